def matmul_kernel(
    a_ptr,
    b_ptr,
    c_ptr,
    M,
    N,
    K,
    stride_am,
    stride_ak,
    stride_bk,
    stride_bn,
    stride_cm,
    stride_cn,
    BLOCK_M: tl.constexpr,
    BLOCK_N: tl.constexpr,
    BLOCK_K: tl.constexpr,
    GROUP_M: tl.constexpr,
):
    pid = tl.program_id(axis=0)
    num_pid_m = tl.cdiv(M, BLOCK_M)
    num_pid_n = tl.cdiv(N, BLOCK_N)
    num_pid_in_group = GROUP_M * num_pid_n
    group_id = pid // num_pid_in_group
    first_pid_m = group_id * GROUP_M
    group_size_m = min(num_pid_m - first_pid_m, GROUP_M)
    pid_m = first_pid_m + ((pid % num_pid_in_group) % group_size_m)
    pid_n = (pid % num_pid_in_group) // group_size_m

    offs_am = (pid_m * BLOCK_M + tl.arange(0, BLOCK_M)) % M
    offs_bn = (pid_n * BLOCK_N + tl.arange(0, BLOCK_N)) % N
    offs_k = tl.arange(0, BLOCK_K)
    a_ptrs = a_ptr + offs_am[:, None] * stride_am + offs_k[None, :] * stride_ak
    b_ptrs = b_ptr + offs_k[:, None] * stride_bk + offs_bn[None, :] * stride_bn

    acc = tl.zeros((BLOCK_M, BLOCK_N), dtype=tl.float32)
    for kk in range(0, tl.cdiv(K, BLOCK_K)):
        a = tl.load(a_ptrs, mask=offs_k[None, :] < K - kk * BLOCK_K, other=0.0)
        b = tl.load(b_ptrs, mask=offs_k[:, None] < K - kk * BLOCK_K, other=0.0)
        acc = tl.dot(a, b, acc)
        a_ptrs += BLOCK_K * stride_ak
        b_ptrs += BLOCK_K * stride_bk

    c = acc.to(c_ptr.dtype.element_ty)
    offs_cm = pid_m * BLOCK_M + tl.arange(0, BLOCK_M)
    offs_cn = pid_n * BLOCK_N + tl.arange(0, BLOCK_N)
    c_ptrs = c_ptr + offs_cm[:, None] * stride_cm + offs_cn[None, :] * stride_cn
    mask = (offs_cm[:, None] < M) & (offs_cn[None, :] < N)
    tl.store(c_ptrs, c, mask=mask)

# config = {"BLOCK_K": 32, "BLOCK_M": 512, "BLOCK_N": 256, "GROUP_M": 8, "arch": "sm_100", "dtype": "fp8e5m2", "num_ctas": 4, "num_stages": 3, "num_warps": 4}
# arch = sm_100


// ===== COMPILED SASS (sm_100a) =====

	.target	sm_100a

	.elftype	@"ET_EXEC"


//--------------------- .note.nv.tkinfo           --------------------------
	.section	.note.nv.tkinfo,"",@"SHT_NOTE"
	.sectionflags	@"SHF_NOTE_NV_TKINFO"
	.tkinfo
        /*0018*/ 	.word	0x00000081
        /*0030*/ 	.string	""
        /*0030*/ 	.string	"ptxas-blackwell"
        /*0030*/ 	.string	"Cuda compilation tools, release 12.9, V12.9.86"
        /*0030*/ 	.string	"Build cuda_12.9.r12.9/compiler.36037853_0"
        /*0030*/ 	.string	"-v  -suppress-debug-info  -lineinfo  -arch sm_100a "



//--------------------- .note.nv.cuver            --------------------------
	.section	.note.nv.cuver,"",@"SHT_NOTE"
	.sectionflags	@"SHF_NOTE_NV_CUVER"
        /*0018*/ 	.short	0x0001
        /*001a*/ 	.short	0x0064
        /*001c*/ 	.short	0x0001
        /*001e*/ 	.short	0x0000
        /*0020*/ 	.short	0x0001
        /*0022*/ 	.short	0x0000


//--------------------- .nv.info                  --------------------------
	.section	.nv.info,"",@"SHT_CUDA_INFO"
	.align	4


	//----- nvinfo : EIATTR_REGCOUNT
	.align		4
        /*0000*/ 	.byte	0x04, 0x2f
        /*0002*/ 	.short	(.L_4 - .L_3)
	.align		4
.L_3:
        /*0004*/ 	.word	index@(matmul_kernel)
        /*0008*/ 	.word	0x000000ff


	//----- nvinfo : EIATTR_FRAME_SIZE
	.align		4
.L_4:
        /*000c*/ 	.byte	0x04, 0x11
        /*000e*/ 	.short	(.L_6 - .L_5)
	.align		4
.L_5:
        /*0010*/ 	.word	index@($__internal_2_$__cuda_sm10x_tcgen05_guardrail_trap_unallocated_columns_being_dealloced)
        /*0014*/ 	.word	0x000001d0


	//----- nvinfo : EIATTR_FRAME_SIZE
	.align		4
.L_6:
        /*0018*/ 	.byte	0x04, 0x11
        /*001a*/ 	.short	(.L_8 - .L_7)
	.align		4
.L_7:
        /*001c*/ 	.word	index@($__internal_1_$__cuda_sm10x_tcgen05_guardrail_trap_phase_invalid_during_alloc)
        /*0020*/ 	.word	0x000001d0


	//----- nvinfo : EIATTR_FRAME_SIZE
	.align		4
.L_8:
        /*0024*/ 	.byte	0x04, 0x11
        /*0026*/ 	.short	(.L_10 - .L_9)
	.align		4
.L_9:
        /*0028*/ 	.word	index@($__internal_0_$__cuda_sm10x_tcgen05_guardrail_trap_col_being_dealloced_not_returned_by_alloc)
        /*002c*/ 	.word	0x000001d0


	//----- nvinfo : EIATTR_FRAME_SIZE
	.align		4
.L_10:
        /*0030*/ 	.byte	0x04, 0x11
        /*0032*/ 	.short	(.L_12 - .L_11)
	.align		4
.L_11:
        /*0034*/ 	.word	index@(matmul_kernel)
        /*0038*/ 	.word	0x000001d0


	//----- nvinfo : EIATTR_MIN_STACK_SIZE
	.align		4
.L_12:
        /*003c*/ 	.byte	0x04, 0x12
        /*003e*/ 	.short	(.L_14 - .L_13)
	.align		4
.L_13:
        /*0040*/ 	.word	index@(matmul_kernel)
        /*0044*/ 	.word	0x000001d0
.L_14:


//--------------------- .nv.info.matmul_kernel    --------------------------
	.section	.nv.info.matmul_kernel,"",@"SHT_CUDA_INFO"
	.sectionflags	@""
	.align	4


	//----- nvinfo : EIATTR_CUDA_API_VERSION
	.align		4
        /*0000*/ 	.byte	0x04, 0x37
        /*0002*/ 	.short	(.L_16 - .L_15)
.L_15:
        /*0004*/ 	.word	0x00000081


	//----- nvinfo : EIATTR_KPARAM_INFO
	.align		4
.L_16:
        /*0008*/ 	.byte	0x04, 0x17
        /*000a*/ 	.short	(.L_18 - .L_17)
.L_17:
        /*000c*/ 	.word	0x00000000
        /*0010*/ 	.short	0x000d
        /*0012*/ 	.short	0x0048
        /*0014*/ 	.byte	0x00, 0xf4, 0x21, 0x00


	//----- nvinfo : EIATTR_KPARAM_INFO
	.align		4
.L_18:
        /*0018*/ 	.byte	0x04, 0x17
        /*001a*/ 	.short	(.L_20 - .L_19)
.L_19:
        /*001c*/ 	.word	0x00000000
        /*0020*/ 	.short	0x000c
        /*0022*/ 	.short	0x0040
        /*0024*/ 	.byte	0x00, 0xf4, 0x21, 0x00


	//----- nvinfo : EIATTR_KPARAM_INFO
	.align		4
.L_20:
        /*0028*/ 	.byte	0x04, 0x17
        /*002a*/ 	.short	(.L_22 - .L_21)
.L_21:
        /*002c*/ 	.word	0x00000000
        /*0030*/ 	.short	0x000b
        /*0032*/ 	.short	0x0038
        /*0034*/ 	.byte	0x00, 0xf0, 0x11, 0x00


	//----- nvinfo : EIATTR_KPARAM_INFO
	.align		4
.L_22:
        /*0038*/ 	.byte	0x04, 0x17
        /*003a*/ 	.short	(.L_24 - .L_23)
.L_23:
        /*003c*/ 	.word	0x00000000
        /*0040*/ 	.short	0x000a
        /*0042*/ 	.short	0x0034
        /*0044*/ 	.byte	0x00, 0xf0, 0x11, 0x00


	//----- nvinfo : EIATTR_KPARAM_INFO
	.align		4
.L_24:
        /*0048*/ 	.byte	0x04, 0x17
        /*004a*/ 	.short	(.L_26 - .L_25)
.L_25:
        /*004c*/ 	.word	0x00000000
        /*0050*/ 	.short	0x0009
        /*0052*/ 	.short	0x0030
        /*0054*/ 	.byte	0x00, 0xf0, 0x11, 0x00


	//----- nvinfo : EIATTR_KPARAM_INFO
	.align		4
.L_26:
        /*0058*/ 	.byte	0x04, 0x17
        /*005a*/ 	.short	(.L_28 - .L_27)
.L_27:
        /*005c*/ 	.word	0x00000000
        /*0060*/ 	.short	0x0008
        /*0062*/ 	.short	0x002c
        /*0064*/ 	.byte	0x00, 0xf0, 0x11, 0x00


	//----- nvinfo : EIATTR_KPARAM_INFO
	.align		4
.L_28:
        /*0068*/ 	.byte	0x04, 0x17
        /*006a*/ 	.short	(.L_30 - .L_29)
.L_29:
        /*006c*/ 	.word	0x00000000
        /*0070*/ 	.short	0x0007
        /*0072*/ 	.short	0x0028
        /*0074*/ 	.byte	0x00, 0xf0, 0x11, 0x00


	//----- nvinfo : EIATTR_KPARAM_INFO
	.align		4
.L_30:
        /*0078*/ 	.byte	0x04, 0x17
        /*007a*/ 	.short	(.L_32 - .L_31)
.L_31:
        /*007c*/ 	.word	0x00000000
        /*0080*/ 	.short	0x0006
        /*0082*/ 	.short	0x0024
        /*0084*/ 	.byte	0x00, 0xf0, 0x11, 0x00


	//----- nvinfo : EIATTR_KPARAM_INFO
	.align		4
.L_32:
        /*0088*/ 	.byte	0x04, 0x17
        /*008a*/ 	.short	(.L_34 - .L_33)
.L_33:
        /*008c*/ 	.word	0x00000000
        /*0090*/ 	.short	0x0005
        /*0092*/ 	.short	0x0020
        /*0094*/ 	.byte	0x00, 0xf0, 0x11, 0x00


	//----- nvinfo : EIATTR_KPARAM_INFO
	.align		4
.L_34:
        /*0098*/ 	.byte	0x04, 0x17
        /*009a*/ 	.short	(.L_36 - .L_35)
.L_35:
        /*009c*/ 	.word	0x00000000
        /*00a0*/ 	.short	0x0004
        /*00a2*/ 	.short	0x001c
        /*00a4*/ 	.byte	0x00, 0xf0, 0x11, 0x00


	//----- nvinfo : EIATTR_KPARAM_INFO
	.align		4
.L_36:
        /*00a8*/ 	.byte	0x04, 0x17
        /*00aa*/ 	.short	(.L_38 - .L_37)
.L_37:
        /*00ac*/ 	.word	0x00000000
        /*00b0*/ 	.short	0x0003
        /*00b2*/ 	.short	0x0018
        /*00b4*/ 	.byte	0x00, 0xf0, 0x11, 0x00


	//----- nvinfo : EIATTR_KPARAM_INFO
	.align		4
.L_38:
        /*00b8*/ 	.byte	0x04, 0x17
        /*00ba*/ 	.short	(.L_40 - .L_39)
.L_39:
        /*00bc*/ 	.word	0x00000000
        /*00c0*/ 	.short	0x0002
        /*00c2*/ 	.short	0x0010
        /*00c4*/ 	.byte	0x00, 0xf4, 0x21, 0x00


	//----- nvinfo : EIATTR_KPARAM_INFO
	.align		4
.L_40:
        /*00c8*/ 	.byte	0x04, 0x17
        /*00ca*/ 	.short	(.L_42 - .L_41)
.L_41:
        /*00cc*/ 	.word	0x00000000
        /*00d0*/ 	.short	0x0001
        /*00d2*/ 	.short	0x0008
        /*00d4*/ 	.byte	0x00, 0xf4, 0x21, 0x00


	//----- nvinfo : EIATTR_KPARAM_INFO
	.align		4
.L_42:
        /*00d8*/ 	.byte	0x04, 0x17
        /*00da*/ 	.short	(.L_44 - .L_43)
.L_43:
        /*00dc*/ 	.word	0x00000000
        /*00e0*/ 	.short	0x0000
        /*00e2*/ 	.short	0x0000
        /*00e4*/ 	.byte	0x00, 0xf4, 0x21, 0x00


	//----- nvinfo : EIATTR_EXPLICIT_CLUSTER
	.align		4
.L_44:
        /*00e8*/ 	.byte	0x01, 0x3e
	.zero		2


	//----- nvinfo : EIATTR_CTA_PER_CLUSTER
	.align		4
        /*00ec*/ 	.byte	0x04, 0x3d
        /*00ee*/ 	.short	(.L_46 - .L_45)
.L_45:
        /*00f0*/ 	.word	0x00000004
        /*00f4*/ 	.word	0x00000001
        /*00f8*/ 	.word	0x00000001


	//----- nvinfo : EIATTR_AT_ENTRY_FRAGMENTS
	.align		4
.L_46:
        /*00fc*/ 	.byte	0x04, 0x4f
        /*00fe*/ 	.short	(.L_48 - .L_47)


	//   ....[0]....
.L_47:
        /*0100*/ 	.word	0x00000004


	//----- nvinfo : EIATTR_RESERVED_SMEM_USED
	.align		4
.L_48:
        /*0104*/ 	.byte	0x01, 0x41
	.zero		2


	//----- nvinfo : EIATTR_SPARSE_MMA_MASK
	.align		4
        /*0108*/ 	.byte	0x03, 0x50
        /*010a*/ 	.short	0x0000


	//----- nvinfo : EIATTR_TCGEN05_1CTA_USED
	.align		4
        /*010c*/ 	.byte	0x01, 0x51
	.zero		2


	//----- nvinfo : EIATTR_MAXREG_COUNT
	.align		4
        /*0110*/ 	.byte	0x03, 0x1b
        /*0112*/ 	.short	0x00ff


	//----- nvinfo : EIATTR_NUM_BARRIERS
	.align		4
        /*0114*/ 	.byte	0x02, 0x4c
        /*0116*/ 	.byte	0x01
	.zero		1


	//----- nvinfo : EIATTR_ANNOTATIONS
	.align		4
        /*0118*/ 	.byte	0x04, 0x55
        /*011a*/ 	.short	(.L_50 - .L_49)


	//   ....[0]....
.L_49:
        /*011c*/ 	.word	0x00000001
        /*0120*/ 	.byte	0x20, 0xa8, 0x00, 0x00, 0x01, 0x00, 0x00, 0x00, 0x20, 0xa9, 0x00, 0x00, 0x01, 0x00, 0x00, 0x00
        /* <DEDUP_REMOVED lines=64> */
        /*0530*/ 	.byte	0x60, 0xce, 0x00, 0x00, 0x01, 0x00, 0x00, 0x00, 0x50, 0xcf, 0x00, 0x00


	//----- nvinfo : EIATTR_INT_WARP_WIDE_INSTR_OFFSETS
	.align		4
.L_50:
        /*053c*/ 	.byte	0x04, 0x31
        /*053e*/ 	.short	(.L_52 - .L_51)


	//   ....[0]....
.L_51:
        /*0540*/ 	.word	0x00003e10


	//   ....[1]....
        /*0544*/ 	.word	0x00003e40


	//   ....[2]....
        /*0548*/ 	.word	0x00006050


	//   ....[3]....
        /*054c*/ 	.word	0x00013aa0


	//   ....[4]....
        /*0550*/ 	.word	0x00013af0


	//----- nvinfo : EIATTR_COOP_GROUP_MASK_REGIDS
	.align		4
.L_52:
        /*0554*/ 	.byte	0x04, 0x29
        /*0556*/ 	.short	(.L_54 - .L_53)


	//   ....[0]....
.L_53:
        /*0558*/ 	.word	0xffffffff


	//   ....[1]....
        /*055c*/ 	.word	0xffffffff


	//   ....[2]....
        /*0560*/ 	.word	0xffffffff


	//   ....[3]....
        /*0564*/ 	.word	0xffffffff


	//----- nvinfo : EIATTR_COOP_GROUP_INSTR_OFFSETS
	.align		4
.L_54:
        /*0568*/ 	.byte	0x04, 0x28
        /*056a*/ 	.short	(.L_56 - .L_55)


	//   ....[0]....
.L_55:
        /*056c*/ 	.word	0x00000080


	//   ....[1]....
        /*0570*/ 	.word	0x00000340


	//   ....[2]....
        /*0574*/ 	.word	0x00013930


	//   ....[3]....
        /*0578*/ 	.word	0x00013ba0


	//----- nvinfo : EIATTR_VRC_CTA_INIT_COUNT
	.align		4
.L_56:
        /*057c*/ 	.byte	0x02, 0x4a
        /*057e*/ 	.byte	0x80
	.zero		1


	//----- nvinfo : EIATTR_MBARRIER_INSTR_OFFSETS
	.align		4
        /*0580*/ 	.byte	0x04, 0x39
        /*0582*/ 	.short	(.L_58 - .L_57)


	//   ....[0]....
.L_57:
        /*0584*/ 	.word	0x00003fb0
        /*0588*/ 	.word	0x000000ff
        /*058c*/ 	.word	0x00000000
        /*0590*/ 	.short	0x0100
        /*0592*/ 	.byte	0x0d
	.zero		1


	//   ....[1]....
        /*0594*/ 	.word	0x000060f0
        /*0598*/ 	.word	0x000000ff
        /*059c*/ 	.word	0x00006008
        /*05a0*/ 	.short	0x0100
        /*05a2*/ 	.byte	0x12
	.zero		1


	//   ....[2]....
        /*05a4*/ 	.word	0x000078b0
        /*05a8*/ 	.word	0x000000ff
        /*05ac*/ 	.word	0x00000000
        /*05b0*/ 	.short	0x010a
        /*05b2*/ 	.byte	0x0d
	.zero		1


	//   ....[3]....
        /*05b4*/ 	.word	0x0000a700
        /*05b8*/ 	.word	0x000000ff
        /*05bc*/ 	.word	0x00000000
        /*05c0*/ 	.short	0x010a
        /*05c2*/ 	.byte	0x0d
	.zero		1


	//   ....[4]....
        /*05c4*/ 	.word	0x0000a890
        /*05c8*/ 	.word	0x000000ff
        /*05cc*/ 	.word	0x00006000
        /*05d0*/ 	.short	0x0108
        /*05d2*/ 	.byte	0x12
	.zero		1


	//   ....[5]....
        /*05d4*/ 	.word	0x0000a8e0
        /*05d8*/ 	.word	0x000000ff
        /*05dc*/ 	.word	0x00006008
        /*05e0*/ 	.short	0x0108
        /*05e2*/ 	.byte	0x12
	.zero		1


	//   ....[6]....
        /*05e4*/ 	.word	0x00013bc0
        /*05e8*/ 	.word	0x000000ff
        /*05ec*/ 	.word	0x00000000
        /*05f0*/ 	.short	0x010a
        /*05f2*/ 	.byte	0x0d
	.zero		1


	//   ....[7]....
        /*05f4*/ 	.word	0x00013bf0
        /*05f8*/ 	.word	0x000000ff
        /*05fc*/ 	.word	0x00000000
        /*0600*/ 	.short	0x010a
        /*0602*/ 	.byte	0x0d
	.zero		1


	//----- nvinfo : EIATTR_NUM_MBARRIERS
	.align		4
.L_58:
        /*0604*/ 	.byte	0x03, 0x38
        /*0606*/ 	.short	0x0002


	//----- nvinfo : EIATTR_EXIT_INSTR_OFFSETS
	.align		4
        /*0608*/ 	.byte	0x04, 0x1c
        /*060a*/ 	.short	(.L_60 - .L_59)


	//   ....[0]....
.L_59:
        /*060c*/ 	.word	0x00013bb0


	//----- nvinfo : EIATTR_REQNTID
	.align		4
.L_60:
        /*0610*/ 	.byte	0x04, 0x10
        /*0612*/ 	.short	(.L_62 - .L_61)
.L_61:
        /*0614*/ 	.word	0x00000080
        /*0618*/ 	.word	0x00000001
        /*061c*/ 	.word	0x00000001


	//----- nvinfo : EIATTR_CRS_STACK_SIZE
	.align		4
.L_62:
        /*0620*/ 	.byte	0x04, 0x1e
        /*0622*/ 	.short	(.L_64 - .L_63)
.L_63:
        /*0624*/ 	.word	0x00000000


	//----- nvinfo : EIATTR_CBANK_PARAM_SIZE
	.align		4
.L_64:
        /*0628*/ 	.byte	0x03, 0x19
        /*062a*/ 	.short	0x0050


	//----- nvinfo : EIATTR_PARAM_CBANK
	.align		4
        /*062c*/ 	.byte	0x04, 0x0a
        /*062e*/ 	.short	(.L_66 - .L_65)
	.align		4
.L_65:
        /*0630*/ 	.word	index@(.nv.constant0.matmul_kernel)
        /*0634*/ 	.short	0x0380
        /*0636*/ 	.short	0x0050


	//----- nvinfo : EIATTR_SW_WAR
	.align		4
.L_66:
        /*0638*/ 	.byte	0x04, 0x36
        /*063a*/ 	.short	(.L_68 - .L_67)
.L_67:
        /*063c*/ 	.word	0x00000008
.L_68:


//--------------------- .nv.compat                --------------------------
	.section	.nv.compat,"",@"SHT_CUDA_COMPAT_INFO"
	.align	4
        /*0000*/ 	.byte	0x02, 0x02, 0x02, 0x00, 0x02, 0x05, 0x05, 0x00, 0x02, 0x03, 0x00, 0x00, 0x02, 0x06, 0x01, 0x00


//--------------------- .nv.callgraph             --------------------------
	.section	.nv.callgraph,"",@"SHT_CUDA_CALLGRAPH"
	.align	4
	.sectionentsize	8
	.align		4
        /*0000*/ 	.word	0x00000000
	.align		4
        /*0004*/ 	.word	0xffffffff
	.align		4
        /*0008*/ 	.word	0x00000000
	.align		4
        /*000c*/ 	.word	0xfffffffe
	.align		4
        /*0010*/ 	.word	0x00000000
	.align		4
        /*0014*/ 	.word	0xfffffffd
	.align		4
        /*0018*/ 	.word	0x00000000
	.align		4
        /*001c*/ 	.word	0xfffffffc


//--------------------- .text.matmul_kernel       --------------------------
	.section	.text.matmul_kernel,"ax",@progbits
	.align	128
        .global         matmul_kernel
        .type           matmul_kernel,@function
        .size           matmul_kernel,(.L_x_20 - matmul_kernel)
        .other          matmul_kernel,@"STO_CUDA_ENTRY STV_DEFAULT"
matmul_kernel:
.text.matmul_kernel:
[----:B------:R-:W0:Y:S01]  /*0000*/  LDC R1, c[0x0][0x37c] ;  /* 0x0000df00ff017b82 */ /* 0x000e220000000800 */
[----:B------:R-:W1:Y:S01]  /*0010*/  S2R R57, SR_TID.X ;  /* 0x0000000000397919 */ /* 0x000e620000002100 */
[----:B0-----:R-:W-:Y:S01]  /*0020*/  VIADD R1, R1, 0xfffffe30 ;  /* 0xfffffe3001017836 */ /* 0x001fe20000000000 */
[----:B------:R-:W0:Y:S01]  /*0030*/  LDCU.64 UR16, c[0x0][0x358] ;  /* 0x00006b00ff1077ac */ /* 0x000e220008000a00 */
[----:B-1----:R-:W-:-:S13]  /*0040*/  ISETP.GE.U32.AND P0, PT, R57, 0x20, PT ;  /* 0x000000203900780c */ /* 0x002fda0003f06070 */
[----:B------:R-:W-:Y:S02]  /*0050*/  VOTEU.ANY UP0, P0 ;  /* 0x0000000000ff7886 */ /* 0x000fe40000000100 */
[----:B------:R-:W-:Y:S05]  /*0060*/  BRA.U UP0, `(.L_x_0) ;  /* 0x0000000100b87547 */ /* 0x000fea000b800000 */
[----:B------:R-:W1:Y:S01]  /*0070*/  S2UR UR6, SR_CgaCtaId ;  /* 0x00000000000679c3 */ /* 0x000e620000008800 */
[----:B------:R-:W-:Y:S01]  /*0080*/  NOP ;  /* 0x0000000000007918 */ /* 0x000fe20000000000 */
[----:B------:R-:W-:Y:S02]  /*0090*/  UMOV UR4, 0x40 ;  /* 0x0000004000047882 */ /* 0x000fe40000000000 */
[----:B-1----:R-:W-:-:S09]  /*00a0*/  ULEA UR4, UR6, UR4, 0x18 ;  /* 0x0000000406047291 */ /* 0x002fd2000f8ec0ff */
[----:B------:R-:W1:Y:S01]  /*00b0*/  LDS.U8 R0, [UR4] ;  /* 0x00000004ff007984 */ /* 0x000e620008000000 */
[----:B------:R-:W-:Y:S02]  /*00c0*/  UMOV UR4, 0x400 ;  /* 0x0000040000047882 */ /* 0x000fe40000000000 */
[----:B------:R-:W-:Y:S01]  /*00d0*/  ULEA UR4, UR6, UR4, 0x18 ;  /* 0x0000000406047291 */ /* 0x000fe2000f8ec0ff */
[----:B-1----:R-:W-:-:S13]  /*00e0*/  ISETP.NE.AND P0, PT, R0, RZ, PT ;  /* 0x000000ff0000720c */ /* 0x002fda0003f05270 */
[----:B------:R-:W-:Y:S05]  /*00f0*/  @P0 BRA `(.L_x_1) ;  /* 0x00000000007c0947 */ /* 0x000fea0003800000 */
[----:B------:R-:W-:-:S13]  /*0100*/  ELECT P0, URZ, PT ;  /* 0x0000000000ff782f */ /* 0x000fda0003800000 */
[----:B------:R-:W-:Y:S05]  /*0110*/  @!P0 BRA `(.L_x_2) ;  /* 0x0000000000848947 */ /* 0x000fea0003800000 */
[----:B------:R-:W-:Y:S01]  /*0120*/  UMOV UR5, 0x8 ;  /* 0x0000000800057882 */ /* 0x000fe20000000000 */
[----:B------:R-:W-:Y:S02]  /*0130*/  IMAD.MOV.U32 R4, RZ, RZ, 0x1 ;  /* 0x00000001ff047424 */ /* 0x000fe400078e00ff */
[----:B------:R-:W-:Y:S02]  /*0140*/  IMAD.MOV.U32 R5, RZ, RZ, 0xff ;  /* 0x000000ffff057424 */ /* 0x000fe400078e00ff */
[----:B------:R-:W-:Y:S04]  /*0150*/  DEPBAR.LE SB1, 0x36 ;  /* 0x00009d800000791a */ /* 0x000fe80000000000 */
[----:B------:R-:W1:Y:S02]  /*0160*/  UTCATOMSWS.FIND_AND_SET.ALIGN UP1, UR5, UR5 ;  /* 0x00000005000575e3 */ /* 0x000e640008020800 */
[----:B-1----:R-:W-:-:S04]  /*0170*/  PLOP3.LUT P0, PT, PT, PT, UP1, 0x80, 0x8 ;  /* 0x000000000008781c */ /* 0x002fc80003f0f018 */
[----:B------:R-:W-:-:S04]  /*0180*/  SEL R0, RZ, 0xffffffff, !P0 ;  /* 0xffffffffff007807 */ /* 0x000fc80004000000 */
[----:B------:R-:W-:Y:S01]  /*0190*/  ISETP.NE.AND P0, PT, R0, RZ, PT ;  /* 0x000000ff0000720c */ /* 0x000fe20003f05270 */
[----:B------:R-:W-:-:S12]  /*01a0*/  IMAD.U32 R0, RZ, RZ, UR5 ;  /* 0x00000005ff007e24 */ /* 0x000fd8000f8e00ff */
[----:B------:R-:W-:Y:S05]  /*01b0*/  @P0 BRA `(.L_x_3) ;  /* 0x0000000000240947 */ /* 0x000fea0003800000 */
.L_x_4:
[----:B------:R-:W-:Y:S05]  /*01c0*/  NANOSLEEP 0x64 ;  /* 0x000000640000795d */ /* 0x000fea0003800000 */
[----:B------:R-:W-:-:S05]  /*01d0*/  UMOV UR5, 0x8 ;  /* 0x0000000800057882 */ /* 0x000fca0000000000 */
[----:B------:R-:W-:Y:S04]  /*01e0*/  DEPBAR.LE SB1, 0x36 ;  /* 0x00009d800000791a */ /* 0x000fe80000000000 */
[----:B------:R-:W1:Y:S02]  /*01f0*/  UTCATOMSWS.FIND_AND_SET.ALIGN UP1, UR5, UR5 ;  /* 0x00000005000575e3 */ /* 0x000e640008020800 */
[----:B-1----:R-:W-:-:S04]  /*0200*/  PLOP3.LUT P0, PT, PT, PT, UP1, 0x80, 0x8 ;  /* 0x000000000008781c */ /* 0x002fc80003f0f018 */
[----:B------:R-:W-:-:S04]  /*0210*/  SEL R0, RZ, 0xffffffff, !P0 ;  /* 0xffffffffff007807 */ /* 0x000fc80004000000 */
[----:B------:R-:W-:Y:S01]  /*0220*/  ISETP.NE.AND P0, PT, R0, RZ, PT ;  /* 0x000000ff0000720c */ /* 0x000fe20003f05270 */
[----:B------:R-:W-:-:S12]  /*0230*/  IMAD.U32 R0, RZ, RZ, UR5 ;  /* 0x00000005ff007e24 */ /* 0x000fd8000f8e00ff */
[----:B------:R-:W-:Y:S05]  /*0240*/  @!P0 BRA `(.L_x_4) ;  /* 0xfffffffc00dc8947 */ /* 0x000fea000383ffff */
.L_x_3:
[C---:B------:R-:W-:Y:S01]  /*0250*/  VIADD R3, R0.reuse, 0x10 ;  /* 0x0000001000037836 */ /* 0x040fe20000000000 */
[----:B------:R-:W-:Y:S01]  /*0260*/  UMOV UR5, 0x50 ;  /* 0x0000005000057882 */ /* 0x000fe20000000000 */
[----:B------:R-:W-:Y:S01]  /*0270*/  SHF.L.U32 R2, R5, R0, RZ ;  /* 0x0000000005027219 */ /* 0x000fe200000006ff */
[----:B------:R-:W-:Y:S01]  /*0280*/  ULEA UR5, UR6, UR5, 0x18 ;  /* 0x0000000506057291 */ /* 0x000fe2000f8ec0ff */
[----:B------:R-:W-:Y:S01]  /*0290*/  IMAD.SHL.U32 R0, R0, 0x20, RZ ;  /* 0x0000002000007824 */ /* 0x000fe200078e00ff */
[----:B------:R-:W-:-:S04]  /*02a0*/  SHF.L.U32 R3, R4, R3, RZ ;  /* 0x0000000304037219 */ /* 0x000fc800000006ff */
[----:B------:R-:W-:-:S05]  /*02b0*/  LOP3.LUT R2, R3, R2, RZ, 0xfc, !PT ;  /* 0x0000000203027212 */ /* 0x000fca00078efcff */
[----:B------:R1:W-:Y:S04]  /*02c0*/  ATOMS.OR RZ, [UR5], R2 ;  /* 0x00000002ffff798c */ /* 0x0003e8000b000005 */
[----:B------:R1:W-:Y:S01]  /*02d0*/  STS [UR4], R0 ;  /* 0x00000000ff007988 */ /* 0x0003e20008000804 */
[----:B------:R-:W-:Y:S05]  /*02e0*/  BRA `(.L_x_2) ;  /* 0x0000000000107947 */ /* 0x000fea0003800000 */
.L_x_1:
[----:B------:R-:W-:Y:S01]  /*02f0*/  IMAD.MOV.U32 R0, RZ, RZ, -0x1 ;  /* 0xffffffffff007424 */ /* 0x000fe200078e00ff */
[----:B------:R-:W-:-:S04]  /*0300*/  MOV R2, 0x330 ;  /* 0x0000033000027802 */ /* 0x000fc80000000f00 */
[----:B------:R1:W-:Y:S03]  /*0310*/  STS [UR4], R0 ;  /* 0x00000000ff007988 */ /* 0x0003e60008000804 */
[----:B01----:R-:W-:Y:S05]  /*0320*/  CALL.REL.NOINC `($__internal_1_$__cuda_sm10x_tcgen05_guardrail_trap_phase_invalid_during_alloc) ;  /* 0x0000013800487944 */ /* 0x003fea0003c00000 */
.L_x_2:
[----:B------:R-:W-:Y:S05]  /*0330*/  WARPSYNC.ALL ;  /* 0x0000000000007948 */ /* 0x000fea0003800000 */
[----:B------:R-:W-:Y:S01]  /*0340*/  NOP ;  /* 0x0000000000007918 */ /* 0x000fe20000000000 */
.L_x_0:
[----:B------:R-:W2:Y:S08]  /*0350*/  LDC.64 R38, c[0x0][0x398] ;  /* 0x0000e600ff267b82 */ /* 0x000eb00000000a00 */
[----:B------:R-:W3:Y:S02]  /*0360*/  S2UR UR5, SR_CgaSize ;  /* 0x00000000000579c3 */ /* 0x000ee40000008a00 */
[----:B---3--:R-:W-:-:S12]  /*0370*/  UIMAD UR5, UR5, -0xa0, URZ ;  /* 0xffffff60050578a4 */ /* 0x008fd8000f8e02ff */
[----:B------:R-:W3:Y:S01]  /*0380*/  LDCU UR5, c[0x0][UR5+0x2b0] ;  /* 0x00005600050577ac */ /* 0x000ee20008000800 */
[----:B------:R-:W-:Y:S01]  /*0390*/  LOP3.LUT R206, R57, 0x7f, RZ, 0xc0, !PT ;  /* 0x0000007f39ce7812 */ /* 0x000fe200078ec0ff */
[----:B------:R-:W4:Y:S01]  /*03a0*/  LDCU UR7, c[0x0][0x3a4] ;  /* 0x00007480ff0777ac */ /* 0x000f220008000800 */
[----:B------:R-:W5:Y:S01]  /*03b0*/  S2UR UR4, SR_CTAID.X ;  /* 0x00000000000479c3 */ /* 0x000f620000002500 */
[----:B------:R-:W1:Y:S07]  /*03c0*/  LDCU.128 UR20, c[0x0][0x380] ;  /* 0x00007000ff1477ac */ /* 0x000e6e0008000c00 */
[----:B------:R-:W0:Y:S01]  /*03d0*/  LDC.64 R118, c[0x0][0x3a8] ;  /* 0x0000ea00ff767b82 */ /* 0x000e220000000a00 */
[----:B-12---:R-:W-:Y:S01]  /*03e0*/  VIADD R0, R39, 0xff ;  /* 0x000000ff27007836 */ /* 0x006fe20000000000 */
[----:B------:R-:W-:-:S04]  /*03f0*/  IABS R10, R38 ;  /* 0x00000026000a7213 */ /* 0x000fc80000000000 */
[----:B------:R-:W-:Y:S02]  /*0400*/  SHF.R.S32.HI R3, RZ, 0x1f, R0 ;  /* 0x0000001fff037819 */ /* 0x000fe40000011400 */
[----:B-----5:R-:W-:Y:S02]  /*0410*/  I2FP.F32.U32 R5, UR4 ;  /* 0x0000000400057c45 */ /* 0x020fe40008201000 */
[----:B------:R-:W-:-:S03]  /*0420*/  LEA.HI R3, R3, R0, RZ, 0x8 ;  /* 0x0000000003037211 */ /* 0x000fc600078f40ff */
[----:B---3--:R-:W-:Y:S01]  /*0430*/  FMUL R5, R5, UR5 ;  /* 0x0000000505057c20 */ /* 0x008fe20008400000 */
[----:B------:R-:W-:Y:S01]  /*0440*/  SHF.R.S32.HI R3, RZ, 0x8, R3 ;  /* 0x00000008ff037819 */ /* 0x000fe20000011403 */
[----:B------:R-:W1:Y:S04]  /*0450*/  S2UR UR5, SR_CgaCtaId ;  /* 0x00000000000579c3 */ /* 0x000e680000008800 */
[----:B------:R-:W-:Y:S01]  /*0460*/  IMAD.SHL.U32 R4, R3, 0x8, RZ ;  /* 0x0000000803047824 */ /* 0x000fe200078e00ff */
[----:B------:R-:W-:Y:S04]  /*0470*/  F2I.U32.TRUNC.NTZ R5, R5 ;  /* 0x0000000500057305 */ /* 0x000fe8000020f000 */
[----:B------:R-:W-:-:S04]  /*0480*/  IABS R7, R4 ;  /* 0x0000000400077213 */ /* 0x000fc80000000000 */
[----:B------:R-:W2:Y:S01]  /*0490*/  I2F.RP R0, R7 ;  /* 0x0000000700007306 */ /* 0x000ea20000209400 */
[----:B-1----:R-:W-:-:S07]  /*04a0*/  USHF.L.U32 UR4, UR5, 0x7, URZ ;  /* 0x0000000705047899 */ /* 0x002fce00080006ff */
[----:B--2---:R-:W1:Y:S01]  /*04b0*/  MUFU.RCP R0, R0 ;  /* 0x0000000000007308 */ /* 0x004e620000001000 */
[----:B------:R-:W-:Y:S01]  /*04c0*/  ULOP3.LUT UR4, UR4, 0x180, URZ, 0xc0, !UPT ;  /* 0x0000018004047892 */ /* 0x000fe2000f8ec0ff */
[----:B-1----:R-:W-:Y:S01]  /*04d0*/  VIADD R2, R0, 0xffffffe ;  /* 0x0ffffffe00027836 */ /* 0x002fe20000000000 */
[----:B------:R-:W-:-:S05]  /*04e0*/  IABS R0, R5 ;  /* 0x0000000500007213 */ /* 0x000fca0000000000 */
[----:B------:R1:W2:Y:S02]  /*04f0*/  F2I.FTZ.U32.TRUNC.NTZ R3, R2 ;  /* 0x0000000200037305 */ /* 0x0002a4000021f000 */
[----:B-1----:R-:W-:Y:S02]  /*0500*/  IMAD.MOV.U32 R2, RZ, RZ, RZ ;  /* 0x000000ffff027224 */ /* 0x002fe400078e00ff */
[----:B--2---:R-:W-:-:S04]  /*0510*/  IMAD.MOV R6, RZ, RZ, -R3 ;  /* 0x000000ffff067224 */ /* 0x004fc800078e0a03 */
[----:B------:R-:W-:Y:S01]  /*0520*/  IMAD R9, R6, R7, RZ ;  /* 0x0000000706097224 */ /* 0x000fe200078e02ff */
[----:B------:R-:W-:-:S03]  /*0530*/  IABS R6, R4 ;  /* 0x0000000400067213 */ /* 0x000fc60000000000 */
[----:B------:R-:W-:-:S04]  /*0540*/  IMAD.HI.U32 R3, R3, R9, R2 ;  /* 0x0000000903037227 */ /* 0x000fc800078e0002 */
[----:B------:R-:W-:Y:S02]  /*0550*/  IMAD.MOV R2, RZ, RZ, -R6 ;  /* 0x000000ffff027224 */ /* 0x000fe400078e0a06 */
[----:B------:R-:W-:-:S04]  /*0560*/  IMAD.HI.U32 R3, R3, R0, RZ ;  /* 0x0000000003037227 */ /* 0x000fc800078e00ff */
[----:B------:R-:W-:Y:S01]  /*0570*/  IMAD R0, R3, R2, R0 ;  /* 0x0000000203007224 */ /* 0x000fe200078e0200 */
[----:B------:R-:W-:Y:S04]  /*0580*/  BAR.SYNC.DEFER_BLOCKING 0x0 ;  /* 0x0000000000007b1d */ /* 0x000fe80000010000 */
[----:B------:R-:W-:-:S13]  /*0590*/  ISETP.GT.U32.AND P1, PT, R7, R0, PT ;  /* 0x000000000700720c */ /* 0x000fda0003f24070 */
[----:B------:R-:W-:Y:S02]  /*05a0*/  @!P1 IMAD.IADD R0, R0, 0x1, -R7 ;  /* 0x0000000100009824 */ /* 0x000fe400078e0a07 */
[----:B------:R-:W-:Y:S01]  /*05b0*/  @!P1 VIADD R3, R3, 0x1 ;  /* 0x0000000103039836 */ /* 0x000fe20000000000 */
[----:B------:R-:W-:Y:S02]  /*05c0*/  ISETP.NE.AND P1, PT, R4, RZ, PT ;  /* 0x000000ff0400720c */ /* 0x000fe40003f25270 */
[----:B------:R-:W-:Y:S02]  /*05d0*/  ISETP.GE.U32.AND P0, PT, R0, R7, PT ;  /* 0x000000070000720c */ /* 0x000fe40003f06070 */
[----:B------:R-:W-:-:S04]  /*05e0*/  LOP3.LUT R0, R5, R4, RZ, 0x3c, !PT ;  /* 0x0000000405007212 */ /* 0x000fc800078e3cff */
[----:B------:R-:W-:Y:S01]  /*05f0*/  ISETP.GE.AND P2, PT, R0, RZ, PT ;  /* 0x000000ff0000720c */ /* 0x000fe20003f46270 */
[----:B------:R-:W-:-:S06]  /*0600*/  VIADD R0, R38, 0x1ff ;  /* 0x000001ff26007836 */ /* 0x000fcc0000000000 */
[----:B------:R-:W-:-:S04]  /*0610*/  @P0 VIADD R3, R3, 0x1 ;  /* 0x0000000103030836 */ /* 0x000fc80000000000 */
[----:B------:R-:W-:Y:S01]  /*0620*/  IMAD.MOV.U32 R2, RZ, RZ, R3 ;  /* 0x000000ffff027224 */ /* 0x000fe200078e0003 */
[----:B------:R-:W-:-:S03]  /*0630*/  SHF.R.S32.HI R3, RZ, 0x1f, R0 ;  /* 0x0000001fff037819 */ /* 0x000fc60000011400 */
[----:B------:R-:W-:Y:S01]  /*0640*/  @!P2 IMAD.MOV R2, RZ, RZ, -R2 ;  /* 0x000000ffff02a224 */ /* 0x000fe200078e0a02 */
[----:B------:R-:W-:Y:S02]  /*0650*/  @!P1 LOP3.LUT R2, RZ, R4, RZ, 0x33, !PT ;  /* 0x00000004ff029212 */ /* 0x000fe400078e33ff */
[----:B------:R-:W-:-:S03]  /*0660*/  LEA.HI R3, R3, R0, RZ, 0x9 ;  /* 0x0000000003037211 */ /* 0x000fc600078f48ff */
[----:B------:R-:W-:Y:S02]  /*0670*/  IMAD.SHL.U32 R11, R2, 0x8, RZ ;  /* 0x00000008020b7824 */ /* 0x000fe400078e00ff */
[----:B------:R-:W-:-:S03]  /*0680*/  IMAD.MOV R2, RZ, RZ, -R2 ;  /* 0x000000ffff027224 */ /* 0x000fc600078e0a02 */
[----:B------:R-:W-:Y:S01]  /*0690*/  LEA.HI.SX32 R3, R3, -R11, 0x17 ;  /* 0x8000000b03037211 */ /* 0x000fe200078fbaff */
[----:B------:R-:W-:Y:S02]  /*06a0*/  IMAD R12, R4, R2, R5 ;  /* 0x00000002040c7224 */ /* 0x000fe400078e0205 */
[----:B------:R-:W-:Y:S01]  /*06b0*/  IMAD.MOV.U32 R2, RZ, RZ, RZ ;  /* 0x000000ffff027224 */ /* 0x000fe200078e00ff */
[----:B------:R-:W-:-:S04]  /*06c0*/  VIMNMX R13, PT, PT, R3, 0x8, PT ;  /* 0x00000008030d7848 */ /* 0x000fc80003fe0100 */
[-C--:B------:R-:W-:Y:S02]  /*06d0*/  IABS R6, R13.reuse ;  /* 0x0000000d00067213 */ /* 0x080fe40000000000 */
[----:B------:R-:W-:Y:S02]  /*06e0*/  IABS R4, R13 ;  /* 0x0000000d00047213 */ /* 0x000fe40000000000 */
[----:B------:R-:W1:Y:S08]  /*06f0*/  I2F.RP R0, R6 ;  /* 0x0000000600007306 */ /* 0x000e700000209400 */
[----:B-1----:R-:W1:Y:S02]  /*0700*/  MUFU.RCP R0, R0 ;  /* 0x0000000000007308 */ /* 0x002e640000001000 */
[----:B-1----:R-:W-:-:S06]  /*0710*/  VIADD R3, R0, 0xffffffe ;  /* 0x0ffffffe00037836 */ /* 0x002fcc0000000000 */
[----:B------:R-:W1:Y:S02]  /*0720*/  F2I.FTZ.U32.TRUNC.NTZ R3, R3 ;  /* 0x0000000300037305 */ /* 0x000e64000021f000 */
[----:B-1----:R-:W-:-:S04]  /*0730*/  IMAD.MOV R7, RZ, RZ, -R3 ;  /* 0x000000ffff077224 */ /* 0x002fc800078e0a03 */
[----:B------:R-:W-:Y:S01]  /*0740*/  IMAD.MOV.U32 R5, RZ, RZ, R7 ;  /* 0x000000ffff057224 */ /* 0x000fe200078e0007 */
[----:B------:R-:W-:-:S03]  /*0750*/  IABS R7, R12 ;  /* 0x0000000c00077213 */ /* 0x000fc60000000000 */
[----:B------:R-:W-:-:S04]  /*0760*/  IMAD R5, R5, R6, RZ ;  /* 0x0000000605057224 */ /* 0x000fc800078e02ff */
[----:B------:R-:W-:-:S04]  /*0770*/  IMAD.HI.U32 R2, R3, R5, R2 ;  /* 0x0000000503027227 */ /* 0x000fc800078e0002 */
[----:B------:R-:W-:Y:S02]  /*0780*/  IMAD.MOV R3, RZ, RZ, -R4 ;  /* 0x000000ffff037224 */ /* 0x000fe400078e0a04 */
[----:B------:R-:W-:Y:S01]  /*0790*/  IMAD.HI.U32 R0, R2, R7, RZ ;  /* 0x0000000702007227 */ /* 0x000fe200078e00ff */
[----:B------:R-:W-:Y:S01]  /*07a0*/  IABS R2, R39 ;  /* 0x0000002700027213 */ /* 0x000fe20000000000 */
[----:B------:R-:W1:Y:S02]  /*07b0*/  I2F.RP R4, R10 ;  /* 0x0000000a00047306 */ /* 0x000e640000209400 */
[----:B------:R-:W-:-:S05]  /*07c0*/  IMAD R3, R0, R3, R7 ;  /* 0x0000000300037224 */ /* 0x000fca00078e0207 */
[----:B------:R-:W-:Y:S01]  /*07d0*/  ISETP.GT.U32.AND P1, PT, R6, R3, PT ;  /* 0x000000030600720c */ /* 0x000fe20003f24070 */
[----:B------:R-:W2:Y:S08]  /*07e0*/  I2F.RP R5, R2 ;  /* 0x0000000200057306 */ /* 0x000eb00000209400 */
[----:B-1----:R-:W1:Y:S04]  /*07f0*/  MUFU.RCP R4, R4 ;  /* 0x0000000400047308 */ /* 0x002e680000001000 */
[----:B------:R-:W-:-:S02]  /*0800*/  @!P1 IMAD.IADD R3, R3, 0x1, -R6 ;  /* 0x0000000103039824 */ /* 0x000fc400078e0a06 */
[----:B------:R-:W-:Y:S01]  /*0810*/  @!P1 VIADD R0, R0, 0x1 ;  /* 0x0000000100009836 */ /* 0x000fe20000000000 */
[----:B------:R-:W-:Y:S01]  /*0820*/  ISETP.NE.AND P1, PT, R13, RZ, PT ;  /* 0x000000ff0d00720c */ /* 0x000fe20003f25270 */
[----:B--2---:R-:W2:Y:S01]  /*0830*/  MUFU.RCP R5, R5 ;  /* 0x0000000500057308 */ /* 0x004ea20000001000 */
[----:B------:R-:W-:Y:S02]  /*0840*/  ISETP.GE.U32.AND P0, PT, R3, R6, PT ;  /* 0x000000060300720c */ /* 0x000fe40003f06070 */
[----:B------:R-:W-:-:S04]  /*0850*/  LOP3.LUT R3, R12, R13, RZ, 0x3c, !PT ;  /* 0x0000000d0c037212 */ /* 0x000fc800078e3cff */
[----:B------:R-:W-:Y:S01]  /*0860*/  ISETP.GE.AND P2, PT, R3, RZ, PT ;  /* 0x000000ff0300720c */ /* 0x000fe20003f46270 */
[----:B-1----:R-:W-:-:S04]  /*0870*/  VIADD R6, R4, 0xffffffe ;  /* 0x0ffffffe04067836 */ /* 0x002fc80000000000 */
[----:B------:R1:W-:Y:S02]  /*0880*/  F2I.FTZ.U32.TRUNC.NTZ R7, R6 ;  /* 0x0000000600077305 */ /* 0x0003e4000021f000 */
[----:B------:R-:W-:Y:S02]  /*0890*/  @P0 VIADD R0, R0, 0x1 ;  /* 0x0000000100000836 */ /* 0x000fe40000000000 */
[----:B--2---:R-:W-:Y:S01]  /*08a0*/  VIADD R8, R5, 0xffffffe ;  /* 0x0ffffffe05087836 */ /* 0x004fe20000000000 */
[----:B------:R-:W-:Y:S01]  /*08b0*/  SHF.R.U32.HI R5, RZ, 0x5, R57 ;  /* 0x00000005ff057819 */ /* 0x000fe20000011639 */
[----:B------:R-:W-:Y:S02]  /*08c0*/  IMAD.MOV.U32 R14, RZ, RZ, R0 ;  /* 0x000000ffff0e7224 */ /* 0x000fe400078e0000 */
[----:B------:R2:W3:Y:S01]  /*08d0*/  F2I.FTZ.U32.TRUNC.NTZ R9, R8 ;  /* 0x0000000800097305 */ /* 0x0004e2000021f000 */
[----:B------:R-:W-:Y:S01]  /*08e0*/  SGXT.U32 R5, R5, 0x2 ;  /* 0x000000020505781a */ /* 0x000fe20000000000 */
[----:B------:R-:W-:Y:S01]  /*08f0*/  @!P2 IMAD.MOV R14, RZ, RZ, -R14 ;  /* 0x000000ffff0ea224 */ /* 0x000fe200078e0a0e */
[----:B------:R-:W-:Y:S01]  /*0900*/  @!P1 LOP3.LUT R14, RZ, R13, RZ, 0x33, !PT ;  /* 0x0000000dff0e9212 */ /* 0x000fe200078e33ff */
[----:B-1----:R-:W-:-:S04]  /*0910*/  IMAD.MOV.U32 R6, RZ, RZ, RZ ;  /* 0x000000ffff067224 */ /* 0x002fc800078e00ff */
[----:B------:R-:W-:Y:S02]  /*0920*/  IMAD.MOV R0, RZ, RZ, -R14 ;  /* 0x000000ffff007224 */ /* 0x000fe400078e0a0e */
[----:B--2---:R-:W-:Y:S02]  /*0930*/  IMAD.MOV.U32 R8, RZ, RZ, RZ ;  /* 0x000000ffff087224 */ /* 0x004fe400078e00ff */
[----:B------:R-:W-:Y:S02]  /*0940*/  IMAD R0, R13, R0, R12 ;  /* 0x000000000d007224 */ /* 0x000fe400078e020c */
[----:B---3--:R-:W-:Y:S02]  /*0950*/  IMAD.MOV R13, RZ, RZ, -R9 ;  /* 0x000000ffff0d7224 */ /* 0x008fe400078e0a09 */
[----:B------:R-:W-:Y:S02]  /*0960*/  IMAD.IADD R3, R11, 0x1, R0 ;  /* 0x000000010b037824 */ /* 0x000fe400078e0200 */
[----:B------:R-:W-:-:S02]  /*0970*/  IMAD.SHL.U32 R0, R14, 0x100, RZ ;  /* 0x000001000e007824 */ /* 0x000fc400078e00ff */
[----:B------:R-:W-:Y:S01]  /*0980*/  IMAD.MOV R11, RZ, RZ, -R7 ;  /* 0x000000ffff0b7224 */ /* 0x000fe200078e0a07 */
[----:B------:R-:W-:Y:S01]  /*0990*/  LEA R3, R3, UR4, 0x9 ;  /* 0x0000000403037c11 */ /* 0x000fe2000f8e48ff */
[----:B------:R-:W-:Y:S01]  /*09a0*/  UMOV UR4, 0x400 ;  /* 0x0000040000047882 */ /* 0x000fe20000000000 */
[----:B------:R-:W-:Y:S01]  /*09b0*/  LOP3.LUT R5, R0, R5, RZ, 0xfc, !PT ;  /* 0x0000000500057212 */ /* 0x000fe200078efcff */
[----:B------:R-:W-:Y:S01]  /*09c0*/  IMAD R11, R11, R10, RZ ;  /* 0x0000000a0b0b7224 */ /* 0x000fe200078e02ff */
[----:B------:R-:W-:Y:S01]  /*09d0*/  ULEA UR18, UR5, UR4, 0x18 ;  /* 0x0000000405127291 */ /* 0x000fe2000f8ec0ff */
[----:B------:R-:W-:Y:S01]  /*09e0*/  IMAD.IADD R247, R206, 0x1, R3 ;  /* 0x00000001cef77824 */ /* 0x000fe200078e0203 */
[----:B------:R-:W-:Y:S01]  /*09f0*/  LOP3.LUT R12, R5, 0x4, RZ, 0xfc, !PT ;  /* 0x00000004050c7812 */ /* 0x000fe200078efcff */
[----:B------:R-:W-:Y:S01]  /*0a00*/  IMAD.HI.U32 R6, R7, R11, R6 ;  /* 0x0000000b07067227 */ /* 0x000fe200078e0006 */
[----:B------:R-:W-:Y:S01]  /*0a10*/  LOP3.LUT R14, R5, 0x60, RZ, 0xfc, !PT ;  /* 0x00000060050e7812 */ /* 0x000fe200078efcff */
[----:B------:R-:W-:Y:S01]  /*0a20*/  UIADD3 UR10, UPT, UPT, UR18, 0x6000, URZ ;  /* 0x00006000120a7890 */ /* 0x000fe2000fffe0ff */
[----:B------:R-:W-:Y:S01]  /*0a30*/  IABS R11, R12 ;  /* 0x0000000c000b7213 */ /* 0x000fe20000000000 */
[----:B------:R-:W-:Y:S01]  /*0a40*/  IMAD R3, R13, R2, RZ ;  /* 0x000000020d037224 */ /* 0x000fe200078e02ff */
[----:B------:R-:W-:-:S02]  /*0a50*/  IABS R7, R247 ;  /* 0x000000f700077213 */ /* 0x000fc40000000000 */
[----:B------:R-:W-:Y:S01]  /*0a60*/  ISETP.GE.AND P1, PT, R12, RZ, PT ;  /* 0x000000ff0c00720c */ /* 0x000fe20003f26270 */
[----:B------:R-:W-:Y:S01]  /*0a70*/  IMAD.HI.U32 R4, R9, R3, R8 ;  /* 0x0000000309047227 */ /* 0x000fe200078e0008 */
[C---:B------:R-:W-:Y:S02]  /*0a80*/  LOP3.LUT R8, R5.reuse, 0x8, RZ, 0xfc, !PT ;  /* 0x0000000805087812 */ /* 0x040fe400078efcff */
[C---:B------:R-:W-:Y:S01]  /*0a90*/  LOP3.LUT R12, R5.reuse, 0x10, RZ, 0xfc, !PT ;  /* 0x00000010050c7812 */ /* 0x040fe200078efcff */
[----:B------:R-:W-:Y:S01]  /*0aa0*/  IMAD.MOV.U32 R9, RZ, RZ, R11 ;  /* 0x000000ffff097224 */ /* 0x000fe200078e000b */
[----:B------:R-:W-:Y:S01]  /*0ab0*/  IABS R53, R8 ;  /* 0x0000000800357213 */ /* 0x000fe20000000000 */
[----:B------:R-:W-:Y:S01]  /*0ac0*/  IMAD.HI.U32 R6, R6, R7, RZ ;  /* 0x0000000706067227 */ /* 0x000fe200078e00ff */
[----:B------:R-:W-:Y:S02]  /*0ad0*/  LOP3.LUT R11, R5, 0xc, RZ, 0xfc, !PT ;  /* 0x0000000c050b7812 */ /* 0x000fe400078efcff */
[----:B------:R-:W-:Y:S01]  /*0ae0*/  ISETP.GE.AND P0, PT, R8, RZ, PT ;  /* 0x000000ff0800720c */ /* 0x000fe20003f06270 */
[----:B------:R-:W-:Y:S01]  /*0af0*/  IMAD.HI.U32 R3, R4, R9, RZ ;  /* 0x0000000904037227 */ /* 0x000fe200078e00ff */
[----:B------:R-:W-:-:S02]  /*0b00*/  IABS R35, R11 ;  /* 0x0000000b00237213 */ /* 0x000fc40000000000 */
[----:B------:R-:W-:Y:S01]  /*0b10*/  LOP3.LUT R8, R5, 0x14, RZ, 0xfc, !PT ;  /* 0x0000001405087812 */ /* 0x000fe200078efcff */
[----:B------:R-:W-:Y:S01]  /*0b20*/  IMAD.MOV R6, RZ, RZ, -R6 ;  /* 0x000000ffff067224 */ /* 0x000fe200078e0a06 */
[----:B------:R-:W-:Y:S01]  /*0b30*/  IABS R51, R12 ;  /* 0x0000000c00337213 */ /* 0x000fe20000000000 */
[----:B------:R-:W-:Y:S01]  /*0b40*/  IMAD.MOV R36, RZ, RZ, -R3 ;  /* 0x000000ffff247224 */ /* 0x000fe200078e0a03 */
[----:B------:R-:W-:Y:S01]  /*0b50*/  ISETP.GE.AND P6, PT, R11, RZ, PT ;  /* 0x000000ff0b00720c */ /* 0x000fe20003fc6270 */
[----:B------:R-:W-:Y:S01]  /*0b60*/  IMAD R3, R10, R6, R7 ;  /* 0x000000060a037224 */ /* 0x000fe200078e0207 */
[----:B------:R-:W-:Y:S01]  /*0b70*/  SHF.R.U32.HI R6, RZ, 0x5, R57 ;  /* 0x00000005ff067819 */ /* 0x000fe20000011639 */
[----:B------:R-:W-:Y:S01]  /*0b80*/  IMAD R36, R2, R36, R9 ;  /* 0x0000002402247224 */ /* 0x000fe200078e0209 */
[----:B------:R-:W-:Y:S01]  /*0b90*/  IABS R9, R8 ;  /* 0x0000000800097213 */ /* 0x000fe20000000000 */
[----:B------:R-:W-:Y:S01]  /*0ba0*/  IMAD.HI.U32 R7, R4, R51, RZ ;  /* 0x0000003304077227 */ /* 0x000fe200078e00ff */
[----:B------:R-:W-:-:S02]  /*0bb0*/  R2UR UR6, R6 ;  /* 0x00000000060672ca */ /* 0x000fc400000e0000 */
[----:B------:R-:W-:Y:S01]  /*0bc0*/  ISETP.GT.U32.AND P3, PT, R2, R36, PT ;  /* 0x000000240200720c */ /* 0x000fe20003f64070 */
[----:B------:R-:W-:Y:S01]  /*0bd0*/  IMAD.HI.U32 R6, R4, R53, RZ ;  /* 0x0000003504067227 */ /* 0x000fe200078e00ff */
[----:B------:R-:W-:Y:S02]  /*0be0*/  ISETP.GT.U32.AND P2, PT, R10, R3, PT ;  /* 0x000000030a00720c */ /* 0x000fe40003f44070 */
[----:B------:R-:W-:Y:S01]  /*0bf0*/  IABS R13, R14 ;  /* 0x0000000e000d7213 */ /* 0x000fe20000000000 */
[----:B------:R-:W-:Y:S01]  /*0c00*/  IMAD.MOV R6, RZ, RZ, -R6 ;  /* 0x000000ffff067224 */ /* 0x000fe200078e0a06 */
[C---:B------:R-:W-:Y:S01]  /*0c10*/  LOP3.LUT R15, R5.reuse, 0x88, RZ, 0xfc, !PT ;  /* 0x00000088050f7812 */ /* 0x040fe200078efcff */
[----:B------:R-:W-:Y:S01]  /*0c20*/  IMAD.MOV R7, RZ, RZ, -R7 ;  /* 0x000000ffff077224 */ /* 0x000fe200078e0a07 */
[C---:B------:R-:W-:Y:S01]  /*0c30*/  LOP3.LUT R17, R5.reuse, 0xb4, RZ, 0xfc, !PT ;  /* 0x000000b405117812 */ /* 0x040fe200078efcff */
[----:B------:R-:W-:Y:S01]  /*0c40*/  IMAD R53, R2, R6, R53 ;  /* 0x0000000602357224 */ /* 0x000fe200078e0235 */
[C---:B------:R-:W-:Y:S01]  /*0c50*/  LOP3.LUT R21, R5.reuse, 0xd4, RZ, 0xfc, !PT ;  /* 0x000000d405157812 */ /* 0x040fe200078efcff */
[----:B------:R-:W-:Y:S01]  /*0c60*/  IMAD.HI.U32 R6, R4, R35, RZ ;  /* 0x0000002304067227 */ /* 0x000fe200078e00ff */
[----:B------:R-:W-:Y:S01]  /*0c70*/  LOP3.LUT R71, R5, 0xe8, RZ, 0xfc, !PT ;  /* 0x000000e805477812 */ /* 0x000fe200078efcff */
[----:B------:R-:W-:Y:S01]  /*0c80*/  USHF.L.U32 UR4, UR6, 0x15, URZ ;  /* 0x0000001506047899 */ /* 0x000fe200080006ff */
[----:B------:R-:W-:Y:S01]  /*0c90*/  ISETP.GT.U32.AND P4, PT, R2, R53, PT ;  /* 0x000000350200720c */ /* 0x000fe20003f84070 */
[----:B------:R-:W-:Y:S01]  /*0ca0*/  @!P3 IMAD.IADD R36, R36, 0x1, -R2 ;  /* 0x000000012424b824 */ /* 0x000fe200078e0a02 */
[----:B------:R-:W-:Y:S01]  /*0cb0*/  IABS R19, R21 ;  /* 0x0000001500137213 */ /* 0x000fe20000000000 */
[----:B------:R-:W-:Y:S01]  /*0cc0*/  IMAD.MOV R6, RZ, RZ, -R6 ;  /* 0x000000ffff067224 */ /* 0x000fe200078e0a06 */
[----:B------:R-:W-:Y:S01]  /*0cd0*/  IABS R61, R71 ;  /* 0x00000047003d7213 */ /* 0x000fe20000000000 */
[----:B------:R-:W-:Y:S01]  /*0ce0*/  @!P2 IMAD.IADD R3, R3, 0x1, -R10 ;  /* 0x000000010303a824 */ /* 0x000fe200078e0a0a */
[C---:B------:R-:W-:Y:S01]  /*0cf0*/  ISETP.GT.U32.AND P5, PT, R2.reuse, R36, PT ;  /* 0x000000240200720c */ /* 0x040fe20003fa4070 */
[----:B------:R-:W-:Y:S01]  /*0d00*/  IMAD R35, R2, R6, R35 ;  /* 0x0000000602237224 */ /* 0x000fe200078e0223 */
[----:B------:R-:W-:Y:S01]  /*0d10*/  ISETP.GE.AND P2, PT, R12, RZ, PT ;  /* 0x000000ff0c00720c */ /* 0x000fe20003f46270 */
[----:B------:R-:W-:Y:S01]  /*0d20*/  IMAD.HI.U32 R6, R4, R9, RZ ;  /* 0x0000000904067227 */ /* 0x000fe200078e00ff */
[----:B------:R-:W-:Y:S01]  /*0d30*/  ISETP.GT.U32.AND P3, PT, R10, R3, PT ;  /* 0x000000030a00720c */ /* 0x000fe20003f64070 */
[----:B------:R-:W-:Y:S01]  /*0d40*/  ULOP3.LUT UR4, UR4, 0x600000, URZ, 0xc0, !UPT ;  /* 0x0060000004047892 */ /* 0x000fe2000f8ec0ff */
[----:B------:R-:W-:Y:S01]  /*0d50*/  LOP3.LUT R12, R5, 0x24, RZ, 0xfc, !PT ;  /* 0x00000024050c7812 */ /* 0x000fe200078efcff */
[----:B------:R-:W-:Y:S01]  /*0d60*/  @!P4 IMAD.IADD R53, R53, 0x1, -R2 ;  /* 0x000000013535c824 */ /* 0x000fe200078e0a02 */
[----:B------:R-:W-:Y:S01]  /*0d70*/  LOP3.LUT R23, R5, 0xe4, RZ, 0xfc, !PT ;  /* 0x000000e405177812 */ /* 0x000fe200078efcff */
[----:B------:R-:W-:Y:S01]  /*0d80*/  IMAD.MOV R6, RZ, RZ, -R6 ;  /* 0x000000ffff067224 */ /* 0x000fe200078e0a06 */
[----:B------:R-:W-:Y:S01]  /*0d90*/  IABS R33, R12 ;  /* 0x0000000c00217213 */ /* 0x000fe20000000000 */
[C---:B------:R-:W-:Y:S01]  /*0da0*/  IMAD R51, R2.reuse, R7, R51 ;  /* 0x0000000702337224 */ /* 0x040fe200078e0233 */
[----:B------:R-:W-:Y:S01]  /*0db0*/  ISETP.GT.U32.AND P4, PT, R2, R53, PT ;  /* 0x000000350200720c */ /* 0x000fe20003f84070 */
[----:B------:R-:W-:Y:S01]  /*0dc0*/  @!P5 IMAD.IADD R36, R36, 0x1, -R2 ;  /* 0x000000012424d824 */ /* 0x000fe200078e0a02 */
[C---:B------:R-:W-:Y:S01]  /*0dd0*/  ISETP.GT.U32.AND P5, PT, R2.reuse, R35, PT ;  /* 0x000000230200720c */ /* 0x040fe20003fa4070 */
[C---:B------:R-:W-:Y:S01]  /*0de0*/  IMAD R34, R2.reuse, R6, R9 ;  /* 0x0000000602227224 */ /* 0x040fe200078e0209 */
[----:B------:R-:W-:Y:S01]  /*0df0*/  IABS R59, R23 ;  /* 0x00000017003b7213 */ /* 0x000fe20000000000 */
[----:B------:R-:W-:Y:S01]  /*0e00*/  @!P3 IMAD.IADD R3, R3, 0x1, -R10 ;  /* 0x000000010303b824 */ /* 0x000fe200078e0a0a */
[----:B------:R-:W-:Y:S01]  /*0e10*/  LOP3.LUT R10, R5, 0x20, RZ, 0xfc, !PT ;  /* 0x00000020050a7812 */ /* 0x000fe200078efcff */
[----:B------:R-:W-:Y:S01]  /*0e20*/  @!P1 IMAD.MOV R36, RZ, RZ, -R36 ;  /* 0x000000ffff249224 */ /* 0x000fe200078e0a24 */
[----:B------:R-:W-:-:S02]  /*0e30*/  ISETP.GT.U32.AND P1, PT, R2, R51, PT ;  /* 0x000000330200720c */ /* 0x000fc40003f24070 */
[----:B------:R-:W-:Y:S02]  /*0e40*/  IABS R11, R10 ;  /* 0x0000000a000b7213 */ /* 0x000fe40000000000 */
[----:B------:R-:W-:Y:S01]  /*0e50*/  ISETP.GE.AND P3, PT, R8, RZ, PT ;  /* 0x000000ff0800720c */ /* 0x000fe20003f66270 */
[--C-:B------:R-:W-:Y:S01]  /*0e60*/  @!P4 IMAD.IADD R53, R53, 0x1, -R2.reuse ;  /* 0x000000013535c824 */ /* 0x100fe200078e0a02 */
[----:B------:R-:W-:Y:S01]  /*0e70*/  ISETP.GT.U32.AND P4, PT, R2, R34, PT ;  /* 0x000000220200720c */ /* 0x000fe20003f84070 */
[----:B------:R-:W-:Y:S01]  /*0e80*/  @!P5 IMAD.IADD R35, R35, 0x1, -R2 ;  /* 0x000000012323d824 */ /* 0x000fe200078e0a02 */
[C---:B------:R-:W-:Y:S01]  /*0e90*/  LOP3.LUT R8, R5.reuse, 0x18, RZ, 0xfc, !PT ;  /* 0x0000001805087812 */ /* 0x040fe200078efcff */
[----:B------:R-:W-:Y:S01]  /*0ea0*/  IMAD.HI.U32 R7, R4, R11, RZ ;  /* 0x0000000b04077227 */ /* 0x000fe200078e00ff */
[----:B------:R-:W-:Y:S02]  /*0eb0*/  LOP3.LUT R88, R5, 0xec, RZ, 0xfc, !PT ;  /* 0x000000ec05587812 */ /* 0x000fe400078efcff */
[----:B------:R-:W-:Y:S01]  /*0ec0*/  ISETP.GT.U32.AND P5, PT, R2, R35, PT ;  /* 0x000000230200720c */ /* 0x000fe20003fa4070 */
[----:B------:R-:W-:Y:S01]  /*0ed0*/  @!P0 IMAD.MOV R53, RZ, RZ, -R53 ;  /* 0x000000ffff358224 */ /* 0x000fe200078e0a35 */
[----:B------:R-:W-:Y:S01]  /*0ee0*/  IABS R9, R8 ;  /* 0x0000000800097213 */ /* 0x000fe20000000000 */
[----:B------:R-:W-:Y:S01]  /*0ef0*/  IMAD.MOV R7, RZ, RZ, -R7 ;  /* 0x000000ffff077224 */ /* 0x000fe200078e0a07 */
[----:B------:R-:W-:Y:S01]  /*0f00*/  ISETP.GE.AND P0, PT, R8, RZ, PT ;  /* 0x000000ff0800720c */ /* 0x000fe20003f06270 */
[----:B------:R-:W-:Y:S01]  /*0f10*/  IMAD.HI.U32 R8, R4, R33, RZ ;  /* 0x0000002104087227 */ /* 0x000fe200078e00ff */
[----:B------:R-:W-:-:S02]  /*0f20*/  IABS R63, R88 ;  /* 0x00000058003f7213 */ /* 0x000fc40000000000 */
[C---:B------:R-:W-:Y:S01]  /*0f30*/  LOP3.LUT R89, R5.reuse, 0xf0, RZ, 0xfc, !PT ;  /* 0x000000f005597812 */ /* 0x040fe200078efcff */
[--C-:B------:R-:W-:Y:S01]  /*0f40*/  @!P4 IMAD.IADD R34, R34, 0x1, -R2.reuse ;  /* 0x000000012222c824 */ /* 0x100fe200078e0a02 */
[----:B------:R-:W-:Y:S01]  /*0f50*/  LOP3.LUT R90, R5, 0xf4, RZ, 0xfc, !PT ;  /* 0x000000f4055a7812 */ /* 0x000fe200078efcff */
[--C-:B------:R-:W-:Y:S01]  /*0f60*/  @!P1 IMAD.IADD R51, R51, 0x1, -R2.reuse ;  /* 0x0000000133339824 */ /* 0x100fe200078e0a02 */
[----:B------:R-:W-:Y:S01]  /*0f70*/  IABS R65, R89 ;  /* 0x0000005900417213 */ /* 0x000fe20000000000 */
[----:B------:R-:W-:Y:S01]  /*0f80*/  @!P5 IMAD.IADD R35, R35, 0x1, -R2 ;  /* 0x000000012323d824 */ /* 0x000fe200078e0a02 */
[C---:B------:R-:W-:Y:S01]  /*0f90*/  ISETP.GT.U32.AND P4, PT, R2.reuse, R34, PT ;  /* 0x000000220200720c */ /* 0x040fe20003f84070 */
[----:B------:R-:W-:Y:S01]  /*0fa0*/  IMAD.MOV R8, RZ, RZ, -R8 ;  /* 0x000000ffff087224 */ /* 0x000fe200078e0a08 */
[C---:B------:R-:W-:Y:S01]  /*0fb0*/  ISETP.GT.U32.AND P1, PT, R2.reuse, R51, PT ;  /* 0x000000330200720c */ /* 0x040fe20003f24070 */
[----:B------:R-:W-:Y:S01]  /*0fc0*/  IMAD R50, R2, R7, R11 ;  /* 0x0000000702327224 */ /* 0x000fe200078e020b */
[----:B------:R-:W-:Y:S01]  /*0fd0*/  ISETP.GE.AND P5, PT, R10, RZ, PT ;  /* 0x000000ff0a00720c */ /* 0x000fe20003fa6270 */
[C---:B------:R-:W-:Y:S01]  /*0fe0*/  IMAD R33, R2.reuse, R8, R33 ;  /* 0x0000000802217224 */ /* 0x040fe200078e0221 */
[C---:B------:R-:W-:Y:S01]  /*0ff0*/  LOP3.LUT R8, R5.reuse, 0x2c, RZ, 0xfc, !PT ;  /* 0x0000002c05087812 */ /* 0x040fe200078efcff */
[----:B------:R-:W-:Y:S01]  /*1000*/  @!P6 IMAD.MOV R35, RZ, RZ, -R35 ;  /* 0x000000ffff23e224 */ /* 0x000fe200078e0a23 */
[----:B------:R-:W-:Y:S01]  /*1010*/  ISETP.GT.U32.AND P6, PT, R2, R50, PT ;  /* 0x000000320200720c */ /* 0x000fe20003fc4070 */
[----:B------:R-:W-:Y:S01]  /*1020*/  IMAD.HI.U32 R6, R4, R9, RZ ;  /* 0x0000000904067227 */ /* 0x000fe200078e00ff */
[----:B------:R-:W-:-:S02]  /*1030*/  LOP3.LUT R10, R5, 0x30, RZ, 0xfc, !PT ;  /* 0x00000030050a7812 */ /* 0x000fc400078efcff */
[----:B------:R-:W-:Y:S01]  /*1040*/  IABS R67, R90 ;  /* 0x0000005a00437213 */ /* 0x000fe20000000000 */
[----:B------:R-:W-:Y:S01]  /*1050*/  @!P4 IMAD.IADD R34, R34, 0x1, -R2 ;  /* 0x000000012222c824 */ /* 0x000fe200078e0a02 */
[C---:B------:R-:W-:Y:S01]  /*1060*/  ISETP.GT.U32.AND P4, PT, R2.reuse, R33, PT ;  /* 0x000000210200720c */ /* 0x040fe20003f84070 */
[----:B------:R-:W-:Y:S01]  /*1070*/  IMAD.MOV R6, RZ, RZ, -R6 ;  /* 0x000000ffff067224 */ /* 0x000fe200078e0a06 */
[----:B------:R-:W-:Y:S01]  /*1080*/  IABS R11, R10 ;  /* 0x0000000a000b7213 */ /* 0x000fe20000000000 */
[--C-:B------:R-:W-:Y:S01]  /*1090*/  @!P1 IMAD.IADD R51, R51, 0x1, -R2.reuse ;  /* 0x0000000133339824 */ /* 0x100fe200078e0a02 */
[C---:B------:R-:W-:Y:S01]  /*10a0*/  LOP3.LUT R77, R5.reuse, 0xf8, RZ, 0xfc, !PT ;  /* 0x000000f8054d7812 */ /* 0x040fe200078efcff */
[----:B------:R-:W-:Y:S01]  /*10b0*/  IMAD R52, R2, R6, R9 ;  /* 0x0000000602347224 */ /* 0x000fe200078e0209 */
[----:B------:R-:W-:Y:S01]  /*10c0*/  IABS R9, R8 ;  /* 0x0000000800097213 */ /* 0x000fe20000000000 */
[----:B------:R-:W-:Y:S01]  /*10d0*/  @!P6 IMAD.IADD R50, R50, 0x1, -R2 ;  /* 0x000000013232e824 */ /* 0x000fe200078e0a02 */
[----:B------:R-:W-:Y:S01]  /*10e0*/  LOP3.LUT R6, R5, 0x28, RZ, 0xfc, !PT ;  /* 0x0000002805067812 */ /* 0x000fe200078efcff */
[----:B------:R-:W-:Y:S01]  /*10f0*/  @!P2 IMAD.MOV R51, RZ, RZ, -R51 ;  /* 0x000000ffff33a224 */ /* 0x000fe200078e0a33 */
[----:B------:R-:W-:Y:S01]  /*1100*/  ISETP.GT.U32.AND P1, PT, R2, R52, PT ;  /* 0x000000340200720c */ /* 0x000fe20003f24070 */
[----:B------:R-:W-:Y:S01]  /*1110*/  IMAD.HI.U32 R7, R4, R9, RZ ;  /* 0x0000000904077227 */ /* 0x000fe200078e00ff */
[----:B------:R-:W-:-:S02]  /*1120*/  IABS R49, R6 ;  /* 0x0000000600317213 */ /* 0x000fc40000000000 */
[----:B------:R-:W-:Y:S01]  /*1130*/  ISETP.GE.AND P2, PT, R12, RZ, PT ;  /* 0x000000ff0c00720c */ /* 0x000fe20003f46270 */
[----:B------:R-:W-:Y:S01]  /*1140*/  @!P4 IMAD.IADD R33, R33, 0x1, -R2 ;  /* 0x000000012121c824 */ /* 0x000fe200078e0a02 */
[C---:B------:R-:W-:Y:S01]  /*1150*/  ISETP.GT.U32.AND P4, PT, R2.reuse, R50, PT ;  /* 0x000000320200720c */ /* 0x040fe20003f84070 */
[----:B------:R-:W-:Y:S01]  /*1160*/  IMAD.MOV R7, RZ, RZ, -R7 ;  /* 0x000000ffff077224 */ /* 0x000fe200078e0a07 */
[C---:B------:R-:W-:Y:S01]  /*1170*/  LOP3.LUT R12, R5.reuse, 0x34, RZ, 0xfc, !PT ;  /* 0x00000034050c7812 */ /* 0x040fe200078efcff */
[----:B------:R-:W-:Y:S01]  /*1180*/  @!P3 IMAD.MOV R34, RZ, RZ, -R34 ;  /* 0x000000ffff22b224 */ /* 0x000fe200078e0a22 */
[C---:B------:R-:W-:Y:S01]  /*1190*/  ISETP.GT.U32.AND P3, PT, R2.reuse, R33, PT ;  /* 0x000000210200720c */ /* 0x040fe20003f64070 */
[----:B------:R-:W-:Y:S01]  /*11a0*/  IMAD R32, R2, R7, R9 ;  /* 0x0000000702207224 */ /* 0x000fe200078e0209 */
[----:B------:R-:W-:Y:S01]  /*11b0*/  IABS R31, R12 ;  /* 0x0000000c001f7213 */ /* 0x000fe20000000000 */
[----:B------:R-:W-:Y:S01]  /*11c0*/  @!P1 IMAD.IADD R52, R52, 0x1, -R2 ;  /* 0x0000000134349824 */ /* 0x000fe200078e0a02 */
[----:B------:R-:W-:Y:S01]  /*11d0*/  ISETP.GE.AND P1, PT, R6, RZ, PT ;  /* 0x000000ff0600720c */ /* 0x000fe20003f26270 */
[----:B------:R-:W-:Y:S01]  /*11e0*/  IMAD.HI.U32 R6, R4, R49, RZ ;  /* 0x0000003104067227 */ /* 0x000fe200078e00ff */
[----:B------:R-:W-:-:S02]  /*11f0*/  LOP3.LUT R9, R5, 0x38, RZ, 0xfc, !PT ;  /* 0x0000003805097812 */ /* 0x000fc400078efcff */
[----:B------:R-:W-:Y:S01]  /*1200*/  ISETP.GT.U32.AND P6, PT, R2, R52, PT ;  /* 0x000000340200720c */ /* 0x000fe20003fc4070 */
[----:B------:R-:W-:Y:S01]  /*1210*/  @!P4 IMAD.IADD R50, R50, 0x1, -R2 ;  /* 0x000000013232c824 */ /* 0x000fe200078e0a02 */
[C---:B------:R-:W-:Y:S01]  /*1220*/  ISETP.GT.U32.AND P4, PT, R2.reuse, R32, PT ;  /* 0x000000200200720c */ /* 0x040fe20003f84070 */
[----:B------:R-:W-:Y:S01]  /*1230*/  IMAD.MOV R6, RZ, RZ, -R6 ;  /* 0x000000ffff067224 */ /* 0x000fe200078e0a06 */
[----:B------:R-:W-:Y:S01]  /*1240*/  IABS R47, R9 ;  /* 0x00000009002f7213 */ /* 0x000fe20000000000 */
[----:B------:R-:W-:Y:S01]  /*1250*/  @!P5 IMAD.MOV R50, RZ, RZ, -R50 ;  /* 0x000000ffff32d224 */ /* 0x000fe200078e0a32 */
[----:B------:R-:W-:Y:S01]  /*1260*/  IABS R69, R77 ;  /* 0x0000004d00457213 */ /* 0x000fe20000000000 */
[----:B------:R-:W-:Y:S02]  /*1270*/  IMAD R49, R2, R6, R49 ;  /* 0x0000000602317224 */ /* 0x000fe400078e0231 */
[----:B------:R-:W-:-:S04]  /*1280*/  IMAD.HI.U32 R6, R4, R11, RZ ;  /* 0x0000000b04067227 */ /* 0x000fc800078e00ff */
[--C-:B------:R-:W-:Y:S01]  /*1290*/  @!P6 IMAD.IADD R52, R52, 0x1, -R2.reuse ;  /* 0x000000013434e824 */ /* 0x100fe200078e0a02 */
[----:B------:R-:W-:Y:S01]  /*12a0*/  ISETP.GT.U32.AND P6, PT, R2, R49, PT ;  /* 0x000000310200720c */ /* 0x000fe20003fc4070 */
[----:B------:R-:W-:Y:S02]  /*12b0*/  @!P4 IMAD.IADD R32, R32, 0x1, -R2 ;  /* 0x000000012020c824 */ /* 0x000fe400078e0a02 */
[----:B------:R-:W-:Y:S02]  /*12c0*/  IMAD.MOV R48, RZ, RZ, -R6 ;  /* 0x000000ffff307224 */ /* 0x000fe400078e0a06 */
[----:B------:R-:W-:Y:S01]  /*12d0*/  IMAD.HI.U32 R6, R4, R31, RZ ;  /* 0x0000001f04067227 */ /* 0x000fe200078e00ff */
[----:B------:R-:W-:-:S03]  /*12e0*/  ISETP.GT.U32.AND P4, PT, R2, R32, PT ;  /* 0x000000200200720c */ /* 0x000fc60003f84070 */
[----:B------:R-:W-:Y:S02]  /*12f0*/  IMAD.MOV R6, RZ, RZ, -R6 ;  /* 0x000000ffff067224 */ /* 0x000fe400078e0a06 */
[----:B------:R-:W-:Y:S02]  /*1300*/  IMAD R48, R2, R48, R11 ;  /* 0x0000003002307224 */ /* 0x000fe400078e020b */
[----:B------:R-:W-:Y:S01]  /*1310*/  @!P6 IMAD.IADD R49, R49, 0x1, -R2 ;  /* 0x000000013131e824 */ /* 0x000fe200078e0a02 */
[----:B------:R-:W-:Y:S01]  /*1320*/  ISETP.GE.AND P6, PT, R10, RZ, PT ;  /* 0x000000ff0a00720c */ /* 0x000fe20003fc6270 */
[C---:B------:R-:W-:Y:S01]  /*1330*/  IMAD R31, R2.reuse, R6, R31 ;  /* 0x00000006021f7224 */ /* 0x040fe200078e021f */
[C---:B------:R-:W-:Y:S01]  /*1340*/  ISETP.GT.U32.AND P5, PT, R2.reuse, R48, PT ;  /* 0x000000300200720c */ /* 0x040fe20003fa4070 */
[----:B------:R-:W-:Y:S01]  /*1350*/  @!P0 IMAD.MOV R52, RZ, RZ, -R52 ;  /* 0x000000ffff348224 */ /* 0x000fe200078e0a34 */
[----:B------:R-:W-:Y:S01]  /*1360*/  ISETP.GT.U32.AND P0, PT, R2, R49, PT ;  /* 0x000000310200720c */ /* 0x000fe20003f04070 */
[--C-:B------:R-:W-:Y:S01]  /*1370*/  @!P4 IMAD.IADD R32, R32, 0x1, -R2.reuse ;  /* 0x000000012020c824 */ /* 0x100fe200078e0a02 */
[----:B------:R-:W-:Y:S01]  /*1380*/  ISETP.GT.U32.AND P4, PT, R2, R31, PT ;  /* 0x0000001f0200720c */ /* 0x000fe20003f84070 */
[----:B------:R-:W-:Y:S01]  /*1390*/  @!P3 IMAD.IADD R33, R33, 0x1, -R2 ;  /* 0x000000012121b824 */ /* 0x000fe200078e0a02 */
[----:B------:R-:W-:Y:S01]  /*13a0*/  ISETP.GE.AND P3, PT, R8, RZ, PT ;  /* 0x000000ff0800720c */ /* 0x000fe20003f66270 */
[----:B------:R-:W-:Y:S01]  /*13b0*/  IMAD.HI.U32 R7, R4, R47, RZ ;  /* 0x0000002f04077227 */ /* 0x000fe200078e00ff */
[----:B------:R-:W-:-:S02]  /*13c0*/  LOP3.LUT R8, R5, 0x40, RZ, 0xfc, !PT ;  /* 0x0000004005087812 */ /* 0x000fc400078efcff */
[----:B------:R-:W-:Y:S01]  /*13d0*/  LOP3.LUT R10, R5, 0x44, RZ, 0xfc, !PT ;  /* 0x00000044050a7812 */ /* 0x000fe200078efcff */
[----:B------:R-:W-:Y:S02]  /*13e0*/  IMAD.MOV R7, RZ, RZ, -R7 ;  /* 0x000000ffff077224 */ /* 0x000fe400078e0a07 */
[--C-:B------:R-:W-:Y:S01]  /*13f0*/  @!P5 IMAD.IADD R48, R48, 0x1, -R2.reuse ;  /* 0x000000013030d824 */ /* 0x100fe200078e0a02 */
[----:B------:R-:W-:Y:S01]  /*1400*/  IABS R11, R10 ;  /* 0x0000000a000b7213 */ /* 0x000fe20000000000 */
[--C-:B------:R-:W-:Y:S01]  /*1410*/  @!P0 IMAD.IADD R49, R49, 0x1, -R2.reuse ;  /* 0x0000000131318824 */ /* 0x100fe200078e0a02 */
[----:B------:R-:W-:Y:S01]  /*1420*/  ISETP.GE.AND P0, PT, R9, RZ, PT ;  /* 0x000000ff0900720c */ /* 0x000fe20003f06270 */
[----:B------:R-:W-:Y:S01]  /*1430*/  @!P4 IMAD.IADD R31, R31, 0x1, -R2 ;  /* 0x000000011f1fc824 */ /* 0x000fe200078e0a02 */
[----:B------:R-:W-:Y:S01]  /*1440*/  IABS R9, R8 ;  /* 0x0000000800097213 */ /* 0x000fe20000000000 */
[----:B------:R-:W-:Y:S01]  /*1450*/  @!P1 IMAD.MOV R49, RZ, RZ, -R49 ;  /* 0x000000ffff319224 */ /* 0x000fe200078e0a31 */
[C---:B------:R-:W-:Y:S01]  /*1460*/  ISETP.GT.U32.AND P1, PT, R2.reuse, R48, PT ;  /* 0x000000300200720c */ /* 0x040fe20003f24070 */
[C---:B------:R-:W-:Y:S01]  /*1470*/  IMAD R47, R2.reuse, R7, R47 ;  /* 0x00000007022f7224 */ /* 0x040fe200078e022f */
[----:B------:R-:W-:Y:S01]  /*1480*/  ISETP.GT.U32.AND P4, PT, R2, R31, PT ;  /* 0x0000001f0200720c */ /* 0x000fe20003f84070 */
[----:B------:R-:W-:-:S03]  /*1490*/  IMAD.HI.U32 R6, R4, R9, RZ ;  /* 0x0000000904067227 */ /* 0x000fc600078e00ff */
[----:B------:R-:W-:Y:S01]  /*14a0*/  ISETP.GT.U32.AND P5, PT, R2, R47, PT ;  /* 0x0000002f0200720c */ /* 0x000fe20003fa4070 */
[----:B------:R-:W-:-:S04]  /*14b0*/  IMAD.HI.U32 R7, R4, R11, RZ ;  /* 0x0000000b04077227 */ /* 0x000fc800078e00ff */
[----:B------:R-:W-:Y:S02]  /*14c0*/  IMAD.MOV R6, RZ, RZ, -R6 ;  /* 0x000000ffff067224 */ /* 0x000fe400078e0a06 */
[----:B------:R-:W-:Y:S02]  /*14d0*/  IMAD.MOV R7, RZ, RZ, -R7 ;  /* 0x000000ffff077224 */ /* 0x000fe400078e0a07 */
[----:B------:R-:W-:Y:S02]  /*14e0*/  IMAD R46, R2, R6, R9 ;  /* 0x00000006022e7224 */ /* 0x000fe400078e0209 */
[--C-:B------:R-:W-:Y:S01]  /*14f0*/  @!P1 IMAD.IADD R48, R48, 0x1, -R2.reuse ;  /* 0x0000000130309824 */ /* 0x100fe200078e0a02 */
[----:B------:R-:W-:Y:S01]  /*1500*/  ISETP.GE.AND P1, PT, R10, RZ, PT ;  /* 0x000000ff0a00720c */ /* 0x000fe20003f26270 */
[C---:B------:R-:W-:Y:S01]  /*1510*/  IMAD R30, R2.reuse, R7, R11 ;  /* 0x00000007021e7224 */ /* 0x040fe200078e020b */
[----:B------:R-:W-:Y:S01]  /*1520*/  LOP3.LUT R7, R5, 0x4c, RZ, 0xfc, !PT ;  /* 0x0000004c05077812 */ /* 0x000fe200078efcff */
[----:B------:R-:W-:Y:S01]  /*1530*/  @!P4 IMAD.IADD R31, R31, 0x1, -R2 ;  /* 0x000000011f1fc824 */ /* 0x000fe200078e0a02 */
[----:B------:R-:W-:Y:S01]  /*1540*/  ISETP.GT.U32.AND P4, PT, R2, R46, PT ;  /* 0x0000002e0200720c */ /* 0x000fe20003f84070 */
[----:B------:R-:W-:Y:S01]  /*1550*/  @!P2 IMAD.MOV R33, RZ, RZ, -R33 ;  /* 0x000000ffff21a224 */ /* 0x000fe200078e0a21 */
[----:B------:R-:W-:Y:S01]  /*1560*/  ISETP.GE.AND P2, PT, R12, RZ, PT ;  /* 0x000000ff0c00720c */ /* 0x000fe20003f46270 */
[----:B------:R-:W-:Y:S01]  /*1570*/  @!P6 IMAD.MOV R48, RZ, RZ, -R48 ;  /* 0x000000ffff30e224 */ /* 0x000fe200078e0a30 */
[----:B------:R-:W-:Y:S01]  /*1580*/  ISETP.GT.U32.AND P6, PT, R2, R30, PT ;  /* 0x0000001e0200720c */ /* 0x000fe20003fc4070 */
[----:B------:R-:W-:Y:S01]  /*1590*/  @!P5 IMAD.IADD R47, R47, 0x1, -R2 ;  /* 0x000000012f2fd824 */ /* 0x000fe200078e0a02 */
[----:B------:R-:W-:Y:S01]  /*15a0*/  LOP3.LUT R12, R5, 0x48, RZ, 0xfc, !PT ;  /* 0x00000048050c7812 */ /* 0x000fe200078efcff */
[----:B------:R-:W-:Y:S01]  /*15b0*/  @!P3 IMAD.MOV R32, RZ, RZ, -R32 ;  /* 0x000000ffff20b224 */ /* 0x000fe200078e0a20 */
[----:B------:R-:W-:-:S02]  /*15c0*/  IABS R29, R7 ;  /* 0x00000007001d7213 */ /* 0x000fc40000000000 */
[----:B------:R-:W-:Y:S02]  /*15d0*/  IABS R45, R12 ;  /* 0x0000000c002d7213 */ /* 0x000fe40000000000 */
[----:B------:R-:W-:Y:S01]  /*15e0*/  ISETP.GT.U32.AND P5, PT, R2, R47, PT ;  /* 0x0000002f0200720c */ /* 0x000fe20003fa4070 */
[--C-:B------:R-:W-:Y:S01]  /*15f0*/  @!P4 IMAD.IADD R46, R46, 0x1, -R2.reuse ;  /* 0x000000012e2ec824 */ /* 0x100fe200078e0a02 */
[----:B------:R-:W-:Y:S01]  /*1600*/  ISETP.GE.AND P3, PT, R8, RZ, PT ;  /* 0x000000ff0800720c */ /* 0x000fe20003f66270 */
[----:B------:R-:W-:Y:S01]  /*1610*/  IMAD.HI.U32 R6, R4, R45, RZ ;  /* 0x0000002d04067227 */ /* 0x000fe200078e00ff */
[C---:B------:R-:W-:Y:S02]  /*1620*/  LOP3.LUT R8, R5.reuse, 0x50, RZ, 0xfc, !PT ;  /* 0x0000005005087812 */ /* 0x040fe400078efcff */
[----:B------:R-:W-:Y:S01]  /*1630*/  ISETP.GT.U32.AND P4, PT, R2, R46, PT ;  /* 0x0000002e0200720c */ /* 0x000fe20003f84070 */
[----:B------:R-:W-:Y:S01]  /*1640*/  @!P6 IMAD.IADD R30, R30, 0x1, -R2 ;  /* 0x000000011e1ee824 */ /* 0x000fe200078e0a02 */
[----:B------:R-:W-:Y:S01]  /*1650*/  LOP3.LUT R10, R5, 0x54, RZ, 0xfc, !PT ;  /* 0x00000054050a7812 */ /* 0x000fe200078efcff */
[----:B------:R-:W-:Y:S01]  /*1660*/  IMAD.MOV R6, RZ, RZ, -R6 ;  /* 0x000000ffff067224 */ /* 0x000fe200078e0a06 */
[----:B------:R-:W-:Y:S01]  /*1670*/  IABS R9, R8 ;  /* 0x0000000800097213 */ /* 0x000fe20000000000 */
[----:B------:R-:W-:Y:S01]  /*1680*/  @!P2 IMAD.MOV R31, RZ, RZ, -R31 ;  /* 0x000000ffff1fa224 */ /* 0x000fe200078e0a1f */
[C---:B------:R-:W-:Y:S01]  /*1690*/  ISETP.GT.U32.AND P6, PT, R2.reuse, R30, PT ;  /* 0x0000001e0200720c */ /* 0x040fe20003fc4070 */
[----:B------:R-:W-:Y:S01]  /*16a0*/  IMAD R45, R2, R6, R45 ;  /* 0x00000006022d7224 */ /* 0x000fe200078e022d */
[----:B------:R-:W-:Y:S01]  /*16b0*/  IABS R11, R10 ;  /* 0x0000000a000b7213 */ /* 0x000fe20000000000 */
[----:B------:R-:W-:Y:S01]  /*16c0*/  IMAD.HI.U32 R6, R4, R29, RZ ;  /* 0x0000001d04067227 */ /* 0x000fe200078e00ff */
[----:B------:R-:W-:-:S02]  /*16d0*/  ISETP.GE.AND P2, PT, R12, RZ, PT ;  /* 0x000000ff0c00720c */ /* 0x000fc40003f46270 */
[----:B------:R-:W-:Y:S01]  /*16e0*/  LOP3.LUT R12, R5, 0x58, RZ, 0xfc, !PT ;  /* 0x00000058050c7812 */ /* 0x000fe200078efcff */
[----:B------:R-:W-:Y:S02]  /*16f0*/  IMAD.MOV R6, RZ, RZ, -R6 ;  /* 0x000000ffff067224 */ /* 0x000fe400078e0a06 */
[----:B------:R-:W-:Y:S01]  /*1700*/  @!P4 IMAD.IADD R46, R46, 0x1, -R2 ;  /* 0x000000012e2ec824 */ /* 0x000fe200078e0a02 */
[C---:B------:R-:W-:Y:S01]  /*1710*/  ISETP.GT.U32.AND P4, PT, R2.reuse, R45, PT ;  /* 0x0000002d0200720c */ /* 0x040fe20003f84070 */
[----:B------:R-:W-:Y:S01]  /*1720*/  IMAD R29, R2, R6, R29 ;  /* 0x00000006021d7224 */ /* 0x000fe200078e021d */
[----:B------:R-:W-:Y:S01]  /*1730*/  IABS R43, R12 ;  /* 0x0000000c002b7213 */ /* 0x000fe20000000000 */
[----:B------:R-:W-:-:S04]  /*1740*/  IMAD.HI.U32 R6, R4, R9, RZ ;  /* 0x0000000904067227 */ /* 0x000fc800078e00ff */
[--C-:B------:R-:W-:Y:S01]  /*1750*/  @!P5 IMAD.IADD R47, R47, 0x1, -R2.reuse ;  /* 0x000000012f2fd824 */ /* 0x100fe200078e0a02 */
[----:B------:R-:W-:Y:S01]  /*1760*/  ISETP.GE.AND P5, PT, R7, RZ, PT ;  /* 0x000000ff0700720c */ /* 0x000fe20003fa6270 */
[----:B------:R-:W-:Y:S01]  /*1770*/  @!P6 IMAD.IADD R30, R30, 0x1, -R2 ;  /* 0x000000011e1ee824 */ /* 0x000fe200078e0a02 */
[----:B------:R-:W-:Y:S01]  /*1780*/  ISETP.GT.U32.AND P6, PT, R2, R29, PT ;  /* 0x0000001d0200720c */ /* 0x000fe20003fc4070 */
[----:B------:R-:W-:-:S04]  /*1790*/  IMAD.HI.U32 R7, R4, R11, RZ ;  /* 0x0000000b04077227 */ /* 0x000fc800078e00ff */
[----:B------:R-:W-:Y:S02]  /*17a0*/  IMAD.MOV R6, RZ, RZ, -R6 ;  /* 0x000000ffff067224 */ /* 0x000fe400078e0a06 */
[----:B------:R-:W-:Y:S02]  /*17b0*/  IMAD.MOV R7, RZ, RZ, -R7 ;  /* 0x000000ffff077224 */ /* 0x000fe400078e0a07 */
[C---:B------:R-:W-:Y:S01]  /*17c0*/  IMAD R44, R2.reuse, R6, R9 ;  /* 0x00000006022c7224 */ /* 0x040fe200078e0209 */
[C---:B------:R-:W-:Y:S01]  /*17d0*/  LOP3.LUT R9, R5.reuse, 0x64, RZ, 0xfc, !PT ;  /* 0x0000006405097812 */ /* 0x040fe200078efcff */
[C---:B------:R-:W-:Y:S01]  /*17e0*/  IMAD R28, R2.reuse, R7, R11 ;  /* 0x00000007021c7224 */ /* 0x040fe200078e020b */
[----:B------:R-:W-:Y:S01]  /*17f0*/  LOP3.LUT R11, R5, 0x68, RZ, 0xfc, !PT ;  /* 0x00000068050b7812 */ /* 0x000fe200078efcff */
[--C-:B------:R-:W-:Y:S01]  /*1800*/  @!P4 IMAD.IADD R45, R45, 0x1, -R2.reuse ;  /* 0x000000012d2dc824 */ /* 0x100fe200078e0a02 */
[C---:B------:R-:W-:Y:S01]  /*1810*/  ISETP.GT.U32.AND P4, PT, R2.reuse, R44, PT ;  /* 0x0000002c0200720c */ /* 0x040fe20003f84070 */
[----:B------:R-:W-:Y:S01]  /*1820*/  @!P6 IMAD.IADD R29, R29, 0x1, -R2 ;  /* 0x000000011d1de824 */ /* 0x000fe200078e0a02 */
[----:B------:R-:W-:Y:S01]  /*1830*/  ISETP.GT.U32.AND P6, PT, R2, R28, PT ;  /* 0x0000001c0200720c */ /* 0x000fe20003fc4070 */
[----:B------:R-:W-:Y:S01]  /*1840*/  IMAD.HI.U32 R6, R4, R43, RZ ;  /* 0x0000002b04067227 */ /* 0x000fe200078e00ff */
[----:B------:R-:W-:-:S02]  /*1850*/  IABS R27, R9 ;  /* 0x00000009001b7213 */ /* 0x000fc40000000000 */
[----:B------:R-:W-:Y:S01]  /*1860*/  IABS R41, R11 ;  /* 0x0000000b00297213 */ /* 0x000fe20000000000 */
[----:B------:R-:W-:Y:S02]  /*1870*/  IMAD.MOV R6, RZ, RZ, -R6 ;  /* 0x000000ffff067224 */ /* 0x000fe400078e0a06 */
[----:B------:R-:W-:Y:S01]  /*1880*/  @!P0 IMAD.MOV R47, RZ, RZ, -R47 ;  /* 0x000000ffff2f8224 */ /* 0x000fe200078e0a2f */
[C---:B------:R-:W-:Y:S01]  /*1890*/  ISETP.GT.U32.AND P0, PT, R2.reuse, R29, PT ;  /* 0x0000001d0200720c */ /* 0x040fe20003f04070 */
[----:B------:R-:W-:Y:S02]  /*18a0*/  IMAD R43, R2, R6, R43 ;  /* 0x00000006022b7224 */ /* 0x000fe400078e022b */
[--C-:B------:R-:W-:Y:S01]  /*18b0*/  @!P4 IMAD.IADD R44, R44, 0x1, -R2.reuse ;  /* 0x000000012c2cc824 */ /* 0x100fe200078e0a02 */
[----:B------:R-:W-:Y:S01]  /*18c0*/  ISETP.GT.U32.AND P4, PT, R2, R45, PT ;  /* 0x0000002d0200720c */ /* 0x000fe20003f84070 */
[----:B------:R-:W-:Y:S02]  /*18d0*/  @!P6 IMAD.IADD R28, R28, 0x1, -R2 ;  /* 0x000000011c1ce824 */ /* 0x000fe400078e0a02 */
[----:B------:R-:W-:Y:S01]  /*18e0*/  IMAD.HI.U32 R6, R4, R27, RZ ;  /* 0x0000001b04067227 */ /* 0x000fe200078e00ff */
[----:B------:R-:W-:-:S03]  /*18f0*/  ISETP.GT.U32.AND P6, PT, R2, R44, PT ;  /* 0x0000002c0200720c */ /* 0x000fc60003fc4070 */
[----:B------:R-:W-:Y:S02]  /*1900*/  IMAD.MOV R6, RZ, RZ, -R6 ;  /* 0x000000ffff067224 */ /* 0x000fe400078e0a06 */
[----:B------:R-:W-:Y:S01]  /*1910*/  @!P3 IMAD.MOV R46, RZ, RZ, -R46 ;  /* 0x000000ffff2eb224 */ /* 0x000fe200078e0a2e */
[C---:B------:R-:W-:Y:S01]  /*1920*/  ISETP.GT.U32.AND P3, PT, R2.reuse, R28, PT ;  /* 0x0000001c0200720c */ /* 0x040fe20003f64070 */
[----:B------:R-:W-:Y:S02]  /*1930*/  IMAD R27, R2, R6, R27 ;  /* 0x00000006021b7224 */ /* 0x000fe400078e021b */
[----:B------:R-:W-:-:S04]  /*1940*/  IMAD.HI.U32 R7, R4, R13, RZ ;  /* 0x0000000d04077227 */ /* 0x000fc800078e00ff */
[--C-:B------:R-:W-:Y:S01]  /*1950*/  @!P6 IMAD.IADD R44, R44, 0x1, -R2.reuse ;  /* 0x000000012c2ce824 */ /* 0x100fe200078e0a02 */
[----:B------:R-:W-:Y:S01]  /*1960*/  ISETP.GT.U32.AND P6, PT, R2, R27, PT ;  /* 0x0000001b0200720c */ /* 0x000fe20003fc4070 */
[----:B------:R-:W-:Y:S01]  /*1970*/  @!P0 IMAD.IADD R29, R29, 0x1, -R2 ;  /* 0x000000011d1d8824 */ /* 0x000fe200078e0a02 */
[----:B------:R-:W-:Y:S01]  /*1980*/  ISETP.GE.AND P0, PT, R8, RZ, PT ;  /* 0x000000ff0800720c */ /* 0x000fe20003f06270 */
[----:B------:R-:W-:Y:S01]  /*1990*/  IMAD.MOV R7, RZ, RZ, -R7 ;  /* 0x000000ffff077224 */ /* 0x000fe200078e0a07 */
[----:B------:R-:W-:Y:S01]  /*19a0*/  LOP3.LUT R8, R5, 0x6c, RZ, 0xfc, !PT ;  /* 0x0000006c05087812 */ /* 0x000fe200078efcff */
[----:B------:R-:W-:Y:S01]  /*19b0*/  @!P1 IMAD.MOV R30, RZ, RZ, -R30 ;  /* 0x000000ffff1e9224 */ /* 0x000fe200078e0a1e */
[----:B------:R-:W-:Y:S01]  /*19c0*/  ISETP.GT.U32.AND P1, PT, R2, R43, PT ;  /* 0x0000002b0200720c */ /* 0x000fe20003f24070 */
[----:B------:R-:W-:-:S04]  /*19d0*/  IMAD.HI.U32 R6, R4, R41, RZ ;  /* 0x0000002904067227 */ /* 0x000fc800078e00ff */
[----:B------:R-:W-:Y:S01]  /*19e0*/  IMAD R42, R2, R7, R13 ;  /* 0x00000007022a7224 */ /* 0x000fe200078e020d */
[----:B------:R-:W-:Y:S01]  /*19f0*/  IABS R7, R8 ;  /* 0x0000000800077213 */ /* 0x000fe20000000000 */
[--C-:B------:R-:W-:Y:S01]  /*1a00*/  @!P3 IMAD.IADD R28, R28, 0x1, -R2.reuse ;  /* 0x000000011c1cb824 */ /* 0x100fe200078e0a02 */
[----:B------:R-:W-:Y:S01]  /*1a10*/  ISETP.GE.AND P3, PT, R10, RZ, PT ;  /* 0x000000ff0a00720c */ /* 0x000fe20003f66270 */
[----:B------:R-:W-:Y:S01]  /*1a20*/  @!P6 IMAD.IADD R27, R27, 0x1, -R2 ;  /* 0x000000011b1be824 */ /* 0x000fe200078e0a02 */
[C---:B------:R-:W-:Y:S01]  /*1a30*/  LOP3.LUT R10, R5.reuse, 0x70, RZ, 0xfc, !PT ;  /* 0x00000070050a7812 */ /* 0x040fe200078efcff */
[----:B------:R-:W-:Y:S01]  /*1a40*/  IMAD.MOV R6, RZ, RZ, -R6 ;  /* 0x000000ffff067224 */ /* 0x000fe200078e0a06 */
[----:B------:R-:W-:Y:S01]  /*1a50*/  LOP3.LUT R13, R5, 0x80, RZ, 0xfc, !PT ;  /* 0x00000080050d7812 */ /* 0x000fe200078efcff */
[----:B------:R-:W-:Y:S01]  /*1a60*/  @!P4 IMAD.IADD R45, R45, 0x1, -R2 ;  /* 0x000000012d2dc824 */ /* 0x000fe200078e0a02 */
[C---:B------:R-:W-:Y:S01]  /*1a70*/  ISETP.GT.U32.AND P6, PT, R2.reuse, R27, PT ;  /* 0x0000001b0200720c */ /* 0x040fe20003fc4070 */
[C---:B------:R-:W-:Y:S01]  /*1a80*/  IMAD R41, R2.reuse, R6, R41 ;  /* 0x0000000602297224 */ /* 0x040fe200078e0229 */
[----:B------:R-:W-:Y:S01]  /*1a90*/  ISETP.GT.U32.AND P4, PT, R2, R42, PT ;  /* 0x0000002a0200720c */ /* 0x000fe20003f84070 */
[----:B------:R-:W-:-:S04]  /*1aa0*/  IMAD.HI.U32 R6, R4, R7, RZ ;  /* 0x0000000704067227 */ /* 0x000fc800078e00ff */
[----:B------:R-:W-:Y:S01]  /*1ab0*/  @!P1 IMAD.IADD R43, R43, 0x1, -R2 ;  /* 0x000000012b2b9824 */ /* 0x000fe200078e0a02 */
[----:B------:R-:W-:Y:S01]  /*1ac0*/  ISETP.GE.AND P1, PT, R12, RZ, PT ;  /* 0x000000ff0c00720c */ /* 0x000fe20003f26270 */
[----:B------:R-:W-:Y:S01]  /*1ad0*/  IMAD.MOV R6, RZ, RZ, -R6 ;  /* 0x000000ffff067224 */ /* 0x000fe200078e0a06 */
[----:B------:R-:W-:Y:S01]  /*1ae0*/  LOP3.LUT R12, R5, 0x74, RZ, 0xfc, !PT ;  /* 0x00000074050c7812 */ /* 0x000fe200078efcff */
[----:B------:R-:W-:Y:S01]  /*1af0*/  @!P2 IMAD.MOV R45, RZ, RZ, -R45 ;  /* 0x000000ffff2da224 */ /* 0x000fe200078e0a2d */
[C---:B------:R-:W-:Y:S01]  /*1b00*/  ISETP.GT.U32.AND P2, PT, R2.reuse, R43, PT ;  /* 0x0000002b0200720c */ /* 0x040fe20003f44070 */
[----:B------:R-:W-:Y:S01]  /*1b10*/  @!P3 IMAD.MOV R28, RZ, RZ, -R28 ;  /* 0x000000ffff1cb224 */ /* 0x000fe200078e0a1c */
[C---:B------:R-:W-:Y:S01]  /*1b20*/  ISETP.GT.U32.AND P3, PT, R2.reuse, R41, PT ;  /* 0x000000290200720c */ /* 0x040fe20003f64070 */
[----:B------:R-:W-:Y:S01]  /*1b30*/  IMAD R26, R2, R6, R7 ;  /* 0x00000006021a7224 */ /* 0x000fe200078e0207 */
[----:B------:R-:W-:Y:S01]  /*1b40*/  IABS R25, R12 ;  /* 0x0000000c00197213 */ /* 0x000fe20000000000 */
[----:B------:R-:W-:-:S02]  /*1b50*/  @!P6 IMAD.IADD R27, R27, 0x1, -R2 ;  /* 0x000000011b1be824 */ /* 0x000fc400078e0a02 */
[----:B------:R-:W-:Y:S01]  /*1b60*/  @!P0 IMAD.MOV R44, RZ, RZ, -R44 ;  /* 0x000000ffff2c8224 */ /* 0x000fe200078e0a2c */
[----:B------:R-:W-:Y:S01]  /*1b70*/  ISETP.GT.U32.AND P6, PT, R2, R26, PT ;  /* 0x0000001a0200720c */ /* 0x000fe20003fc4070 */
[--C-:B------:R-:W-:Y:S01]  /*1b80*/  @!P4 IMAD.IADD R42, R42, 0x1, -R2.reuse ;  /* 0x000000012a2ac824 */ /* 0x100fe200078e0a02 */
[----:B------:R-:W-:Y:S01]  /*1b90*/  ISETP.GE.AND P0, PT, R9, RZ, PT ;  /* 0x000000ff0900720c */ /* 0x000fe20003f06270 */
[----:B------:R-:W-:Y:S01]  /*1ba0*/  @!P5 IMAD.MOV R29, RZ, RZ, -R29 ;  /* 0x000000ffff1dd224 */ /* 0x000fe200078e0a1d */
[----:B------:R-:W-:Y:S01]  /*1bb0*/  IABS R9, R10 ;  /* 0x0000000a00097213 */ /* 0x000fe20000000000 */
[--C-:B------:R-:W-:Y:S01]  /*1bc0*/  @!P2 IMAD.IADD R43, R43, 0x1, -R2.reuse ;  /* 0x000000012b2ba824 */ /* 0x100fe200078e0a02 */
[----:B------:R-:W-:Y:S01]  /*1bd0*/  ISETP.GT.U32.AND P5, PT, R2, R42, PT ;  /* 0x0000002a0200720c */ /* 0x000fe20003fa4070 */
[----:B------:R-:W-:Y:S01]  /*1be0*/  @!P3 IMAD.IADD R41, R41, 0x1, -R2 ;  /* 0x000000012929b824 */ /* 0x000fe200078e0a02 */
[----:B------:R-:W-:Y:S01]  /*1bf0*/  ISETP.GE.AND P4, PT, R14, RZ, PT ;  /* 0x000000ff0e00720c */ /* 0x000fe20003f86270 */
[----:B------:R-:W-:Y:S01]  /*1c00*/  IMAD.HI.U32 R6, R4, R9, RZ ;  /* 0x0000000904067227 */ /* 0x000fe200078e00ff */
[----:B------:R-:W-:-:S02]  /*1c10*/  ISETP.GE.AND P3, PT, R10, RZ, PT ;  /* 0x000000ff0a00720c */ /* 0x000fc40003f66270 */
[C---:B------:R-:W-:Y:S01]  /*1c20*/  LOP3.LUT R14, R5.reuse, 0x84, RZ, 0xfc, !PT ;  /* 0x00000084050e7812 */ /* 0x040fe200078efcff */
[----:B------:R-:W-:Y:S01]  /*1c30*/  @!P1 IMAD.MOV R43, RZ, RZ, -R43 ;  /* 0x000000ffff2b9224 */ /* 0x000fe200078e0a2b */
[----:B------:R-:W-:Y:S01]  /*1c40*/  ISETP.GT.U32.AND P1, PT, R2, R41, PT ;  /* 0x000000290200720c */ /* 0x000fe20003f24070 */
[----:B------:R-:W-:Y:S01]  /*1c50*/  @!P6 IMAD.IADD R26, R26, 0x1, -R2 ;  /* 0x000000011a1ae824 */ /* 0x000fe200078e0a02 */
[----:B------:R-:W-:Y:S01]  /*1c60*/  LOP3.LUT R10, R5, 0x78, RZ, 0xfc, !PT ;  /* 0x00000078050a7812 */ /* 0x000fe200078efcff */
[----:B------:R-:W-:Y:S01]  /*1c70*/  IMAD.MOV R6, RZ, RZ, -R6 ;  /* 0x000000ffff067224 */ /* 0x000fe200078e0a06 */
[----:B------:R-:W-:Y:S01]  /*1c80*/  ISETP.GE.AND P2, PT, R11, RZ, PT ;  /* 0x000000ff0b00720c */ /* 0x000fe20003f46270 */
[----:B------:R-:W-:Y:S01]  /*1c90*/  @!P5 IMAD.IADD R42, R42, 0x1, -R2 ;  /* 0x000000012a2ad824 */ /* 0x000fe200078e0a02 */
[C---:B------:R-:W-:Y:S01]  /*1ca0*/  ISETP.GT.U32.AND P6, PT, R2.reuse, R26, PT ;  /* 0x0000001a0200720c */ /* 0x040fe20003fc4070 */
[----:B------:R-:W-:Y:S01]  /*1cb0*/  IMAD R40, R2, R6, R9 ;  /* 0x0000000602287224 */ /* 0x000fe200078e0209 */
[----:B------:R-:W-:Y:S01]  /*1cc0*/  IABS R11, R14 ;  /* 0x0000000e000b7213 */ /* 0x000fe20000000000 */
[----:B------:R-:W-:Y:S01]  /*1cd0*/  IMAD.HI.U32 R6, R4, R25, RZ ;  /* 0x0000001904067227 */ /* 0x000fe200078e00ff */
[----:B------:R-:W-:-:S02]  /*1ce0*/  IABS R37, R10 ;  /* 0x0000000a00257213 */ /* 0x000fc40000000000 */
[----:B------:R-:W-:Y:S01]  /*1cf0*/  ISETP.GE.AND P5, PT, R8, RZ, PT ;  /* 0x000000ff0800720c */ /* 0x000fe20003fa6270 */
[----:B------:R-:W-:Y:S01]  /*1d00*/  IMAD.MOV R6, RZ, RZ, -R6 ;  /* 0x000000ffff067224 */ /* 0x000fe200078e0a06 */
[----:B------:R-:W-:Y:S01]  /*1d10*/  IABS R9, R13 ;  /* 0x0000000d00097213 */ /* 0x000fe20000000000 */
[--C-:B------:R-:W-:Y:S01]  /*1d20*/  @!P1 IMAD.IADD R41, R41, 0x1, -R2.reuse ;  /* 0x0000000129299824 */ /* 0x100fe200078e0a02 */
[C---:B------:R-:W-:Y:S01]  /*1d30*/  ISETP.GT.U32.AND P1, PT, R2.reuse, R40, PT ;  /* 0x000000280200720c */ /* 0x040fe20003f24070 */
[----:B------:R-:W-:Y:S02]  /*1d40*/  IMAD R25, R2, R6, R25 ;  /* 0x0000000602197224 */ /* 0x000fe400078e0219 */
[----:B------:R-:W-:Y:S02]  /*1d50*/  @!P6 IMAD.IADD R26, R26, 0x1, -R2 ;  /* 0x000000011a1ae824 */ /* 0x000fe400078e0a02 */
[----:B------:R-:W-:Y:S01]  /*1d60*/  IMAD.HI.U32 R8, R4, R11, RZ ;  /* 0x0000000b04087227 */ /* 0x000fe200078e00ff */
[----:B------:R-:W-:-:S03]  /*1d70*/  ISETP.GT.U32.AND P6, PT, R2, R25, PT ;  /* 0x000000190200720c */ /* 0x000fc60003fc4070 */
[----:B------:R-:W-:-:S04]  /*1d80*/  IMAD.HI.U32 R6, R4, R37, RZ ;  /* 0x0000002504067227 */ /* 0x000fc800078e00ff */
[----:B------:R-:W-:Y:S01]  /*1d90*/  @!P1 IMAD.IADD R40, R40, 0x1, -R2 ;  /* 0x0000000128289824 */ /* 0x000fe200078e0a02 */
[----:B------:R-:W-:Y:S01]  /*1da0*/  ISETP.GE.AND P1, PT, R12, RZ, PT ;  /* 0x000000ff0c00720c */ /* 0x000fe20003f26270 */
[----:B------:R-:W-:Y:S01]  /*1db0*/  IMAD.MOV R8, RZ, RZ, -R8 ;  /* 0x000000ffff087224 */ /* 0x000fe200078e0a08 */
[----:B------:R-:W-:Y:S01]  /*1dc0*/  LOP3.LUT R12, R5, 0x94, RZ, 0xfc, !PT ;  /* 0x00000094050c7812 */ /* 0x000fe200078efcff */
[----:B------:R-:W-:Y:S02]  /*1dd0*/  IMAD.MOV R6, RZ, RZ, -R6 ;  /* 0x000000ffff067224 */ /* 0x000fe400078e0a06 */
[----:B------:R-:W-:Y:S01]  /*1de0*/  @!P6 IMAD.IADD R25, R25, 0x1, -R2 ;  /* 0x000000011919e824 */ /* 0x000fe200078e0a02 */
[----:B------:R-:W-:Y:S01]  /*1df0*/  ISETP.GT.U32.AND P6, PT, R2, R40, PT ;  /* 0x000000280200720c */ /* 0x000fe20003fc4070 */
[----:B------:R-:W-:-:S04]  /*1e00*/  IMAD.HI.U32 R7, R4, R9, RZ ;  /* 0x0000000904077227 */ /* 0x000fc800078e00ff */
[C---:B------:R-:W-:Y:S02]  /*1e10*/  IMAD R20, R2.reuse, R8, R11 ;  /* 0x0000000802147224 */ /* 0x040fe400078e020b */
[----:B------:R-:W-:Y:S01]  /*1e20*/  IMAD R37, R2, R6, R37 ;  /* 0x0000000602257224 */ /* 0x000fe200078e0225 */
[----:B------:R-:W-:Y:S01]  /*1e30*/  IABS R6, R15 ;  /* 0x0000000f00067213 */ /* 0x000fe20000000000 */
[----:B------:R-:W-:Y:S02]  /*1e40*/  IMAD.MOV R7, RZ, RZ, -R7 ;  /* 0x000000ffff077224 */ /* 0x000fe400078e0a07 */
[----:B------:R-:W-:Y:S01]  /*1e50*/  @!P5 IMAD.MOV R26, RZ, RZ, -R26 ;  /* 0x000000ffff1ad224 */ /* 0x000fe200078e0a1a */
[----:B------:R-:W-:Y:S01]  /*1e60*/  ISETP.GE.AND P5, PT, R10, RZ, PT ;  /* 0x000000ff0a00720c */ /* 0x000fe20003fa6270 */
[----:B------:R-:W-:Y:S01]  /*1e70*/  @!P6 IMAD.IADD R40, R40, 0x1, -R2 ;  /* 0x000000012828e824 */ /* 0x000fe200078e0a02 */
[C---:B------:R-:W-:Y:S01]  /*1e80*/  ISETP.GT.U32.AND P6, PT, R2.reuse, R20, PT ;  /* 0x000000140200720c */ /* 0x040fe20003fc4070 */
[----:B------:R-:W-:Y:S01]  /*1e90*/  IMAD R24, R2, R7, R9 ;  /* 0x0000000702187224 */ /* 0x000fe200078e0209 */
[----:B------:R-:W-:Y:S01]  /*1ea0*/  LOP3.LUT R10, R5, 0x8c, RZ, 0xfc, !PT ;  /* 0x0000008c050a7812 */ /* 0x000fe200078efcff */
[----:B------:R-:W-:-:S02]  /*1eb0*/  IMAD.MOV.U32 R7, RZ, RZ, R6 ;  /* 0x000000ffff077224 */ /* 0x000fc400078e0006 */
[----:B------:R-:W-:Y:S01]  /*1ec0*/  @!P4 IMAD.MOV R42, RZ, RZ, -R42 ;  /* 0x000000ffff2ac224 */ /* 0x000fe200078e0a2a */
[----:B------:R-:W-:Y:S01]  /*1ed0*/  ISETP.GT.U32.AND P4, PT, R2, R25, PT ;  /* 0x000000190200720c */ /* 0x000fe20003f84070 */
[----:B------:R-:W-:Y:S01]  /*1ee0*/  IMAD.HI.U32 R6, R4, R7, RZ ;  /* 0x0000000704067227 */ /* 0x000fe200078e00ff */
[----:B------:R-:W-:-:S03]  /*1ef0*/  IABS R8, R10 ;  /* 0x0000000a00087213 */ /* 0x000fc60000000000 */
[----:B------:R-:W-:Y:S02]  /*1f00*/  IMAD.MOV R6, RZ, RZ, -R6 ;  /* 0x000000ffff067224 */ /* 0x000fe400078e0a06 */
[----:B------:R-:W-:Y:S02]  /*1f10*/  @!P6 IMAD.IADD R20, R20, 0x1, -R2 ;  /* 0x000000011414e824 */ /* 0x000fe400078e0a02 */
[C---:B------:R-:W-:Y:S02]  /*1f20*/  IMAD R72, R2.reuse, R6, R7 ;  /* 0x0000000602487224 */ /* 0x040fe400078e0207 */
[----:B------:R-:W-:Y:S01]  /*1f30*/  IMAD.MOV.U32 R7, RZ, RZ, R8 ;  /* 0x000000ffff077224 */ /* 0x000fe200078e0008 */
[C---:B------:R-:W-:Y:S01]  /*1f40*/  ISETP.GT.U32.AND P6, PT, R2.reuse, R20, PT ;  /* 0x000000140200720c */ /* 0x040fe20003fc4070 */
[----:B------:R-:W-:Y:S01]  /*1f50*/  @!P0 IMAD.MOV R27, RZ, RZ, -R27 ;  /* 0x000000ffff1b8224 */ /* 0x000fe200078e0a1b */
[----:B------:R-:W-:Y:S01]  /*1f60*/  ISETP.GT.U32.AND P0, PT, R2, R37, PT ;  /* 0x000000250200720c */ /* 0x000fe20003f04070 */
[----:B------:R-:W-:Y:S01]  /*1f70*/  IMAD.HI.U32 R6, R4, R7, RZ ;  /* 0x0000000704067227 */ /* 0x000fe200078e00ff */
[----:B------:R-:W-:-:S03]  /*1f80*/  LOP3.LUT R8, R5, 0x90, RZ, 0xfc, !PT ;  /* 0x0000009005087812 */ /* 0x000fc600078efcff */
[----:B------:R-:W-:Y:S01]  /*1f90*/  @!P2 IMAD.MOV R41, RZ, RZ, -R41 ;  /* 0x000000ffff29a224 */ /* 0x000fe200078e0a29 */
[C---:B------:R-:W-:Y:S01]  /*1fa0*/  ISETP.GT.U32.AND P2, PT, R2.reuse, R24, PT ;  /* 0x000000180200720c */ /* 0x040fe20003f44070 */
[----:B------:R-:W-:Y:S01]  /*1fb0*/  @!P4 IMAD.IADD R25, R25, 0x1, -R2 ;  /* 0x000000011919c824 */ /* 0x000fe200078e0a02 */
[----:B------:R-:W-:Y:S01]  /*1fc0*/  IABS R9, R8 ;  /* 0x0000000800097213 */ /* 0x000fe20000000000 */
[----:B------:R-:W-:Y:S01]  /*1fd0*/  IMAD.MOV R6, RZ, RZ, -R6 ;  /* 0x000000ffff067224 */ /* 0x000fe200078e0a06 */
[----:B------:R-:W-:Y:S01]  /*1fe0*/  ISETP.GE.AND P4, PT, R13, RZ, PT ;  /* 0x000000ff0d00720c */ /* 0x000fe20003f86270 */
[----:B------:R-:W-:Y:S01]  /*1ff0*/  @!P1 IMAD.MOV R25, RZ, RZ, -R25 ;  /* 0x000000ffff199224 */ /* 0x000fe200078e0a19 */
[C---:B------:R-:W-:Y:S01]  /*2000*/  ISETP.GT.U32.AND P1, PT, R2.reuse, R72, PT ;  /* 0x000000480200720c */ /* 0x040fe20003f24070 */
[----:B------:R-:W-:Y:S01]  /*2010*/  IMAD R18, R2, R6, R7 ;  /* 0x0000000602127224 */ /* 0x000fe200078e0207 */
[----:B------:R-:W-:Y:S01]  /*2020*/  IABS R7, R12 ;  /* 0x0000000c00077213 */ /* 0x000fe20000000000 */
[----:B------:R-:W-:-:S02]  /*2030*/  @!P6 IMAD.IADD R20, R20, 0x1, -R2 ;  /* 0x000000011414e824 */ /* 0x000fc400078e0a02 */
[--C-:B------:R-:W-:Y:S01]  /*2040*/  @!P0 IMAD.IADD R37, R37, 0x1, -R2.reuse ;  /* 0x0000000125258824 */ /* 0x100fe200078e0a02 */
[----:B------:R-:W-:Y:S01]  /*2050*/  ISETP.GT.U32.AND P6, PT, R2, R18, PT ;  /* 0x000000120200720c */ /* 0x000fe20003fc4070 */
[--C-:B------:R-:W-:Y:S01]  /*2060*/  @!P2 IMAD.IADD R24, R24, 0x1, -R2.reuse ;  /* 0x000000011818a824 */ /* 0x100fe200078e0a02 */
[----:B------:R-:W-:Y:S01]  /*2070*/  ISETP.GE.AND P0, PT, R14, RZ, PT ;  /* 0x000000ff0e00720c */ /* 0x000fe20003f06270 */
[----:B------:R-:W-:Y:S01]  /*2080*/  IMAD.HI.U32 R6, R4, R9, RZ ;  /* 0x0000000904067227 */ /* 0x000fe200078e00ff */
[----:B------:R-:W-:Y:S02]  /*2090*/  ISETP.GT.U32.AND P2, PT, R2, R37, PT ;  /* 0x000000250200720c */ /* 0x000fe40003f44070 */
[C---:B------:R-:W-:Y:S01]  /*20a0*/  LOP3.LUT R14, R5.reuse, 0xac, RZ, 0xfc, !PT ;  /* 0x000000ac050e7812 */ /* 0x040fe200078efcff */
[----:B------:R-:W-:Y:S01]  /*20b0*/  @!P1 IMAD.IADD R72, R72, 0x1, -R2 ;  /* 0x0000000148489824 */ /* 0x000fe200078e0a02 */
[----:B------:R-:W-:Y:S01]  /*20c0*/  ISETP.GE.AND P1, PT, R8, RZ, PT ;  /* 0x000000ff0800720c */ /* 0x000fe20003f26270 */
[----:B------:R-:W-:Y:S01]  /*20d0*/  IMAD.MOV R6, RZ, RZ, -R6 ;  /* 0x000000ffff067224 */ /* 0x000fe200078e0a06 */
[----:B------:R-:W-:Y:S01]  /*20e0*/  LOP3.LUT R8, R5, 0x98, RZ, 0xfc, !PT ;  /* 0x0000009805087812 */ /* 0x000fe200078efcff */
[----:B------:R-:W-:Y:S01]  /*20f0*/  @!P3 IMAD.MOV R40, RZ, RZ, -R40 ;  /* 0x000000ffff28b224 */ /* 0x000fe200078e0a28 */
[----:B------:R-:W-:Y:S01]  /*2100*/  ISETP.GT.U32.AND P3, PT, R2, R24, PT ;  /* 0x000000180200720c */ /* 0x000fe20003f64070 */
[----:B------:R-:W-:Y:S01]  /*2110*/  @!P6 IMAD.IADD R18, R18, 0x1, -R2 ;  /* 0x000000011212e824 */ /* 0x000fe200078e0a02 */
[C---:B------:R-:W-:Y:S01]  /*2120*/  ISETP.GT.U32.AND P6, PT, R2.reuse, R72, PT ;  /* 0x000000480200720c */ /* 0x040fe20003fc4070 */
[----:B------:R-:W-:Y:S01]  /*2130*/  IMAD R70, R2, R6, R9 ;  /* 0x0000000602467224 */ /* 0x000fe200078e0209 */
[----:B------:R-:W-:Y:S01]  /*2140*/  IABS R9, R8 ;  /* 0x0000000800097213 */ /* 0x000fe20000000000 */
[----:B------:R-:W-:-:S04]  /*2150*/  IMAD.HI.U32 R6, R4, R7, RZ ;  /* 0x0000000704067227 */ /* 0x000fc800078e00ff */
[----:B------:R-:W-:Y:S01]  /*2160*/  @!P2 IMAD.IADD R37, R37, 0x1, -R2 ;  /* 0x000000012525a824 */ /* 0x000fe200078e0a02 */
[----:B------:R-:W-:Y:S01]  /*2170*/  ISETP.GE.AND P2, PT, R15, RZ, PT ;  /* 0x000000ff0f00720c */ /* 0x000fe20003f46270 */
[----:B------:R-:W-:Y:S01]  /*2180*/  IMAD.MOV R6, RZ, RZ, -R6 ;  /* 0x000000ffff067224 */ /* 0x000fe200078e0a06 */
[----:B------:R-:W-:Y:S01]  /*2190*/  LOP3.LUT R15, R5, 0xb0, RZ, 0xfc, !PT ;  /* 0x000000b0050f7812 */ /* 0x000fe200078efcff */
[----:B------:R-:W-:Y:S01]  /*21a0*/  @!P5 IMAD.MOV R37, RZ, RZ, -R37 ;  /* 0x000000ffff25d224 */ /* 0x000fe200078e0a25 */
[C---:B------:R-:W-:Y:S01]  /*21b0*/  ISETP.GT.U32.AND P5, PT, R2.reuse, R70, PT ;  /* 0x000000460200720c */ /* 0x040fe20003fa4070 */
[----:B------:R-:W-:Y:S01]  /*21c0*/  IMAD R16, R2, R6, R7 ;  /* 0x0000000602107224 */ /* 0x000fe200078e0207 */
[----:B------:R-:W-:Y:S01]  /*21d0*/  IABS R13, R15 ;  /* 0x0000000f000d7213 */ /* 0x000fe20000000000 */
[--C-:B------:R-:W-:Y:S02]  /*21e0*/  @!P6 IMAD.IADD R72, R72, 0x1, -R2.reuse ;  /* 0x000000014848e824 */ /* 0x100fe400078e0a02 */
[----:B------:R-:W-:Y:S01]  /*21f0*/  @!P3 IMAD.IADD R24, R24, 0x1, -R2 ;  /* 0x000000011818b824 */ /* 0x000fe200078e0a02 */
[----:B------:R-:W-:Y:S01]  /*2200*/  ISETP.GT.U32.AND P6, PT, R2, R16, PT ;  /* 0x000000100200720c */ /* 0x000fe20003fc4070 */
[----:B------:R-:W-:Y:S01]  /*2210*/  IMAD.HI.U32 R6, R4, R9, RZ ;  /* 0x0000000904067227 */ /* 0x000fe200078e00ff */
[----:B------:R-:W-:-:S02]  /*2220*/  ISETP.GE.AND P3, PT, R10, RZ, PT ;  /* 0x000000ff0a00720c */ /* 0x000fc40003f66270 */
[C---:B------:R-:W-:Y:S01]  /*2230*/  LOP3.LUT R10, R5.reuse, 0xa0, RZ, 0xfc, !PT ;  /* 0x000000a0050a7812 */ /* 0x040fe200078efcff */
[----:B------:R-:W-:Y:S01]  /*2240*/  @!P4 IMAD.MOV R24, RZ, RZ, -R24 ;  /* 0x000000ffff18c224 */ /* 0x000fe200078e0a18 */
[----:B------:R-:W-:Y:S01]  /*2250*/  ISETP.GT.U32.AND P4, PT, R2, R18, PT ;  /* 0x000000120200720c */ /* 0x000fe20003f84070 */
[----:B------:R-:W-:Y:S01]  /*2260*/  @!P5 IMAD.IADD R70, R70, 0x1, -R2 ;  /* 0x000000014646d824 */ /* 0x000fe200078e0a02 */
[----:B------:R-:W-:Y:S01]  /*2270*/  IABS R11, R10 ;  /* 0x0000000a000b7213 */ /* 0x000fe20000000000 */
[----:B------:R-:W-:Y:S01]  /*2280*/  IMAD.MOV R6, RZ, RZ, -R6 ;  /* 0x000000ffff067224 */ /* 0x000fe200078e0a06 */
[----:B------:R-:W-:Y:S01]  /*2290*/  ISETP.GE.AND P5, PT, R10, RZ, PT ;  /* 0x000000ff0a00720c */ /* 0x000fe20003fa6270 */
[----:B------:R-:W-:Y:S01]  /*22a0*/  @!P2 IMAD.MOV R72, RZ, RZ, -R72 ;  /* 0x000000ffff48a224 */ /* 0x000fe200078e0a48 */
[----:B------:R-:W-:Y:S01]  /*22b0*/  LOP3.LUT R10, R5, 0xa8, RZ, 0xfc, !PT ;  /* 0x000000a8050a7812 */ /* 0x000fe200078efcff */
[----:B------:R-:W-:Y:S01]  /*22c0*/  @!P6 IMAD.IADD R16, R16, 0x1, -R2 ;  /* 0x000000011010e824 */ /* 0x000fe200078e0a02 */
[----:B------:R-:W-:Y:S01]  /*22d0*/  ISETP.GT.U32.AND P6, PT, R2, R70, PT ;  /* 0x000000460200720c */ /* 0x000fe20003fc4070 */
[----:B------:R-:W-:-:S03]  /*22e0*/  IMAD.HI.U32 R7, R4, R11, RZ ;  /* 0x0000000b04077227 */ /* 0x000fc600078e00ff */
[----:B------:R-:W-:Y:S01]  /*22f0*/  ISETP.GT.U32.AND P2, PT, R2, R16, PT ;  /* 0x000000100200720c */ /* 0x000fe20003f44070 */
[--C-:B------:R-:W-:Y:S01]  /*2300*/  @!P4 IMAD.IADD R18, R18, 0x1, -R2.reuse ;  /* 0x000000011212c824 */ /* 0x100fe200078e0a02 */
[----:B------:R-:W-:Y:S01]  /*2310*/  ISETP.GE.AND P4, PT, R8, RZ, PT ;  /* 0x000000ff0800720c */ /* 0x000fe20003f86270 */
[----:B------:R-:W-:Y:S01]  /*2320*/  IMAD.MOV R7, RZ, RZ, -R7 ;  /* 0x000000ffff077224 */ /* 0x000fe200078e0a07 */
[----:B------:R-:W-:Y:S01]  /*2330*/  LOP3.LUT R8, R5, 0xa4, RZ, 0xfc, !PT ;  /* 0x000000a405087812 */ /* 0x000fe200078efcff */
[C---:B------:R-:W-:Y:S01]  /*2340*/  IMAD R68, R2.reuse, R6, R9 ;  /* 0x0000000602447224 */ /* 0x040fe200078e0209 */
[----:B------:R-:W-:Y:S01]  /*2350*/  IABS R9, R10 ;  /* 0x0000000a00097213 */ /* 0x000fe20000000000 */
[----:B------:R-:W-:Y:S01]  /*2360*/  IMAD R66, R2, R7, R11 ;  /* 0x0000000702427224 */ /* 0x000fe200078e020b */
[----:B------:R-:W-:Y:S01]  /*2370*/  IABS R7, R8 ;  /* 0x0000000800077213 */ /* 0x000fe20000000000 */
[----:B------:R-:W-:Y:S01]  /*2380*/  @!P6 IMAD.IADD R70, R70, 0x1, -R2 ;  /* 0x000000014646e824 */ /* 0x000fe200078e0a02 */
[----:B------:R-:W-:Y:S01]  /*2390*/  IABS R11, R14 ;  /* 0x0000000e000b7213 */ /* 0x000fe20000000000 */
[----:B------:R-:W-:Y:S01]  /*23a0*/  @!P3 IMAD.MOV R18, RZ, RZ, -R18 ;  /* 0x000000ffff12b224 */ /* 0x000fe200078e0a12 */
[----:B------:R-:W-:Y:S01]  /*23b0*/  ISETP.GT.U32.AND P6, PT, R2, R66, PT ;  /* 0x000000420200720c */ /* 0x000fe20003fc4070 */
[----:B------:R-:W-:Y:S01]  /*23c0*/  IMAD.HI.U32 R6, R4, R7, RZ ;  /* 0x0000000704067227 */ /* 0x000fe200078e00ff */
[----:B------:R-:W-:-:S03]  /*23d0*/  ISETP.GT.U32.AND P3, PT, R2, R68, PT ;  /* 0x000000440200720c */ /* 0x000fc60003f64070 */
[----:B------:R-:W-:Y:S02]  /*23e0*/  IMAD.MOV R6, RZ, RZ, -R6 ;  /* 0x000000ffff067224 */ /* 0x000fe400078e0a06 */
[----:B------:R-:W-:Y:S01]  /*23f0*/  @!P0 IMAD.MOV R20, RZ, RZ, -R20 ;  /* 0x000000ffff148224 */ /* 0x000fe200078e0a14 */
[----:B------:R-:W-:Y:S01]  /*2400*/  ISETP.GE.AND P0, PT, R12, RZ, PT ;  /* 0x000000ff0c00720c */ /* 0x000fe20003f06270 */
[----:B------:R-:W-:Y:S02]  /*2410*/  IMAD R12, R2, R6, R7 ;  /* 0x00000006020c7224 */ /* 0x000fe400078e0207 */
[----:B------:R-:W-:Y:S02]  /*2420*/  @!P1 IMAD.MOV R70, RZ, RZ, -R70 ;  /* 0x000000ffff469224 */ /* 0x000fe400078e0a46 */
[--C-:B------:R-:W-:Y:S02]  /*2430*/  @!P6 IMAD.IADD R66, R66, 0x1, -R2.reuse ;  /* 0x000000014242e824 */ /* 0x100fe400078e0a02 */
[----:B------:R-:W-:Y:S01]  /*2440*/  @!P3 IMAD.IADD R68, R68, 0x1, -R2 ;  /* 0x000000014444b824 */ /* 0x000fe200078e0a02 */
[----:B------:R-:W-:Y:S01]  /*2450*/  ISETP.GT.U32.AND P3, PT, R2, R12, PT ;  /* 0x0000000c0200720c */ /* 0x000fe20003f64070 */
[----:B------:R-:W-:Y:S01]  /*2460*/  IMAD.HI.U32 R6, R4, R9, RZ ;  /* 0x0000000904067227 */ /* 0x000fe200078e00ff */
[----:B------:R-:W-:-:S02]  /*2470*/  ISETP.GT.U32.AND P1, PT, R2, R66, PT ;  /* 0x000000420200720c */ /* 0x000fc40003f24070 */
[----:B------:R-:W-:Y:S01]  /*2480*/  ISETP.GT.U32.AND P6, PT, R2, R68, PT ;  /* 0x000000440200720c */ /* 0x000fe20003fc4070 */
[----:B------:R-:W-:Y:S01]  /*2490*/  @!P2 IMAD.IADD R16, R16, 0x1, -R2 ;  /* 0x000000011010a824 */ /* 0x000fe200078e0a02 */
[----:B------:R-:W-:Y:S01]  /*24a0*/  ISETP.GE.AND P2, PT, R8, RZ, PT ;  /* 0x000000ff0800720c */ /* 0x000fe20003f46270 */
[----:B------:R-:W-:-:S04]  /*24b0*/  IMAD.HI.U32 R8, R4, R13, RZ ;  /* 0x0000000d04087227 */ /* 0x000fc800078e00ff */
[----:B------:R-:W-:-:S04]  /*24c0*/  IMAD.HI.U32 R7, R4, R11, RZ ;  /* 0x0000000b04077227 */ /* 0x000fc800078e00ff */
[----:B------:R-:W-:Y:S02]  /*24d0*/  IMAD.MOV R6, RZ, RZ, -R6 ;  /* 0x000000ffff067224 */ /* 0x000fe400078e0a06 */
[----:B------:R-:W-:Y:S02]  /*24e0*/  IMAD.MOV R8, RZ, RZ, -R8 ;  /* 0x000000ffff087224 */ /* 0x000fe400078e0a08 */
[----:B------:R-:W-:Y:S02]  /*24f0*/  IMAD.MOV R7, RZ, RZ, -R7 ;  /* 0x000000ffff077224 */ /* 0x000fe400078e0a07 */
[----:B------:R-:W-:Y:S02]  /*2500*/  IMAD R64, R2, R6, R9 ;  /* 0x0000000602407224 */ /* 0x000fe400078e0209 */
[----:B------:R-:W-:Y:S02]  /*2510*/  @!P3 IMAD.IADD R12, R12, 0x1, -R2 ;  /* 0x000000010c0cb824 */ /* 0x000fe400078e0a02 */
[----:B------:R-:W-:Y:S01]  /*2520*/  @!P0 IMAD.MOV R16, RZ, RZ, -R16 ;  /* 0x000000ffff108224 */ /* 0x000fe200078e0a10 */
[----:B------:R-:W-:Y:S01]  /*2530*/  ISETP.GE.AND P0, PT, R10, RZ, PT ;  /* 0x000000ff0a00720c */ /* 0x000fe20003f06270 */
[C---:B------:R-:W-:Y:S01]  /*2540*/  IMAD R62, R2.reuse, R8, R13 ;  /* 0x00000008023e7224 */ /* 0x040fe200078e020d */
[----:B------:R-:W-:Y:S01]  /*2550*/  ISETP.GT.U32.AND P3, PT, R2, R12, PT ;  /* 0x0000000c0200720c */ /* 0x000fe20003f64070 */
[--C-:B------:R-:W-:Y:S01]  /*2560*/  @!P1 IMAD.IADD R66, R66, 0x1, -R2.reuse ;  /* 0x0000000142429824 */ /* 0x100fe200078e0a02 */
[----:B------:R-:W-:Y:S01]  /*2570*/  LOP3.LUT R13, R5, 0xb8, RZ, 0xfc, !PT ;  /* 0x000000b8050d7812 */ /* 0x000fe200078efcff */
[----:B------:R-:W-:Y:S01]  /*2580*/  IMAD R10, R2, R7, R11 ;  /* 0x00000007020a7224 */ /* 0x000fe200078e020b */
[----:B------:R-:W-:Y:S01]  /*2590*/  IABS R7, R17 ;  /* 0x0000001100077213 */ /* 0x000fe20000000000 */
[----:B------:R-:W-:Y:S01]  /*25a0*/  @!P6 IMAD.IADD R68, R68, 0x1, -R2 ;  /* 0x000000014444e824 */ /* 0x000fe200078e0a02 */
[C---:B------:R-:W-:Y:S01]  /*25b0*/  ISETP.GT.U32.AND P6, PT, R2.reuse, R64, PT ;  /* 0x000000400200720c */ /* 0x040fe20003fc4070 */
[----:B------:R-:W-:Y:S01]  /*25c0*/  @!P5 IMAD.MOV R66, RZ, RZ, -R66 ;  /* 0x000000ffff42d224 */ /* 0x000fe200078e0a42 */
[----:B------:R-:W-:Y:S01]  /*25d0*/  ISETP.GT.U32.AND P5, PT, R2, R62, PT ;  /* 0x0000003e0200720c */ /* 0x000fe20003fa4070 */
[----:B------:R-:W-:Y:S01]  /*25e0*/  IMAD.HI.U32 R6, R4, R7, RZ ;  /* 0x0000000704067227 */ /* 0x000fe200078e00ff */
[----:B------:R-:W-:-:S02]  /*25f0*/  ISETP.GT.U32.AND P1, PT, R2, R10, PT ;  /* 0x0000000a0200720c */ /* 0x000fc40003f24070 */
[----:B------:R-:W-:Y:S01]  /*2600*/  IABS R9, R13 ;  /* 0x0000000d00097213 */ /* 0x000fe20000000000 */
[----:B------:R-:W-:Y:S02]  /*2610*/  IMAD.MOV R6, RZ, RZ, -R6 ;  /* 0x000000ffff067224 */ /* 0x000fe400078e0a06 */
[--C-:B------:R-:W-:Y:S01]  /*2620*/  @!P3 IMAD.IADD R12, R12, 0x1, -R2.reuse ;  /* 0x000000010c0cb824 */ /* 0x100fe200078e0a02 */
[----:B------:R-:W-:Y:S01]  /*2630*/  ISETP.GE.AND P3, PT, R15, RZ, PT ;  /* 0x000000ff0f00720c */ /* 0x000fe20003f66270 */
[----:B------:R-:W-:Y:S02]  /*2640*/  IMAD R7, R2, R6, R7 ;  /* 0x0000000602077224 */ /* 0x000fe400078e0207 */
[--C-:B------:R-:W-:Y:S02]  /*2650*/  @!P6 IMAD.IADD R64, R64, 0x1, -R2.reuse ;  /* 0x000000014040e824 */ /* 0x100fe400078e0a02 */
[----:B------:R-:W-:Y:S02]  /*2660*/  @!P5 IMAD.IADD R62, R62, 0x1, -R2 ;  /* 0x000000013e3ed824 */ /* 0x000fe400078e0a02 */
[----:B------:R-:W-:Y:S01]  /*2670*/  @!P2 IMAD.MOV R12, RZ, RZ, -R12 ;  /* 0x000000ffff0ca224 */ /* 0x000fe200078e0a0c */
[----:B------:R-:W-:Y:S01]  /*2680*/  ISETP.GT.U32.AND P6, PT, R2, R64, PT ;  /* 0x000000400200720c */ /* 0x000fe20003fc4070 */
[----:B------:R-:W-:Y:S01]  /*2690*/  @!P1 IMAD.IADD R10, R10, 0x1, -R2 ;  /* 0x000000010a0a9824 */ /* 0x000fe200078e0a02 */
[----:B------:R-:W-:Y:S01]  /*26a0*/  ISETP.GT.U32.AND P2, PT, R2, R7, PT ;  /* 0x000000070200720c */ /* 0x000fe20003f44070 */
[----:B------:R-:W-:Y:S01]  /*26b0*/  IMAD.HI.U32 R6, R4, R9, RZ ;  /* 0x0000000904067227 */ /* 0x000fe200078e00ff */
[----:B------:R-:W-:-:S02]  /*26c0*/  ISETP.GT.U32.AND P5, PT, R2, R62, PT ;  /* 0x0000003e0200720c */ /* 0x000fc40003fa4070 */
[----:B------:R-:W-:Y:S01]  /*26d0*/  ISETP.GT.U32.AND P1, PT, R2, R10, PT ;  /* 0x0000000a0200720c */ /* 0x000fe20003f24070 */
[----:B------:R-:W-:Y:S01]  /*26e0*/  @!P4 IMAD.MOV R68, RZ, RZ, -R68 ;  /* 0x000000ffff44c224 */ /* 0x000fe200078e0a44 */
[----:B------:R-:W-:Y:S01]  /*26f0*/  ISETP.GE.AND P4, PT, R14, RZ, PT ;  /* 0x000000ff0e00720c */ /* 0x000fe20003f86270 */
[----:B------:R-:W-:Y:S01]  /*2700*/  IMAD.MOV R8, RZ, RZ, -R6 ;  /* 0x000000ffff087224 */ /* 0x000fe200078e0a06 */
[----:B------:R-:W-:-:S03]  /*2710*/  LOP3.LUT R14, R5, 0xc0, RZ, 0xfc, !PT ;  /* 0x000000c0050e7812 */ /* 0x000fc600078efcff */
[----:B------:R-:W-:Y:S01]  /*2720*/  IMAD R9, R2, R8, R9 ;  /* 0x0000000802097224 */ /* 0x000fe200078e0209 */
[----:B------:R-:W-:Y:S01]  /*2730*/  IABS R11, R14 ;  /* 0x0000000e000b7213 */ /* 0x000fe20000000000 */
[--C-:B------:R-:W-:Y:S01]  /*2740*/  @!P6 IMAD.IADD R64, R64, 0x1, -R2.reuse ;  /* 0x000000014040e824 */ /* 0x100fe200078e0a02 */
[----:B------:R-:W-:Y:S01]  /*2750*/  ISETP.GE.AND P6, PT, R17, RZ, PT ;  /* 0x000000ff1100720c */ /* 0x000fe20003fc6270 */
[--C-:B------:R-:W-:Y:S01]  /*2760*/  @!P2 IMAD.IADD R7, R7, 0x1, -R2.reuse ;  /* 0x000000010707a824 */ /* 0x100fe200078e0a02 */
[C---:B------:R-:W-:Y:S01]  /*2770*/  LOP3.LUT R17, R5.reuse, 0xc4, RZ, 0xfc, !PT ;  /* 0x000000c405117812 */ /* 0x040fe200078efcff */
[----:B------:R-:W-:Y:S01]  /*2780*/  @!P5 IMAD.IADD R62, R62, 0x1, -R2 ;  /* 0x000000013e3ed824 */ /* 0x000fe200078e0a02 */
[C---:B------:R-:W-:Y:S01]  /*2790*/  ISETP.GT.U32.AND P5, PT, R2.reuse, R9, PT ;  /* 0x000000090200720c */ /* 0x040fe20003fa4070 */
[----:B------:R-:W-:Y:S01]  /*27a0*/  @!P0 IMAD.MOV R64, RZ, RZ, -R64 ;  /* 0x000000ffff408224 */ /* 0x000fe200078e0a40 */
[----:B------:R-:W-:Y:S01]  /*27b0*/  ISETP.GT.U32.AND P0, PT, R2, R7, PT ;  /* 0x000000070200720c */ /* 0x000fe20003f04070 */
[----:B------:R-:W-:Y:S01]  /*27c0*/  IMAD.HI.U32 R6, R4, R11, RZ ;  /* 0x0000000b04067227 */ /* 0x000fe200078e00ff */
[----:B------:R-:W-:-:S02]  /*27d0*/  LOP3.LUT R8, R5, 0xc8, RZ, 0xfc, !PT ;  /* 0x000000c805087812 */ /* 0x000fc400078efcff */
[----:B------:R-:W-:Y:S01]  /*27e0*/  ISETP.GE.AND P2, PT, R14, RZ, PT ;  /* 0x000000ff0e00720c */ /* 0x000fe20003f46270 */
[----:B------:R-:W-:Y:S01]  /*27f0*/  @!P1 IMAD.IADD R10, R10, 0x1, -R2 ;  /* 0x000000010a0a9824 */ /* 0x000fe200078e0a02 */
[----:B------:R-:W-:Y:S01]  /*2800*/  ISETP.GE.AND P1, PT, R13, RZ, PT ;  /* 0x000000ff0d00720c */ /* 0x000fe20003f26270 */
[----:B------:R-:W-:Y:S01]  /*2810*/  IMAD.MOV R6, RZ, RZ, -R6 ;  /* 0x000000ffff067224 */ /* 0x000fe200078e0a06 */
[----:B------:R-:W-:Y:S01]  /*2820*/  IABS R13, R17 ;  /* 0x00000011000d7213 */ /* 0x000fe20000000000 */
[----:B------:R-:W-:Y:S01]  /*2830*/  @!P3 IMAD.MOV R62, RZ, RZ, -R62 ;  /* 0x000000ffff3eb224 */ /* 0x000fe200078e0a3e */
[----:B------:R-:W-:Y:S01]  /*2840*/  IABS R15, R8 ;  /* 0x00000008000f7213 */ /* 0x000fe20000000000 */
[----:B------:R-:W-:Y:S01]  /*2850*/  IMAD R11, R2, R6, R11 ;  /* 0x00000006020b7224 */ /* 0x000fe200078e020b */
[----:B------:R-:W-:Y:S01]  /*2860*/  LOP3.LUT R14, R5, 0xd0, RZ, 0xfc, !PT ;  /* 0x000000d0050e7812 */ /* 0x000fe200078efcff */
[----:B------:R-:W-:-:S04]  /*2870*/  IMAD.HI.U32 R6, R4, R13, RZ ;  /* 0x0000000d04067227 */ /* 0x000fc800078e00ff */
[----:B------:R-:W-:Y:S01]  /*2880*/  @!P5 IMAD.IADD R9, R9, 0x1, -R2 ;  /* 0x000000010909d824 */ /* 0x000fe200078e0a02 */
[----:B------:R-:W-:Y:S01]  /*2890*/  ISETP.GE.AND P5, PT, R17, RZ, PT ;  /* 0x000000ff1100720c */ /* 0x000fe20003fa6270 */
[----:B------:R-:W-:Y:S01]  /*28a0*/  IMAD.MOV R6, RZ, RZ, -R6 ;  /* 0x000000ffff067224 */ /* 0x000fe200078e0a06 */
[----:B------:R-:W-:Y:S01]  /*28b0*/  IABS R17, R14 ;  /* 0x0000000e00117213 */ /* 0x000fe20000000000 */
[----:B------:R-:W-:Y:S01]  /*28c0*/  @!P0 IMAD.IADD R7, R7, 0x1, -R2 ;  /* 0x0000000107078824 */ /* 0x000fe200078e0a02 */
[C---:B------:R-:W-:Y:S01]  /*28d0*/  ISETP.GT.U32.AND P3, PT, R2.reuse, R9, PT ;  /* 0x000000090200720c */ /* 0x040fe20003f64070 */
[----:B------:R-:W-:Y:S01]  /*28e0*/  IMAD R13, R2, R6, R13 ;  /* 0x00000006020d7224 */ /* 0x000fe200078e020d */
[----:B------:R-:W-:Y:S01]  /*28f0*/  ISETP.GE.AND P0, PT, R8, RZ, PT ;  /* 0x000000ff0800720c */ /* 0x000fe20003f06270 */
[----:B------:R-:W-:Y:S01]  /*2900*/  IMAD.MOV.U32 R22, RZ, RZ, R7 ;  /* 0x000000ffff167224 */ /* 0x000fe200078e0007 */
[----:B------:R-:W-:Y:S01]  /*2910*/  LOP3.LUT R8, R5, 0xcc, RZ, 0xfc, !PT ;  /* 0x000000cc05087812 */ /* 0x000fe200078efcff */
[----:B------:R-:W-:-:S04]  /*2920*/  IMAD.HI.U32 R6, R4, R15, RZ ;  /* 0x0000000f04067227 */ /* 0x000fc800078e00ff */
[----:B------:R-:W-:Y:S01]  /*2930*/  @!P6 IMAD.MOV R22, RZ, RZ, -R22 ;  /* 0x000000ffff16e224 */ /* 0x000fe200078e0a16 */
[----:B------:R-:W-:Y:S01]  /*2940*/  ISETP.GT.U32.AND P6, PT, R2, R13, PT ;  /* 0x0000000d0200720c */ /* 0x000fe20003fc4070 */
[----:B------:R-:W-:Y:S02]  /*2950*/  IMAD.MOV R6, RZ, RZ, -R6 ;  /* 0x000000ffff067224 */ /* 0x000fe400078e0a06 */
[----:B------:R-:W-:Y:S01]  /*2960*/  @!P3 IMAD.IADD R9, R9, 0x1, -R2 ;  /* 0x000000010909b824 */ /* 0x000fe200078e0a02 */
[----:B------:R-:W-:Y:S01]  /*2970*/  ISETP.GE.AND P3, PT, R8, RZ, PT ;  /* 0x000000ff0800720c */ /* 0x000fe20003f66270 */
[----:B------:R-:W-:Y:S01]  /*2980*/  @!P4 IMAD.MOV R10, RZ, RZ, -R10 ;  /* 0x000000ffff0ac224 */ /* 0x000fe200078e0a0a */
[----:B------:R-:W-:Y:S01]  /*2990*/  IABS R8, R8 ;  /* 0x0000000800087213 */ /* 0x000fe20000000000 */
[C---:B------:R-:W-:Y:S01]  /*29a0*/  IMAD R7, R2.reuse, R6, R15 ;  /* 0x0000000602077224 */ /* 0x040fe200078e020f */
[----:B------:R-:W-:Y:S01]  /*29b0*/  ISETP.GT.U32.AND P4, PT, R2, R11, PT ;  /* 0x0000000b0200720c */ /* 0x000fe20003f84070 */
[----:B------:R-:W-:-:S02]  /*29c0*/  IMAD.MOV.U32 R60, RZ, RZ, R9 ;  /* 0x000000ffff3c7224 */ /* 0x000fc400078e0009 */
[----:B------:R-:W-:Y:S02]  /*29d0*/  IMAD.MOV.U32 R15, RZ, RZ, R8 ;  /* 0x000000ffff0f7224 */ /* 0x000fe400078e0008 */
[----:B------:R-:W-:Y:S02]  /*29e0*/  @!P6 IMAD.IADD R13, R13, 0x1, -R2 ;  /* 0x000000010d0de824 */ /* 0x000fe400078e0a02 */
[----:B------:R-:W-:-:S03]  /*29f0*/  IMAD.HI.U32 R6, R4, R15, RZ ;  /* 0x0000000f04067227 */ /* 0x000fc600078e00ff */
[----:B------:R-:W-:Y:S01]  /*2a00*/  ISETP.GT.U32.AND P6, PT, R2, R13, PT ;  /* 0x0000000d0200720c */ /* 0x000fe20003fc4070 */
[----:B------:R-:W-:-:S04]  /*2a10*/  IMAD.HI.U32 R9, R4, R19, RZ ;  /* 0x0000001304097227 */ /* 0x000fc800078e00ff */
[----:B------:R-:W-:Y:S02]  /*2a20*/  IMAD.MOV R6, RZ, RZ, -R6 ;  /* 0x000000ffff067224 */ /* 0x000fe400078e0a06 */
[----:B------:R-:W-:Y:S01]  /*2a30*/  @!P1 IMAD.MOV R60, RZ, RZ, -R60 ;  /* 0x000000ffff3c9224 */ /* 0x000fe200078e0a3c */
[----:B------:R-:W-:Y:S01]  /*2a40*/  ISETP.GE.AND P1, PT, R14, RZ, PT ;  /* 0x000000ff0e00720c */ /* 0x000fe20003f26270 */
[--C-:B------:R-:W-:Y:S02]  /*2a50*/  @!P4 IMAD.IADD R11, R11, 0x1, -R2.reuse ;  /* 0x000000010b0bc824 */ /* 0x100fe400078e0a02 */
[----:B------:R-:W-:Y:S02]  /*2a60*/  IMAD.MOV R14, RZ, RZ, -R9 ;  /* 0x000000ffff0e7224 */ /* 0x000fe400078e0a09 */
[C---:B------:R-:W-:Y:S01]  /*2a70*/  IMAD R9, R2.reuse, R6, R15 ;  /* 0x0000000602097224 */ /* 0x040fe200078e020f */
[----:B------:R-:W-:Y:S01]  /*2a80*/  ISETP.GT.U32.AND P4, PT, R2, R11, PT ;  /* 0x0000000b0200720c */ /* 0x000fe20003f84070 */
[----:B------:R-:W-:Y:S01]  /*2a90*/  @!P6 IMAD.IADD R13, R13, 0x1, -R2 ;  /* 0x000000010d0de824 */ /* 0x000fe200078e0a02 */
[----:B------:R-:W-:Y:S01]  /*2aa0*/  LOP3.LUT R15, R5, 0xe0, RZ, 0xfc, !PT ;  /* 0x000000e0050f7812 */ /* 0x000fe200078efcff */
[----:B------:R-:W-:Y:S01]  /*2ab0*/  IMAD.HI.U32 R8, R4, R17, RZ ;  /* 0x0000001104087227 */ /* 0x000fe200078e00ff */
[----:B------:R-:W-:-:S02]  /*2ac0*/  ISETP.GT.U32.AND P6, PT, R2, R9, PT ;  /* 0x000000090200720c */ /* 0x000fc40003fc4070 */
[----:B------:R-:W-:Y:S01]  /*2ad0*/  IABS R55, R15 ;  /* 0x0000000f00377213 */ /* 0x000fe20000000000 */
[----:B------:R-:W-:Y:S01]  /*2ae0*/  IMAD R19, R2, R14, R19 ;  /* 0x0000000e02137224 */ /* 0x000fe200078e0213 */
[----:B------:R-:W-:Y:S01]  /*2af0*/  LOP3.LUT R6, R5, 0xd8, RZ, 0xfc, !PT ;  /* 0x000000d805067812 */ /* 0x000fe200078efcff */
[----:B------:R-:W-:Y:S02]  /*2b00*/  IMAD.MOV R8, RZ, RZ, -R8 ;  /* 0x000000ffff087224 */ /* 0x000fe400078e0a08 */
[----:B------:R-:W-:-:S04]  /*2b10*/  IMAD.HI.U32 R14, R4, R61, RZ ;  /* 0x0000003d040e7227 */ /* 0x000fc800078e00ff */
[--C-:B------:R-:W-:Y:S01]  /*2b20*/  @!P4 IMAD.IADD R11, R11, 0x1, -R2.reuse ;  /* 0x000000010b0bc824 */ /* 0x100fe200078e0a02 */
[C---:B------:R-:W-:Y:S01]  /*2b30*/  ISETP.GT.U32.AND P4, PT, R2.reuse, R7, PT ;  /* 0x000000070200720c */ /* 0x040fe20003f84070 */
[----:B------:R-:W-:Y:S02]  /*2b40*/  @!P6 IMAD.IADD R9, R9, 0x1, -R2 ;  /* 0x000000010909e824 */ /* 0x000fe400078e0a02 */
[----:B------:R-:W-:Y:S02]  /*2b50*/  IMAD.MOV.U32 R58, RZ, RZ, R11 ;  /* 0x000000ffff3a7224 */ /* 0x000fe400078e000b */
[C---:B------:R-:W-:Y:S01]  /*2b60*/  IMAD R11, R2.reuse, R8, R17 ;  /* 0x00000008020b7224 */ /* 0x040fe200078e0211 */
[----:B------:R-:W-:Y:S01]  /*2b70*/  ISETP.GT.U32.AND P6, PT, R2, R9, PT ;  /* 0x000000090200720c */ /* 0x000fe20003fc4070 */
[----:B------:R-:W-:Y:S02]  /*2b80*/  @!P2 IMAD.MOV R58, RZ, RZ, -R58 ;  /* 0x000000ffff3aa224 */ /* 0x000fe400078e0a3a */
[----:B------:R-:W-:-:S04]  /*2b90*/  IMAD.HI.U32 R8, R4, R55, RZ ;  /* 0x0000003704087227 */ /* 0x000fc800078e00ff */
[----:B------:R-:W-:Y:S01]  /*2ba0*/  @!P4 IMAD.IADD R7, R7, 0x1, -R2 ;  /* 0x000000010707c824 */ /* 0x000fe200078e0a02 */
[----:B------:R-:W-:Y:S01]  /*2bb0*/  ISETP.GE.AND P4, PT, R21, RZ, PT ;  /* 0x000000ff1500720c */ /* 0x000fe20003f86270 */
[----:B------:R-:W-:Y:S01]  /*2bc0*/  IMAD.MOV R8, RZ, RZ, -R8 ;  /* 0x000000ffff087224 */ /* 0x000fe200078e0a08 */
[----:B------:R-:W-:Y:S01]  /*2bd0*/  IABS R21, R6 ;  /* 0x0000000600157213 */ /* 0x000fe20000000000 */
[----:B------:R-:W-:Y:S01]  /*2be0*/  IMAD.MOV.U32 R54, RZ, RZ, R13 ;  /* 0x000000ffff367224 */ /* 0x000fe200078e000d */
[C---:B------:R-:W-:Y:S01]  /*2bf0*/  ISETP.GT.U32.AND P2, PT, R2.reuse, R7, PT ;  /* 0x000000070200720c */ /* 0x040fe20003f44070 */
[----:B------:R-:W-:Y:S01]  /*2c00*/  @!P6 IMAD.IADD R9, R9, 0x1, -R2 ;  /* 0x000000010909e824 */ /* 0x000fe200078e0a02 */
[C---:B------:R-:W-:Y:S01]  /*2c10*/  ISETP.GT.U32.AND P6, PT, R2.reuse, R19, PT ;  /* 0x000000130200720c */ /* 0x040fe20003fc4070 */
[----:B------:R-:W-:Y:S02]  /*2c20*/  IMAD R55, R2, R8, R55 ;  /* 0x0000000802377224 */ /* 0x000fe400078e0237 */
[----:B------:R-:W-:-:S02]  /*2c30*/  IMAD.MOV R14, RZ, RZ, -R14 ;  /* 0x000000ffff0e7224 */ /* 0x000fc400078e0a0e */
[----:B------:R-:W-:Y:S01]  /*2c40*/  @!P5 IMAD.MOV R54, RZ, RZ, -R54 ;  /* 0x000000ffff36d224 */ /* 0x000fe200078e0a36 */
[----:B------:R-:W-:Y:S01]  /*2c50*/  ISETP.GE.AND P5, PT, R6, RZ, PT ;  /* 0x000000ff0600720c */ /* 0x000fe20003fa6270 */
[----:B------:R-:W-:-:S04]  /*2c60*/  IMAD.HI.U32 R6, R4, R21, RZ ;  /* 0x0000001504067227 */ /* 0x000fc800078e00ff */
[--C-:B------:R-:W-:Y:S01]  /*2c70*/  @!P2 IMAD.IADD R7, R7, 0x1, -R2.reuse ;  /* 0x000000010707a824 */ /* 0x100fe200078e0a02 */
[C---:B------:R-:W-:Y:S01]  /*2c80*/  ISETP.GT.U32.AND P2, PT, R2.reuse, R11, PT ;  /* 0x0000000b0200720c */ /* 0x040fe20003f44070 */
[----:B------:R-:W-:Y:S01]  /*2c90*/  @!P6 IMAD.IADD R19, R19, 0x1, -R2 ;  /* 0x000000011313e824 */ /* 0x000fe200078e0a02 */
[C---:B------:R-:W-:Y:S01]  /*2ca0*/  ISETP.GT.U32.AND P6, PT, R2.reuse, R55, PT ;  /* 0x000000370200720c */ /* 0x040fe20003fc4070 */
[----:B------:R-:W-:Y:S02]  /*2cb0*/  IMAD R61, R2, R14, R61 ;  /* 0x0000000e023d7224 */ /* 0x000fe400078e023d */
[----:B------:R-:W-:-:S04]  /*2cc0*/  IMAD.HI.U32 R13, R4, R59, RZ ;  /* 0x0000003b040d7227 */ /* 0x000fc800078e00ff */
[----:B------:R-:W-:Y:S02]  /*2cd0*/  IMAD.MOV R6, RZ, RZ, -R6 ;  /* 0x000000ffff067224 */ /* 0x000fe400078e0a06 */
[----:B------:R-:W-:Y:S02]  /*2ce0*/  IMAD.MOV R13, RZ, RZ, -R13 ;  /* 0x000000ffff0d7224 */ /* 0x000fe400078e0a0d */
[--C-:B------:R-:W-:Y:S02]  /*2cf0*/  @!P2 IMAD.IADD R11, R11, 0x1, -R2.reuse ;  /* 0x000000010b0ba824 */ /* 0x100fe400078e0a02 */
[----:B------:R-:W-:Y:S01]  /*2d00*/  @!P6 IMAD.IADD R55, R55, 0x1, -R2 ;  /* 0x000000013737e824 */ /* 0x000fe200078e0a02 */
[C---:B------:R-:W-:Y:S01]  /*2d10*/  ISETP.GT.U32.AND P6, PT, R2.reuse, R61, PT ;  /* 0x0000003d0200720c */ /* 0x040fe20003fc4070 */
[C---:B------:R-:W-:Y:S01]  /*2d20*/  IMAD R21, R2.reuse, R6, R21 ;  /* 0x0000000602157224 */ /* 0x040fe200078e0215 */
[----:B------:R-:W-:Y:S01]  /*2d30*/  ISETP.GT.U32.AND P2, PT, R2, R11, PT ;  /* 0x0000000b0200720c */ /* 0x000fe20003f44070 */
[----:B------:R-:W-:-:S04]  /*2d40*/  IMAD.HI.U32 R6, R4, R63, RZ ;  /* 0x0000003f04067227 */ /* 0x000fc800078e00ff */
[C---:B------:R-:W-:Y:S01]  /*2d50*/  IMAD R59, R2.reuse, R13, R59 ;  /* 0x0000000d023b7224 */ /* 0x040fe200078e023b */
[----:B------:R-:W-:Y:S01]  /*2d60*/  IABS R13, R5 ;  /* 0x00000005000d7213 */ /* 0x000fe20000000000 */
[----:B------:R-:W-:Y:S02]  /*2d70*/  IMAD.MOV R6, RZ, RZ, -R6 ;  /* 0x000000ffff067224 */ /* 0x000fe400078e0a06 */
[----:B------:R-:W-:Y:S02]  /*2d80*/  IMAD.MOV.U32 R56, RZ, RZ, R7 ;  /* 0x000000ffff387224 */ /* 0x000fe400078e0007 */
[----:B------:R-:W-:Y:S02]  /*2d90*/  IMAD R63, R2, R6, R63 ;  /* 0x00000006023f7224 */ /* 0x000fe400078e023f */
[----:B------:R-:W-:-:S04]  /*2da0*/  IMAD.HI.U32 R6, R4, R13, RZ ;  /* 0x0000000d04067227 */ /* 0x000fc800078e00ff */
[--C-:B------:R-:W-:Y:S02]  /*2db0*/  @!P6 IMAD.IADD R61, R61, 0x1, -R2.reuse ;  /* 0x000000013d3de824 */ /* 0x100fe400078e0a02 */
[----:B------:R-:W-:Y:S01]  /*2dc0*/  @!P2 IMAD.IADD R11, R11, 0x1, -R2 ;  /* 0x000000010b0ba824 */ /* 0x000fe200078e0a02 */
[C---:B------:R-:W-:Y:S01]  /*2dd0*/  ISETP.GT.U32.AND P2, PT, R2.reuse, R21, PT ;  /* 0x000000150200720c */ /* 0x040fe20003f44070 */
[----:B------:R-:W-:Y:S01]  /*2de0*/  IMAD.MOV R8, RZ, RZ, -R6 ;  /* 0x000000ffff087224 */ /* 0x000fe200078e0a06 */
[----:B------:R-:W-:Y:S01]  /*2df0*/  ISETP.GT.U32.AND P6, PT, R2, R61, PT ;  /* 0x0000003d0200720c */ /* 0x000fe20003fc4070 */
[----:B------:R-:W-:-:S04]  /*2e00*/  IMAD.HI.U32 R6, R4, R65, RZ ;  /* 0x0000004104067227 */ /* 0x000fc800078e00ff */
[----:B------:R-:W-:Y:S02]  /*2e10*/  IMAD.MOV R6, RZ, RZ, -R6 ;  /* 0x000000ffff067224 */ /* 0x000fe400078e0a06 */
[----:B------:R-:W-:-:S04]  /*2e20*/  IMAD.HI.U32 R7, R4, R67, RZ ;  /* 0x0000004304077227 */ /* 0x000fc800078e00ff */
[C---:B------:R-:W-:Y:S02]  /*2e30*/  IMAD R65, R2.reuse, R6, R65 ;  /* 0x0000000602417224 */ /* 0x040fe400078e0241 */
[----:B------:R-:W-:Y:S02]  /*2e40*/  IMAD.MOV R6, RZ, RZ, -R7 ;  /* 0x000000ffff067224 */ /* 0x000fe400078e0a07 */
[C---:B------:R-:W-:Y:S02]  /*2e50*/  IMAD R7, R2.reuse, R8, R13 ;  /* 0x0000000802077224 */ /* 0x040fe400078e020d */
[--C-:B------:R-:W-:Y:S01]  /*2e60*/  @!P2 IMAD.IADD R21, R21, 0x1, -R2.reuse ;  /* 0x000000011515a824 */ /* 0x100fe200078e0a02 */
[C---:B------:R-:W-:Y:S01]  /*2e70*/  ISETP.GT.U32.AND P2, PT, R2.reuse, R59, PT ;  /* 0x0000003b0200720c */ /* 0x040fe20003f44070 */
[----:B------:R-:W-:Y:S01]  /*2e80*/  @!P6 IMAD.IADD R61, R61, 0x1, -R2 ;  /* 0x000000013d3de824 */ /* 0x000fe200078e0a02 */
[C---:B------:R-:W-:Y:S01]  /*2e90*/  ISETP.GT.U32.AND P6, PT, R2.reuse, R7, PT ;  /* 0x000000070200720c */ /* 0x040fe20003fc4070 */
[----:B------:R-:W-:Y:S01]  /*2ea0*/  @!P0 IMAD.MOV R56, RZ, RZ, -R56 ;  /* 0x000000ffff388224 */ /* 0x000fe200078e0a38 */
[----:B------:R-:W-:Y:S01]  /*2eb0*/  ISETP.GT.U32.AND P0, PT, R2, R19, PT ;  /* 0x000000130200720c */ /* 0x000fe20003f04070 */
[----:B------:R-:W-:-:S02]  /*2ec0*/  IMAD.MOV.U32 R76, RZ, RZ, R11 ;  /* 0x000000ffff4c7224 */ /* 0x000fc400078e000b */
[----:B------:R-:W-:Y:S02]  /*2ed0*/  IMAD R67, R2, R6, R67 ;  /* 0x0000000602437224 */ /* 0x000fe400078e0243 */
[----:B------:R-:W-:Y:S02]  /*2ee0*/  @!P1 IMAD.MOV R76, RZ, RZ, -R76 ;  /* 0x000000ffff4c9224 */ /* 0x000fe400078e0a4c */
[----:B------:R-:W-:Y:S02]  /*2ef0*/  VIADD R6, R0, UR6 ;  /* 0x0000000600067c36 */ /* 0x000fe40008000000 */
[--C-:B------:R-:W-:Y:S01]  /*2f00*/  @!P2 IMAD.IADD R59, R59, 0x1, -R2.reuse ;  /* 0x000000013b3ba824 */ /* 0x100fe200078e0a02 */
[C---:B------:R-:W-:Y:S01]  /*2f10*/  ISETP.GT.U32.AND P2, PT, R2.reuse, R55, PT ;  /* 0x000000370200720c */ /* 0x040fe20003f44070 */
[--C-:B------:R-:W-:Y:S02]  /*2f20*/  @!P6 IMAD.IADD R7, R7, 0x1, -R2.reuse ;  /* 0x000000010707e824 */ /* 0x100fe400078e0a02 */
[----:B------:R-:W-:Y:S01]  /*2f30*/  @!P0 IMAD.IADD R19, R19, 0x1, -R2 ;  /* 0x0000000113138824 */ /* 0x000fe200078e0a02 */
[----:B------:R-:W-:Y:S01]  /*2f40*/  ISETP.GT.U32.AND P1, PT, R2, R59, PT ;  /* 0x0000003b0200720c */ /* 0x000fe20003f24070 */
[----:B------:R-:W-:Y:S01]  /*2f50*/  IMAD.HI.U32 R11, R4, R69, RZ ;  /* 0x00000045040b7227 */ /* 0x000fe200078e00ff */
[----:B------:R-:W-:-:S02]  /*2f60*/  ISETP.GT.U32.AND P0, PT, R2, R63, PT ;  /* 0x0000003f0200720c */ /* 0x000fc40003f04070 */
[----:B------:R-:W-:Y:S01]  /*2f70*/  ISETP.GT.U32.AND P6, PT, R2, R7, PT ;  /* 0x000000070200720c */ /* 0x000fe20003fc4070 */
[----:B------:R-:W-:Y:S02]  /*2f80*/  IMAD.MOV.U32 R74, RZ, RZ, R9 ;  /* 0x000000ffff4a7224 */ /* 0x000fe400078e0009 */
[----:B------:R-:W-:Y:S02]  /*2f90*/  VIADD R81, R6, 0x1c ;  /* 0x0000001c06517836 */ /* 0x000fe40000000000 */
[----:B------:R-:W-:Y:S02]  /*2fa0*/  IMAD.MOV R11, RZ, RZ, -R11 ;  /* 0x000000ffff0b7224 */ /* 0x000fe400078e0a0b */
[----:B------:R-:W-:Y:S01]  /*2fb0*/  @!P3 IMAD.MOV R74, RZ, RZ, -R74 ;  /* 0x000000ffff4ab224 */ /* 0x000fe200078e0a4a */
[C---:B------:R-:W-:Y:S01]  /*2fc0*/  ISETP.GT.U32.AND P3, PT, R2.reuse, R21, PT ;  /* 0x000000150200720c */ /* 0x040fe20003f64070 */
[--C-:B------:R-:W-:Y:S01]  /*2fd0*/  @!P2 IMAD.IADD R55, R55, 0x1, -R2.reuse ;  /* 0x000000013737a824 */ /* 0x100fe200078e0a02 */
[C---:B------:R-:W-:Y:S01]  /*2fe0*/  ISETP.GT.U32.AND P2, PT, R2.reuse, R65, PT ;  /* 0x000000410200720c */ /* 0x040fe20003f44070 */
[----:B------:R-:W-:Y:S01]  /*2ff0*/  IMAD R69, R2, R11, R69 ;  /* 0x0000000b02457224 */ /* 0x000fe200078e0245 */
[----:B------:R-:W-:Y:S01]  /*3000*/  IABS R13, R81 ;  /* 0x00000051000d7213 */ /* 0x000fe20000000000 */
[--C-:B------:R-:W-:Y:S01]  /*3010*/  @!P1 IMAD.IADD R59, R59, 0x1, -R2.reuse ;  /* 0x000000013b3b9824 */ /* 0x100fe200078e0a02 */
[----:B------:R-:W-:Y:S01]  /*3020*/  ISETP.GE.AND P1, PT, R5, RZ, PT ;  /* 0x000000ff0500720c */ /* 0x000fe20003f26270 */
[----:B------:R-:W-:-:S02]  /*3030*/  @!P0 IMAD.IADD R63, R63, 0x1, -R2 ;  /* 0x000000013f3f8824 */ /* 0x000fc400078e0a02 */
[----:B------:R-:W-:Y:S01]  /*3040*/  @!P6 IMAD.IADD R7, R7, 0x1, -R2 ;  /* 0x000000010707e824 */ /* 0x000fe200078e0a02 */
[----:B------:R-:W-:Y:S01]  /*3050*/  ISETP.GT.U32.AND P6, PT, R2, R69, PT ;  /* 0x000000450200720c */ /* 0x000fe20003fc4070 */
[----:B------:R-:W-:Y:S01]  /*3060*/  IMAD.HI.U32 R5, R4, R13, RZ ;  /* 0x0000000d04057227 */ /* 0x000fe200078e00ff */
[----:B------:R-:W-:-:S03]  /*3070*/  ISETP.GT.U32.AND P0, PT, R2, R63, PT ;  /* 0x0000003f0200720c */ /* 0x000fc60003f04070 */
[C---:B------:R-:W-:Y:S02]  /*3080*/  VIADD R82, R6.reuse, 0x3c ;  /* 0x0000003c06527836 */ /* 0x040fe40000000000 */
[----:B------:R-:W-:Y:S02]  /*3090*/  IMAD.MOV R5, RZ, RZ, -R5 ;  /* 0x000000ffff057224 */ /* 0x000fe400078e0a05 */
[--C-:B------:R-:W-:Y:S01]  /*30a0*/  @!P3 IMAD.IADD R21, R21, 0x1, -R2.reuse ;  /* 0x000000011515b824 */ /* 0x100fe200078e0a02 */
[----:B------:R-:W-:Y:S01]  /*30b0*/  ISETP.GE.AND P3, PT, R15, RZ, PT ;  /* 0x000000ff0f00720c */ /* 0x000fe20003f66270 */
[----:B------:R-:W-:Y:S01]  /*30c0*/  VIADD R83, R6, 0x5c ;  /* 0x0000005c06537836 */ /* 0x000fe20000000000 */
[----:B------:R-:W-:Y:S01]  /*30d0*/  IABS R15, R82 ;  /* 0x00000052000f7213 */ /* 0x000fe20000000000 */
[--C-:B------:R-:W-:Y:S02]  /*30e0*/  @!P2 IMAD.IADD R65, R65, 0x1, -R2.reuse ;  /* 0x000000014141a824 */ /* 0x100fe400078e0a02 */
[C---:B------:R-:W-:Y:S01]  /*30f0*/  IMAD R5, R2.reuse, R5, R13 ;  /* 0x0000000502057224 */ /* 0x040fe200078e020d */
[----:B------:R-:W-:Y:S01]  /*3100*/  IABS R17, R83 ;  /* 0x0000005300117213 */ /* 0x000fe20000000000 */
[----:B------:R-:W-:Y:S01]  /*3110*/  @!P6 IMAD.IADD R69, R69, 0x1, -R2 ;  /* 0x000000014545e824 */ /* 0x000fe200078e0a02 */
[----:B------:R-:W-:Y:S01]  /*3120*/  ISETP.GT.U32.AND P2, PT, R2, R65, PT ;  /* 0x000000410200720c */ /* 0x000fe20003f44070 */
[----:B------:R-:W-:Y:S01]  /*3130*/  IMAD.HI.U32 R8, R4, R15, RZ ;  /* 0x0000000f04087227 */ /* 0x000fe200078e00ff */
[----:B------:R-:W-:-:S03]  /*3140*/  ISETP.GT.U32.AND P6, PT, R2, R5, PT ;  /* 0x000000050200720c */ /* 0x000fc60003fc4070 */
[----:B------:R-:W-:Y:S01]  /*3150*/  @!P0 IMAD.IADD R63, R63, 0x1, -R2 ;  /* 0x000000013f3f8824 */ /* 0x000fe200078e0a02 */
[----:B------:R-:W-:Y:S01]  /*3160*/  ISETP.GT.U32.AND P0, PT, R2, R67, PT ;  /* 0x000000430200720c */ /* 0x000fe20003f04070 */
[----:B------:R-:W-:-:S04]  /*3170*/  IMAD.HI.U32 R9, R4, R17, RZ ;  /* 0x0000001104097227 */ /* 0x000fc800078e00ff */
[----:B------:R-:W-:Y:S02]  /*3180*/  IMAD.MOV R8, RZ, RZ, -R8 ;  /* 0x000000ffff087224 */ /* 0x000fe400078e0a08 */
[----:B------:R-:W-:Y:S02]  /*3190*/  IMAD.MOV R11, RZ, RZ, -R9 ;  /* 0x000000ffff0b7224 */ /* 0x000fe400078e0a09 */
[----:B------:R-:W-:Y:S02]  /*31a0*/  IMAD R9, R2, R8, R15 ;  /* 0x0000000802097224 */ /* 0x000fe400078e020f */
[C---:B------:R-:W-:Y:S02]  /*31b0*/  VIADD R84, R6.reuse, 0x7c ;  /* 0x0000007c06547836 */ /* 0x040fe40000000000 */
[----:B------:R-:W-:Y:S01]  /*31c0*/  @!P2 IMAD.IADD R65, R65, 0x1, -R2 ;  /* 0x000000014141a824 */ /* 0x000fe200078e0a02 */
[----:B------:R-:W-:Y:S01]  /*31d0*/  ISETP.GE.AND P2, PT, R23, RZ, PT ;  /* 0x000000ff1700720c */ /* 0x000fe20003f46270 */
[C---:B------:R-:W-:Y:S01]  /*31e0*/  VIADD R85, R6.reuse, 0x9c ;  /* 0x0000009c06557836 */ /* 0x040fe20000000000 */
[----:B------:R-:W-:Y:S01]  /*31f0*/  IABS R15, R84 ;  /* 0x00000054000f7213 */ /* 0x000fe20000000000 */
[----:B------:R-:W-:-:S02]  /*3200*/  VIADD R86, R6, 0xbc ;  /* 0x000000bc06567836 */ /* 0x000fc40000000000 */
[--C-:B------:R-:W-:Y:S01]  /*3210*/  @!P6 IMAD.IADD R5, R5, 0x1, -R2.reuse ;  /* 0x000000010505e824 */ /* 0x100fe200078e0a02 */
[C---:B------:R-:W-:Y:S01]  /*3220*/  ISETP.GT.U32.AND P6, PT, R2.reuse, R9, PT ;  /* 0x000000090200720c */ /* 0x040fe20003fc4070 */
[----:B------:R-:W-:Y:S01]  /*3230*/  IMAD R11, R2, R11, R17 ;  /* 0x0000000b020b7224 */ /* 0x000fe200078e0211 */
[----:B------:R-:W-:Y:S01]  /*3240*/  IABS R17, R85 ;  /* 0x0000005500117213 */ /* 0x000fe20000000000 */
[C---:B------:R-:W-:Y:S01]  /*3250*/  VIADD R87, R6.reuse, 0xdc ;  /* 0x000000dc06577836 */ /* 0x040fe20000000000 */
[----:B------:R-:W-:Y:S01]  /*3260*/  IABS R23, R86 ;  /* 0x0000005600177213 */ /* 0x000fe20000000000 */
[----:B------:R-:W-:Y:S01]  /*3270*/  @!P0 IMAD.IADD R67, R67, 0x1, -R2 ;  /* 0x0000000143438824 */ /* 0x000fe200078e0a02 */
[----:B------:R-:W-:Y:S01]  /*3280*/  ISETP.GE.AND P0, PT, R71, RZ, PT ;  /* 0x000000ff4700720c */ /* 0x000fe20003f06270 */
[----:B------:R-:W-:Y:S01]  /*3290*/  VIADD R79, R6, 0xfc ;  /* 0x000000fc064f7836 */ /* 0x000fe20000000000 */
[----:B------:R-:W-:Y:S01]  /*32a0*/  IABS R73, R87 ;  /* 0x0000005700497213 */ /* 0x000fe20000000000 */
[----:B------:R-:W-:-:S03]  /*32b0*/  IMAD.HI.U32 R6, R4, R15, RZ ;  /* 0x0000000f04067227 */ /* 0x000fc600078e00ff */
[----:B------:R-:W-:Y:S01]  /*32c0*/  IABS R75, R79 ;  /* 0x0000004f004b7213 */ /* 0x000fe20000000000 */
[----:B------:R-:W-:Y:S01]  /*32d0*/  @!P4 IMAD.MOV R19, RZ, RZ, -R19 ;  /* 0x000000ffff13c224 */ /* 0x000fe200078e0a13 */
[----:B------:R-:W-:Y:S01]  /*32e0*/  ISETP.GT.U32.AND P4, PT, R2, R67, PT ;  /* 0x000000430200720c */ /* 0x000fe20003f84070 */
[----:B------:R-:W-:-:S04]  /*32f0*/  IMAD.HI.U32 R8, R4, R17, RZ ;  /* 0x0000001104087227 */ /* 0x000fc800078e00ff */
[----:B------:R-:W-:Y:S02]  /*3300*/  IMAD.MOV.U32 R78, RZ, RZ, R55 ;  /* 0x000000ffff4e7224 */ /* 0x000fe400078e0037 */
[----:B------:R-:W-:Y:S02]  /*3310*/  IMAD.MOV.U32 R80, RZ, RZ, R59 ;  /* 0x000000ffff507224 */ /* 0x000fe400078e003b */
[C---:B------:R-:W-:Y:S01]  /*3320*/  IMAD.HI.U32 R13, R4.reuse, R23, RZ ;  /* 0x00000017040d7227 */ /* 0x040fe200078e00ff */
[----:B------:R-:W1:Y:S03]  /*3330*/  LDC R59, c[0x0][0x3a0] ;  /* 0x0000e800ff3b7b82 */ /* 0x000e660000000800 */
[----:B------:R-:W-:Y:S02]  /*3340*/  IMAD.MOV R6, RZ, RZ, -R6 ;  /* 0x000000ffff067224 */ /* 0x000fe400078e0a06 */
[----:B------:R-:W-:-:S04]  /*3350*/  IMAD.HI.U32 R14, R4, R73, RZ ;  /* 0x00000049040e7227 */ /* 0x000fc800078e00ff */
[----:B------:R-:W-:Y:S02]  /*3360*/  IMAD.MOV R8, RZ, RZ, -R8 ;  /* 0x000000ffff087224 */ /* 0x000fe400078e0a08 */
[----:B------:R-:W-:Y:S01]  /*3370*/  @!P3 IMAD.MOV R78, RZ, RZ, -R78 ;  /* 0x000000ffff4eb224 */ /* 0x000fe200078e0a4e */
[C---:B------:R-:W-:Y:S01]  /*3380*/  ISETP.GT.U32.AND P3, PT, R2.reuse, R5, PT ;  /* 0x000000050200720c */ /* 0x040fe20003f64070 */
[----:B------:R-:W-:Y:S01]  /*3390*/  @!P2 IMAD.MOV R80, RZ, RZ, -R80 ;  /* 0x000000ffff50a224 */ /* 0x000fe200078e0a50 */
[----:B------:R-:W-:Y:S01]  /*33a0*/  ISETP.GT.U32.AND P2, PT, R2, R11, PT ;  /* 0x0000000b0200720c */ /* 0x000fe20003f44070 */
[----:B------:R-:W-:-:S04]  /*33b0*/  IMAD.HI.U32 R4, R4, R75, RZ ;  /* 0x0000004b04047227 */ /* 0x000fc800078e00ff */
[----:B------:R-:W-:Y:S02]  /*33c0*/  IMAD.MOV R71, RZ, RZ, -R13 ;  /* 0x000000ffff477224 */ /* 0x000fe400078e0a0d */
[----:B------:R-:W-:Y:S01]  /*33d0*/  @!P6 IMAD.IADD R9, R9, 0x1, -R2 ;  /* 0x000000010909e824 */ /* 0x000fe200078e0a02 */
[C---:B------:R-:W-:Y:S01]  /*33e0*/  ISETP.GT.U32.AND P6, PT, R2.reuse, R69, PT ;  /* 0x000000450200720c */ /* 0x040fe20003fc4070 */
[----:B------:R-:W-:Y:S02]  /*33f0*/  IMAD.MOV.U32 R158, RZ, RZ, R21 ;  /* 0x000000ffff9e7224 */ /* 0x000fe400078e0015 */
[C---:B------:R-:W-:Y:S02]  /*3400*/  IMAD R13, R2.reuse, R6, R15 ;  /* 0x00000006020d7224 */ /* 0x040fe400078e020f */
[----:B------:R-:W-:Y:S02]  /*3410*/  IMAD R15, R2, R8, R17 ;  /* 0x00000008020f7224 */ /* 0x000fe400078e0211 */
[----:B------:R-:W-:-:S02]  /*3420*/  IMAD.MOV R4, RZ, RZ, -R4 ;  /* 0x000000ffff047224 */ /* 0x000fc400078e0a04 */
[C---:B------:R-:W-:Y:S02]  /*3430*/  IMAD R17, R2.reuse, R71, R23 ;  /* 0x0000004702117224 */ /* 0x040fe400078e0217 */
[----:B------:R-:W-:Y:S01]  /*3440*/  @!P5 IMAD.MOV R158, RZ, RZ, -R158 ;  /* 0x000000ffff9ed224 */ /* 0x000fe200078e0a9e */
[C---:B------:R-:W-:Y:S01]  /*3450*/  ISETP.GT.U32.AND P5, PT, R2.reuse, R9, PT ;  /* 0x000000090200720c */ /* 0x040fe20003fa4070 */
[----:B------:R-:W-:Y:S01]  /*3460*/  @!P0 IMAD.MOV R61, RZ, RZ, -R61 ;  /* 0x000000ffff3d8224 */ /* 0x000fe200078e0a3d */
[C---:B------:R-:W-:Y:S01]  /*3470*/  ISETP.GT.U32.AND P0, PT, R2.reuse, R13, PT ;  /* 0x0000000d0200720c */ /* 0x040fe20003f04070 */
[----:B------:R-:W-:Y:S01]  /*3480*/  @!P4 IMAD.IADD R67, R67, 0x1, -R2 ;  /* 0x000000014343c824 */ /* 0x000fe200078e0a02 */
[C---:B------:R-:W-:Y:S01]  /*3490*/  ISETP.GT.U32.AND P4, PT, R2.reuse, R15, PT ;  /* 0x0000000f0200720c */ /* 0x040fe20003f84070 */
[----:B------:R-:W-:Y:S01]  /*34a0*/  @!P1 IMAD.MOV R7, RZ, RZ, -R7 ;  /* 0x000000ffff079224 */ /* 0x000fe200078e0a07 */
[C---:B------:R-:W-:Y:S01]  /*34b0*/  ISETP.GT.U32.AND P1, PT, R2.reuse, R17, PT ;  /* 0x000000110200720c */ /* 0x040fe20003f24070 */
[----:B------:R-:W-:-:S02]  /*34c0*/  IMAD R71, R2, R4, R75 ;  /* 0x0000000402477224 */ /* 0x000fc400078e024b */
[----:B------:R-:W-:Y:S01]  /*34d0*/  IMAD.MOV R14, RZ, RZ, -R14 ;  /* 0x000000ffff0e7224 */ /* 0x000fe200078e0a0e */
[----:B------:R-:W2:Y:S01]  /*34e0*/  LDS R4, [UR18] ;  /* 0x00000012ff047984 */ /* 0x000ea20008000800 */
[--C-:B------:R-:W-:Y:S01]  /*34f0*/  @!P3 IMAD.IADD R5, R5, 0x1, -R2.reuse ;  /* 0x000000010505b824 */ /* 0x100fe200078e0a02 */
[----:B------:R-:W-:Y:S01]  /*3500*/  ISETP.GE.AND P3, PT, R88, RZ, PT ;  /* 0x000000ff5800720c */ /* 0x000fe20003f66270 */
[--C-:B------:R-:W-:Y:S01]  /*3510*/  @!P2 IMAD.IADD R11, R11, 0x1, -R2.reuse ;  /* 0x000000010b0ba824 */ /* 0x100fe200078e0a02 */
[----:B------:R-:W-:Y:S01]  /*3520*/  ISETP.GE.AND P2, PT, R89, RZ, PT ;  /* 0x000000ff5900720c */ /* 0x000fe20003f46270 */
[C---:B------:R-:W-:Y:S02]  /*3530*/  IMAD R23, R2.reuse, R14, R73 ;  /* 0x0000000e02177224 */ /* 0x040fe400078e0249 */
[--C-:B------:R-:W-:Y:S02]  /*3540*/  @!P6 IMAD.IADD R69, R69, 0x1, -R2.reuse ;  /* 0x000000014545e824 */ /* 0x100fe400078e0a02 */
[--C-:B------:R-:W-:Y:S01]  /*3550*/  @!P5 IMAD.IADD R9, R9, 0x1, -R2.reuse ;  /* 0x000000010909d824 */ /* 0x100fe200078e0a02 */
[C---:B------:R-:W-:Y:S01]  /*3560*/  ISETP.GT.U32.AND P6, PT, R2.reuse, R23, PT ;  /* 0x000000170200720c */ /* 0x040fe20003fc4070 */
[--C-:B------:R-:W-:Y:S01]  /*3570*/  @!P0 IMAD.IADD R13, R13, 0x1, -R2.reuse ;  /* 0x000000010d0d8824 */ /* 0x100fe200078e0a02 */
[----:B------:R-:W-:Y:S01]  /*3580*/  ISETP.GT.U32.AND P5, PT, R2, R71, PT ;  /* 0x000000470200720c */ /* 0x000fe20003fa4070 */
[--C-:B------:R-:W-:Y:S01]  /*3590*/  @!P4 IMAD.IADD R15, R15, 0x1, -R2.reuse ;  /* 0x000000010f0fc824 */ /* 0x100fe200078e0a02 */
[----:B------:R-:W-:Y:S01]  /*35a0*/  ISETP.GE.AND P0, PT, R90, RZ, PT ;  /* 0x000000ff5a00720c */ /* 0x000fe20003f06270 */
[--C-:B------:R-:W-:Y:S01]  /*35b0*/  @!P1 IMAD.IADD R17, R17, 0x1, -R2.reuse ;  /* 0x0000000111119824 */ /* 0x100fe200078e0a02 */
[----:B------:R-:W-:Y:S01]  /*35c0*/  ISETP.GE.AND P4, PT, R77, RZ, PT ;  /* 0x000000ff4d00720c */ /* 0x000fe20003f86270 */
[----:B------:R-:W-:Y:S01]  /*35d0*/  @!P3 IMAD.MOV R63, RZ, RZ, -R63 ;  /* 0x000000ffff3fb224 */ /* 0x000fe200078e0a3f */
[----:B------:R-:W-:Y:S01]  /*35e0*/  ISETP.GE.AND P1, PT, R81, RZ, PT ;  /* 0x000000ff5100720c */ /* 0x000fe20003f26270 */
[----:B------:R-:W-:Y:S01]  /*35f0*/  @!P2 IMAD.MOV R65, RZ, RZ, -R65 ;  /* 0x000000ffff41a224 */ /* 0x000fe200078e0a41 */
[C---:B------:R-:W-:Y:S01]  /*3600*/  ISETP.GT.U32.AND P3, PT, R2.reuse, R11, PT ;  /* 0x0000000b0200720c */ /* 0x040fe20003f64070 */
[----:B-1----:R-:W-:Y:S01]  /*3610*/  VIADD R6, R59, 0xffffffff ;  /* 0xffffffff3b067836 */ /* 0x002fe20000000000 */
[----:B------:R-:W-:Y:S01]  /*3620*/  ISETP.GT.U32.AND P2, PT, R2, R13, PT ;  /* 0x0000000d0200720c */ /* 0x000fe20003f44070 */
[--C-:B------:R-:W-:Y:S01]  /*3630*/  @!P6 IMAD.IADD R23, R23, 0x1, -R2.reuse ;  /* 0x000000011717e824 */ /* 0x100fe200078e0a02 */
[----:B------:R-:W-:Y:S01]  /*3640*/  ISETP.GE.AND P6, PT, R82, RZ, PT ;  /* 0x000000ff5200720c */ /* 0x000fe20003fc6270 */
[----:B------:R-:W-:-:S02]  /*3650*/  @!P5 IMAD.IADD R71, R71, 0x1, -R2 ;  /* 0x000000014747d824 */ /* 0x000fc400078e0a02 */
[----:B------:R-:W-:Y:S01]  /*3660*/  @!P0 IMAD.MOV R67, RZ, RZ, -R67 ;  /* 0x000000ffff438224 */ /* 0x000fe200078e0a43 */
[C---:B------:R-:W-:Y:S01]  /*3670*/  ISETP.GT.U32.AND P0, PT, R2.reuse, R15, PT ;  /* 0x0000000f0200720c */ /* 0x040fe20003f04070 */
[----:B------:R-:W-:Y:S01]  /*3680*/  @!P4 IMAD.MOV R69, RZ, RZ, -R69 ;  /* 0x000000ffff45c224 */ /* 0x000fe200078e0a45 */
[C---:B------:R-:W-:Y:S01]  /*3690*/  ISETP.GT.U32.AND P4, PT, R2.reuse, R17, PT ;  /* 0x000000110200720c */ /* 0x040fe20003f84070 */
[----:B------:R-:W-:Y:S01]  /*36a0*/  @!P1 IMAD.MOV R5, RZ, RZ, -R5 ;  /* 0x000000ffff059224 */ /* 0x000fe200078e0a05 */
[C---:B------:R-:W-:Y:S01]  /*36b0*/  ISETP.GT.U32.AND P5, PT, R2.reuse, R23, PT ;  /* 0x000000170200720c */ /* 0x040fe20003fa4070 */
[--C-:B------:R-:W-:Y:S01]  /*36c0*/  @!P3 IMAD.IADD R11, R11, 0x1, -R2.reuse ;  /* 0x000000010b0bb824 */ /* 0x100fe200078e0a02 */
[----:B------:R-:W-:Y:S01]  /*36d0*/  ISETP.GT.U32.AND P1, PT, R2, R71, PT ;  /* 0x000000470200720c */ /* 0x000fe20003f24070 */
[--C-:B------:R-:W-:Y:S01]  /*36e0*/  @!P2 IMAD.IADD R13, R13, 0x1, -R2.reuse ;  /* 0x000000010d0da824 */ /* 0x100fe200078e0a02 */
[----:B------:R-:W-:Y:S01]  /*36f0*/  ISETP.GE.AND P3, PT, R84, RZ, PT ;  /* 0x000000ff5400720c */ /* 0x000fe20003f66270 */
[----:B------:R-:W-:Y:S01]  /*3700*/  VIADD R8, R59, 0xfffffffe ;  /* 0xfffffffe3b087836 */ /* 0x000fe20000000000 */
[----:B------:R-:W-:Y:S01]  /*3710*/  ISETP.GE.AND P2, PT, R85, RZ, PT ;  /* 0x000000ff5500720c */ /* 0x000fe20003f46270 */
[----:B------:R-:W-:Y:S01]  /*3720*/  @!P6 IMAD.MOV R9, RZ, RZ, -R9 ;  /* 0x000000ffff09e224 */ /* 0x000fe200078e0a09 */
[----:B--2---:R-:W-:Y:S01]  /*3730*/  R2UR UR19, R4 ;  /* 0x00000000041372ca */ /* 0x004fe200000e0000 */
[--C-:B------:R-:W-:Y:S01]  /*3740*/  @!P0 IMAD.IADD R15, R15, 0x1, -R2.reuse ;  /* 0x000000010f0f8824 */ /* 0x100fe200078e0a02 */
[----:B------:R-:W-:Y:S01]  /*3750*/  ISETP.GE.AND P0, PT, R86, RZ, PT ;  /* 0x000000ff5600720c */ /* 0x000fe20003f06270 */
[--C-:B------:R-:W-:Y:S01]  /*3760*/  @!P4 IMAD.IADD R17, R17, 0x1, -R2.reuse ;  /* 0x000000011111c824 */ /* 0x100fe200078e0a02 */
[----:B------:R-:W-:Y:S01]  /*3770*/  BAR.SYNC.DEFER_BLOCKING 0x0 ;  /* 0x0000000000007b1d */ /* 0x000fe20000010000 */
[--C-:B------:R-:W-:Y:S01]  /*3780*/  @!P5 IMAD.IADD R23, R23, 0x1, -R2.reuse ;  /* 0x000000011717d824 */ /* 0x100fe200078e0a02 */
[----:B------:R-:W-:Y:S01]  /*3790*/  ISETP.GE.AND P4, PT, R87, RZ, PT ;  /* 0x000000ff5700720c */ /* 0x000fe20003f86270 */
[----:B------:R-:W-:Y:S01]  /*37a0*/  @!P1 IMAD.IADD R71, R71, 0x1, -R2 ;  /* 0x0000000147479824 */ /* 0x000fe200078e0a02 */
[----:B------:R-:W-:Y:S01]  /*37b0*/  ISETP.GE.AND P6, PT, R83, RZ, PT ;  /* 0x000000ff5300720c */ /* 0x000fe20003fc6270 */
[----:B------:R-:W-:Y:S01]  /*37c0*/  IMAD.MOV.U32 R2, RZ, RZ, R13 ;  /* 0x000000ffff027224 */ /* 0x000fe200078e000d */
[----:B------:R-:W-:Y:S01]  /*37d0*/  ISETP.GE.AND P5, PT, R79, RZ, PT ;  /* 0x000000ff4f00720c */ /* 0x000fe20003fa6270 */
[----:B------:R-:W-:Y:S01]  /*37e0*/  IMAD.MOV.U32 R4, RZ, RZ, R15 ;  /* 0x000000ffff047224 */ /* 0x000fe200078e000f */
[----:B------:R-:W-:Y:S01]  /*37f0*/  ISETP.GE.AND P1, PT, R247, RZ, PT ;  /* 0x000000fff700720c */ /* 0x000fe20003f26270 */
[----:B------:R-:W-:Y:S01]  /*3800*/  @!P3 IMAD.MOV R2, RZ, RZ, -R2 ;  /* 0x000000ffff02b224 */ /* 0x000fe200078e0a02 */
[----:B------:R-:W-:Y:S01]  /*3810*/  ISETP.GE.U32.AND P3, PT, R6, 0x7fffffe0, PT ;  /* 0x7fffffe00600780c */ /* 0x000fe20003f66070 */
[----:B------:R-:W-:Y:S01]  /*3820*/  @!P2 IMAD.MOV R4, RZ, RZ, -R4 ;  /* 0x000000ffff04a224 */ /* 0x000fe200078e0a04 */
[----:B------:R-:W-:Y:S01]  /*3830*/  ISETP.GE.U32.AND P2, PT, R8, 0x7fffffdf, PT ;  /* 0x7fffffdf0800780c */ /* 0x000fe20003f46070 */
[----:B------:R-:W-:Y:S01]  /*3840*/  IMAD.MOV.U32 R6, RZ, RZ, R17 ;  /* 0x000000ffff067224 */ /* 0x000fe200078e0011 */
[----:B------:R-:W-:Y:S01]  /*3850*/  UIADD3 UR12, UPT, UPT, UR19, UR4, URZ ;  /* 0x00000004130c7290 */ /* 0x000fe2000fffe0ff */
[----:B------:R-:W-:-:S02]  /*3860*/  VIADD R8, R59, 0xfffffffd ;  /* 0xfffffffd3b087836 */ /* 0x000fc40000000000 */
[----:B------:R-:W-:Y:S02]  /*3870*/  @!P0 IMAD.MOV R6, RZ, RZ, -R6 ;  /* 0x000000ffff068224 */ /* 0x000fe400078e0a06 */
[----:B------:R-:W-:Y:S01]  /*3880*/  IMAD.MOV.U32 R14, RZ, RZ, R11 ;  /* 0x000000ffff0e7224 */ /* 0x000fe200078e000b */
[----:B------:R-:W-:Y:S01]  /*3890*/  ISETP.GE.U32.AND P0, PT, R8, 0x7fffffde, PT ;  /* 0x7fffffde0800780c */ /* 0x000fe20003f06070 */
[----:B------:R-:W-:Y:S02]  /*38a0*/  IMAD.MOV.U32 R8, RZ, RZ, R23 ;  /* 0x000000ffff087224 */ /* 0x000fe400078e0017 */
[----:B------:R-:W-:Y:S01]  /*38b0*/  @!P6 IMAD.MOV R14, RZ, RZ, -R14 ;  /* 0x000000ffff0ee224 */ /* 0x000fe200078e0a0e */
[----:B------:R-:W-:Y:S01]  /*38c0*/  ISETP.NE.AND P6, PT, R39, RZ, PT ;  /* 0x000000ff2700720c */ /* 0x000fe20003fc5270 */
[----:B------:R-:W-:Y:S01]  /*38d0*/  @!P4 IMAD.MOV R8, RZ, RZ, -R8 ;  /* 0x000000ffff08c224 */ /* 0x000fe200078e0a08 */
[----:B------:R-:W-:Y:S01]  /*38e0*/  ISETP.NE.AND P4, PT, R38, RZ, PT ;  /* 0x000000ff2600720c */ /* 0x000fe20003f85270 */
[----:B------:R-:W-:Y:S01]  /*38f0*/  @!P5 IMAD.MOV R71, RZ, RZ, -R71 ;  /* 0x000000ffff47d224 */ /* 0x000fe200078e0a47 */
[----:B------:R-:W-:Y:S01]  /*3900*/  LOP3.LUT R39, RZ, R39, RZ, 0x33, !PT ;  /* 0x00000027ff277212 */ /* 0x000fe200078e33ff */
[----:B------:R-:W-:Y:S01]  /*3910*/  @!P1 IMAD.MOV R3, RZ, RZ, -R3 ;  /* 0x000000ffff039224 */ /* 0x000fe200078e0a03 */
[----:B------:R-:W-:-:S02]  /*3920*/  ISETP.NE.U32.AND P1, PT, R206, RZ, PT ;  /* 0x000000ffce00720c */ /* 0x000fc40003f25070 */
[C---:B------:R-:W-:Y:S02]  /*3930*/  SEL R23, R39.reuse, R22, !P6 ;  /* 0x0000001627177207 */ /* 0x040fe40007000000 */
[C---:B------:R-:W-:Y:S02]  /*3940*/  SEL R22, R39.reuse, R54, !P6 ;  /* 0x0000003627167207 */ /* 0x040fe40007000000 */
[C---:B------:R-:W-:Y:S02]  /*3950*/  SEL R149, R39.reuse, R19, !P6 ;  /* 0x0000001327957207 */ /* 0x040fe40007000000 */
[----:B------:R-:W-:Y:S01]  /*3960*/  SEL R17, R39, R4, !P6 ;  /* 0x0000000427117207 */ /* 0x000fe20007000000 */
[----:B------:R-:W-:Y:S01]  /*3970*/  VIADD R4, R59, 0xfffffffc ;  /* 0xfffffffc3b047836 */ /* 0x000fe20000000000 */
[C---:B------:R-:W-:Y:S02]  /*3980*/  SEL R55, R39.reuse, R7, !P6 ;  /* 0x0000000727377207 */ /* 0x040fe40007000000 */
[----:B------:R-:W-:-:S02]  /*3990*/  SEL R36, R39, R36, !P6 ;  /* 0x0000002427247207 */ /* 0x000fc40007000000 */
[C---:B------:R-:W-:Y:S02]  /*39a0*/  SEL R53, R39.reuse, R53, !P6 ;  /* 0x0000003527357207 */ /* 0x040fe40007000000 */
[C---:B------:R-:W-:Y:S02]  /*39b0*/  SEL R35, R39.reuse, R35, !P6 ;  /* 0x0000002327237207 */ /* 0x040fe40007000000 */
[C---:B------:R-:W-:Y:S02]  /*39c0*/  SEL R51, R39.reuse, R51, !P6 ;  /* 0x0000003327337207 */ /* 0x040fe40007000000 */
[C---:B------:R-:W-:Y:S02]  /*39d0*/  SEL R34, R39.reuse, R34, !P6 ;  /* 0x0000002227227207 */ /* 0x040fe40007000000 */
        /* <DEDUP_REMOVED lines=53> */
[----:B------:R-:W-:Y:S02]  /*3d30*/  SEL R109, R39, R71, !P6 ;  /* 0x00000047276d7207 */ /* 0x000fe40007000000 */
[----:B------:R-:W-:Y:S01]  /*3d40*/  @!P4 LOP3.LUT R3, RZ, R38, RZ, 0x33, !PT ;  /* 0x00000026ff03c212 */ /* 0x000fe200078e33ff */
[----:B0---4-:R-:W-:Y:S06]  /*3d50*/  BRA.U UP0, `(.L_x_5) ;  /* 0x0000000100187547 */ /* 0x011fec000b800000 */
[----:B------:R-:W-:Y:S01]  /*3d60*/  ELECT P4, URZ, PT ;  /* 0x0000000000ff782f */ /* 0x000fe20003880000 */
[----:B------:R-:W-:Y:S01]  /*3d70*/  IMAD.MOV.U32 R2, RZ, RZ, 0x1 ;  /* 0x00000001ff027424 */ /* 0x000fe200078e00ff */
[----:B------:R-:W-:Y:S01]  /*3d80*/  UMOV UR4, 0x40 ;  /* 0x0000004000047882 */ /* 0x000fe20000000000 */
[----:B------:R-:W-:Y:S01]  /*3d90*/  UVIRTCOUNT.DEALLOC.SMPOOL 0x80 ;  /* 0x000000800000784c */ /* 0x000fe20000000000 */
[----:B------:R-:W-:-:S09]  /*3da0*/  ULEA UR4, UR5, UR4, 0x18 ;  /* 0x0000000405047291 */ /* 0x000fd2000f8ec0ff */
[----:B------:R0:W-:Y:S03]  /*3db0*/  @P4 STS.U8 [UR4], R2 ;  /* 0x00000002ff004988 */ /* 0x0001e60008000004 */
.L_x_5:
[----:B------:R-:W-:Y:S01]  /*3dc0*/  STTM.x64 tmem[UR12], RZ ;  /* 0x000000ff000079ed */ /* 0x000fe2000834000c */
[----:B------:R-:W-:Y:S01]  /*3dd0*/  STTM.x64 tmem[UR12+0x40], RZ ;  /* 0x000040ff000079ed */ /* 0x000fe2000834000c */
[----:B------:R-:W-:Y:S01]  /*3de0*/  STTM.x64 tmem[UR12+0x80], RZ ;  /* 0x000080ff000079ed */ /* 0x000fe2000834000c */
[----:B------:R-:W-:Y:S01]  /*3df0*/  STTM.x64 tmem[UR12+0xc0], RZ ;  /* 0x0000c0ff000079ed */ /* 0x000fe2000834000c */
[----:B------:R-:W1:Y:S02]  /*3e00*/  FENCE.VIEW.ASYNC.T ;  /* 0x00000000000073c6 */ /* 0x000e640000000200 */
[----:B-1----:R-:W-:Y:S01]  /*3e10*/  VOTEU.ALL UP1, P1 ;  /* 0x0000000000ff7886 */ /* 0x002fe20000820000 */
[----:B------:R-:W-:Y:S01]  /*3e20*/  UMOV UR4, 0x1 ;  /* 0x0000000100047882 */ /* 0x000fe20000000000 */
[----:B------:R-:W-:Y:S01]  /*3e30*/  UMOV UR13, UR10 ;  /* 0x0000000a000d7c82 */ /* 0x000fe20008000000 */
[----:B------:R-:W-:Y:S01]  /*3e40*/  VOTEU.ALL UP2, P1 ;  /* 0x0000000000ff7886 */ /* 0x000fe20000840000 */
[----:B------:R-:W-:Y:S01]  /*3e50*/  IMAD R117, R3, UR7, RZ ;  /* 0x0000000703757c24 */ /* 0x000fe2000f8e02ff */
[----:B------:R-:W-:-:S04]  /*3e60*/  @!UP1 UIADD3 UR8, UPT, UPT, -UR4, 0x100000, URZ ;  /* 0x0010000004089890 */ /* 0x000fc8000fffe1ff */
[----:B------:R-:W-:Y:S02]  /*3e70*/  @!UP1 USHF.L.U32 UR9, UR8, 0xb, URZ ;  /* 0x0000000b08099899 */ /* 0x000fe400080006ff */
[----:B------:R-:W-:Y:S01]  /*3e80*/  @!UP1 USHF.L.U32 UR8, UR8, 0x1, URZ ;  /* 0x0000000108089899 */ /* 0x000fe200080006ff */
[----:B------:R-:W-:Y:S01]  /*3e90*/  BAR.SYNC.DEFER_BLOCKING 0x0 ;  /* 0x0000000000007b1d */ /* 0x000fe20000010000 */
[----:B------:R-:W-:Y:S02]  /*3ea0*/  PRMT R61, RZ, 0x7610, R61 ;  /* 0x00007610ff3d7816 */ /* 0x000fe4000000003d */
[----:B------:R-:W-:Y:S02]  /*3eb0*/  SHF.R.S32.HI R160, RZ, 0x1f, R117 ;  /* 0x0000001fffa07819 */ /* 0x000fe40000011475 */
[----:B------:R-:W-:Y:S01]  /*3ec0*/  IADD3 R6, P4, PT, R117, UR20, RZ ;  /* 0x0000001475067c10 */ /* 0x000fe2000ff9e0ff */
[----:B------:R-:W-:Y:S01]  /*3ed0*/  IMAD.SHL.U32 R239, R118, 0x2, RZ ;  /* 0x0000000276ef7824 */ /* 0x000fe200078e00ff */
[----:B------:R-:W-:Y:S01]  /*3ee0*/  SHF.R.S32.HI R240, RZ, 0x1f, R118 ;  /* 0x0000001ffff07819 */ /* 0x000fe20000011476 */
[----:B------:R-:W-:Y:S01]  /*3ef0*/  VIADD R5, R59, 0xfffffffb ;  /* 0xfffffffb3b057836 */ /* 0x000fe20000000000 */
[----:B------:R-:W-:-:S02]  /*3f00*/  IADD3.X R7, PT, PT, R160, UR21, RZ, P4, !PT ;  /* 0x00000015a0077c10 */ /* 0x000fc4000a7fe4ff */
[----:B------:R-:W-:Y:S01]  /*3f10*/  ISETP.GE.U32.AND P5, PT, R4, 0x7fffffdd, PT ;  /* 0x7fffffdd0400780c */ /* 0x000fe20003fa6070 */
[C---:B------:R-:W-:Y:S01]  /*3f20*/  VIADD R8, R59.reuse, 0xfffffffa ;  /* 0xfffffffa3b087836 */ /* 0x040fe20000000000 */
[----:B------:R-:W-:Y:S02]  /*3f30*/  PRMT R114, RZ, 0x7610, R114 ;  /* 0x00007610ff727816 */ /* 0x000fe40000000072 */
[----:B------:R-:W-:Y:S01]  /*3f40*/  PRMT R121, RZ, 0x7610, R121 ;  /* 0x00007610ff797816 */ /* 0x000fe20000000079 */
[C---:B------:R-:W-:Y:S02]  /*3f50*/  VIADD R38, R59.reuse, 0xffffffee ;  /* 0xffffffee3b267836 */ /* 0x040fe40000000000 */
[C---:B------:R-:W-:Y:S02]  /*3f60*/  VIADD R106, R59.reuse, 0xffffffe0 ;  /* 0xffffffe03b6a7836 */ /* 0x040fe40000000000 */
[----:B------:R-:W-:Y:S02]  /*3f70*/  VIADD R65, R59, 0xffffffe6 ;  /* 0xffffffe63b417836 */ /* 0x000fe40000000000 */
[----:B------:R-:W-:Y:S01]  /*3f80*/  IMAD R238, R118, 0x3, RZ ;  /* 0x0000000376ee7824 */ /* 0x000fe200078e02ff */
[----:B------:R-:W-:Y:S01]  /*3f90*/  PRMT R126, RZ, 0x7610, R126 ;  /* 0x00007610ff7e7816 */ /* 0x000fe2000000007e */
[----:B------:R-:W1:Y:S02]  /*3fa0*/  FENCE.VIEW.ASYNC.S ;  /* 0x00000000000073c6 */ /* 0x000e640000000000 */
[----:B-1----:R1:W2:Y:S02]  /*3fb0*/  @!UP2 SYNCS.EXCH.64 URZ, [UR13], UR8 ;  /* 0x000000080dffa5b2 */ /* 0x0022a40008000100 */
[----:B--2---:R-:W-:Y:S01]  /*3fc0*/  BAR.SYNC.DEFER_BLOCKING 0x0 ;  /* 0x0000000000007b1d */ /* 0x004fe20000010000 */
[----:B------:R-:W-:-:S02]  /*3fd0*/  SHF.R.S32.HI R9, RZ, 0x1f, R239 ;  /* 0x0000001fff097819 */ /* 0x000fc400000114ef */
[----:B------:R-:W-:Y:S01]  /*3fe0*/  IADD3 R4, P4, PT, R239, R6, RZ ;  /* 0x00000006ef047210 */ /* 0x000fe20007f9e0ff */
[C---:B------:R-:W-:Y:S02]  /*3ff0*/  IMAD.SHL.U32 R237, R118.reuse, 0x4, RZ ;  /* 0x0000000476ed7824 */ /* 0x040fe400078e00ff */
[C---:B------:R-:W-:Y:S01]  /*4000*/  IMAD R236, R118.reuse, 0x5, RZ ;  /* 0x0000000576ec7824 */ /* 0x040fe200078e02ff */
[----:B------:R-:W-:Y:S01]  /*4010*/  PRMT R132, RZ, 0x7610, R132 ;  /* 0x00007610ff847816 */ /* 0x000fe20000000084 */
[----:B------:R-:W-:Y:S01]  /*4020*/  VIADD R71, R59, 0xfffffff9 ;  /* 0xfffffff93b477836 */ /* 0x000fe20000000000 */
[----:B------:R-:W-:Y:S01]  /*4030*/  PRMT R138, RZ, 0x7610, R138 ;  /* 0x00007610ff8a7816 */ /* 0x000fe2000000008a */
[C---:B------:R-:W-:Y:S02]  /*4040*/  IMAD R235, R118.reuse, 0x6, RZ ;  /* 0x0000000676eb7824 */ /* 0x040fe400078e02ff */
[C---:B------:R-:W-:Y:S01]  /*4050*/  IMAD R234, R118.reuse, 0x7, RZ ;  /* 0x0000000776ea7824 */ /* 0x040fe200078e02ff */
[----:B------:R-:W-:Y:S01]  /*4060*/  PRMT R144, RZ, 0x7610, R144 ;  /* 0x00007610ff907816 */ /* 0x000fe20000000090 */
[C---:B------:R-:W-:Y:S01]  /*4070*/  IMAD.SHL.U32 R233, R118.reuse, 0x8, RZ ;  /* 0x0000000876e97824 */ /* 0x040fe200078e00ff */
[----:B------:R-:W-:Y:S01]  /*4080*/  PRMT R154, RZ, 0x7610, R154 ;  /* 0x00007610ff9a7816 */ /* 0x000fe2000000009a */
[C---:B------:R-:W-:Y:S01]  /*4090*/  IMAD.SHL.U32 R225, R118.reuse, 0x10, RZ ;  /* 0x0000001076e17824 */ /* 0x040fe200078e00ff */
[----:B------:R-:W-:Y:S01]  /*40a0*/  PRMT R112, RZ, 0x7610, R112 ;  /* 0x00007610ff707816 */ /* 0x000fe20000000070 */
[C---:B------:R-:W-:Y:S01]  /*40b0*/  IMAD R232, R118.reuse, 0x9, RZ ;  /* 0x0000000976e87824 */ /* 0x040fe200078e02ff */
[----:B------:R-:W-:Y:S01]  /*40c0*/  PRMT R113, RZ, 0x7610, R113 ;  /* 0x00007610ff717816 */ /* 0x000fe20000000071 */
[C---:B------:R-:W-:Y:S01]  /*40d0*/  IMAD R217, R118.reuse, 0x18, RZ ;  /* 0x0000001876d97824 */ /* 0x040fe200078e02ff */
[----:B------:R-:W-:Y:S01]  /*40e0*/  PRMT R115, RZ, 0x7610, R115 ;  /* 0x00007610ff737816 */ /* 0x000fe20000000073 */
[----:B------:R-:W-:Y:S01]  /*40f0*/  IMAD R231, R118, 0xa, RZ ;  /* 0x0000000a76e77824 */ /* 0x000fe200078e02ff */
[----:B------:R-:W-:Y:S01]  /*4100*/  PRMT R116, RZ, 0x7610, R116 ;  /* 0x00007610ff747816 */ /* 0x000fe20000000074 */
[----:B------:R-:W2:Y:S01]  /*4110*/  @!P3 LDG.E.U8 R61, desc[UR16][R6.64] ;  /* 0x00000010063db981 */ /* 0x000ea2000c1e1100 */
[----:B0-----:R-:W-:Y:S01]  /*4120*/  IADD3 R2, P3, PT, R6, R118, RZ ;  /* 0x0000007606027210 */ /* 0x001fe20007f7e0ff */
[C---:B------:R-:W-:Y:S01]  /*4130*/  IMAD R230, R118.reuse, 0xb, RZ ;  /* 0x0000000b76e67824 */ /* 0x040fe200078e02ff */
[----:B------:R-:W-:Y:S01]  /*4140*/  PRMT R122, RZ, 0x7610, R122 ;  /* 0x00007610ff7a7816 */ /* 0x000fe2000000007a */
[----:B------:R-:W-:Y:S01]  /*4150*/  IMAD R229, R118, 0xc, RZ ;  /* 0x0000000c76e57824 */ /* 0x000fe200078e02ff */
[----:B------:R-:W-:Y:S01]  /*4160*/  PRMT R128, RZ, 0x7610, R128 ;  /* 0x00007610ff807816 */ /* 0x000fe20000000080 */
[--C-:B------:R-:W-:Y:S01]  /*4170*/  IMAD.X R3, R240, 0x1, R7.reuse, P3 ;  /* 0x00000001f0037824 */ /* 0x100fe200018e0607 */
[----:B------:R-:W-:Y:S01]  /*4180*/  ISETP.GE.U32.AND P3, PT, R5, 0x7fffffdc, PT ;  /* 0x7fffffdc0500780c */ /* 0x000fe20003f66070 */
[----:B------:R-:W-:Y:S01]  /*4190*/  IMAD.X R5, R9, 0x1, R7, P4 ;  /* 0x0000000109057824 */ /* 0x000fe200020e0607 */
[----:B------:R-:W-:Y:S01]  /*41a0*/  ISETP.GE.U32.AND P4, PT, R8, 0x7fffffdb, PT ;  /* 0x7fffffdb0800780c */ /* 0x000fe20003f86070 */
[C---:B------:R-:W-:Y:S01]  /*41b0*/  VIADD R8, R59.reuse, 0xffffffec ;  /* 0xffffffec3b087836 */ /* 0x040fe20000000000 */
[----:B------:R0:W3:Y:S01]  /*41c0*/  @!P2 LDG.E.U8 R114, desc[UR16][R2.64] ;  /* 0x000000100272a981 */ /* 0x0000e2000c1e1100 */
[----:B------:R-:W-:-:S02]  /*41d0*/  VIADD R9, R59, 0xffffffef ;  /* 0xffffffef3b097836 */ /* 0x000fc40000000000 */
[----:B------:R-:W-:Y:S01]  /*41e0*/  IMAD R228, R118, 0xd, RZ ;  /* 0x0000000d76e47824 */ /* 0x000fe200078e02ff */
[----:B------:R-:W-:Y:S01]  /*41f0*/  ISETP.GE.U32.AND P2, PT, R8, 0x7fffffcd, PT ;  /* 0x7fffffcd0800780c */ /* 0x000fe20003f46070 */
[C---:B------:R-:W-:Y:S01]  /*4200*/  VIADD R8, R59.reuse, 0xffffffed ;  /* 0xffffffed3b087836 */ /* 0x040fe20000000000 */
[----:B------:R4:W5:Y:S01]  /*4210*/  @!P0 LDG.E.U8 R121, desc[UR16][R4.64] ;  /* 0x0000001004798981 */ /* 0x000962000c1e1100 */
[----:B------:R-:W-:Y:S02]  /*4220*/  ISETP.GE.U32.AND P0, PT, R38, 0x7fffffcf, PT ;  /* 0x7fffffcf2600780c */ /* 0x000fe40003f06070 */
[----:B------:R-:W-:Y:S01]  /*4230*/  PRMT R134, RZ, 0x7610, R134 ;  /* 0x00007610ff867816 */ /* 0x000fe20000000086 */
[C---:B0-----:R-:W-:Y:S01]  /*4240*/  VIADD R2, R59.reuse, 0xffffffe9 ;  /* 0xffffffe93b027836 */ /* 0x041fe20000000000 */
[----:B------:R-:W-:Y:S01]  /*4250*/  SEL R39, RZ, 0x1, P2 ;  /* 0x00000001ff277807 */ /* 0x000fe20001000000 */
[----:B------:R-:W-:Y:S01]  /*4260*/  VIADD R3, R59, 0xffffffea ;  /* 0xffffffea3b037836 */ /* 0x000fe20000000000 */
[----:B------:R-:W-:Y:S01]  /*4270*/  ISETP.GE.U32.AND P2, PT, R9, 0x7fffffd0, PT ;  /* 0x7fffffd00900780c */ /* 0x000fe20003f46070 */
[----:B------:R-:W-:Y:S01]  /*4280*/  IMAD R227, R118, 0xe, RZ ;  /* 0x0000000e76e37824 */ /* 0x000fe200078e02ff */
[----:B------:R-:W-:Y:S01]  /*4290*/  ISETP.GE.U32.AND P6, PT, R8, 0x7fffffce, PT ;  /* 0x7fffffce0800780c */ /* 0x000fe20003fc6070 */
[----:B------:R-:W-:Y:S01]  /*42a0*/  VIADD R8, R59, 0xffffffe8 ;  /* 0xffffffe83b087836 */ /* 0x000fe20000000000 */
[----:B----4-:R-:W-:-:S02]  /*42b0*/  SEL R4, RZ, 0x7fff8, P2 ;  /* 0x0007fff8ff047807 */ /* 0x010fc40001000000 */
[----:B------:R-:W-:Y:S01]  /*42c0*/  PRMT R140, RZ, 0x7610, R140 ;  /* 0x00007610ff8c7816 */ /* 0x000fe2000000008c */
[----:B------:R-:W-:Y:S01]  /*42d0*/  IMAD R226, R118, 0xf, RZ ;  /* 0x0000000f76e27824 */ /* 0x000fe200078e02ff */
[----:B------:R-:W-:Y:S01]  /*42e0*/  ISETP.GE.U32.AND P2, PT, R2, 0x7fffffca, PT ;  /* 0x7fffffca0200780c */ /* 0x000fe20003f46070 */
[----:B------:R-:W-:Y:S01]  /*42f0*/  VIADD R2, R59, 0xffffffeb ;  /* 0xffffffeb3b027836 */ /* 0x000fe20000000000 */
[----:B------:R-:W-:Y:S02]  /*4300*/  SEL R9, RZ, 0x4, P0 ;  /* 0x00000004ff097807 */ /* 0x000fe40000000000 */
[----:B------:R-:W-:Y:S01]  /*4310*/  PRMT R156, RZ, 0x7610, R156 ;  /* 0x00007610ff9c7816 */ /* 0x000fe2000000009c */
[----:B------:R-:W-:Y:S01]  /*4320*/  IMAD R224, R118, 0x11, RZ ;  /* 0x0000001176e07824 */ /* 0x000fe200078e02ff */
[----:B------:R-:W-:Y:S02]  /*4330*/  ISETP.GE.U32.AND P0, PT, R8, 0x7fffffc9, PT ;  /* 0x7fffffc90800780c */ /* 0x000fe40003f06070 */
[----:B------:R-:W-:Y:S01]  /*4340*/  PRMT R153, RZ, 0x7610, R153 ;  /* 0x00007610ff997816 */ /* 0x000fe20000000099 */
[----:B------:R-:W-:Y:S01]  /*4350*/  IMAD R223, R118, 0x12, RZ ;  /* 0x0000001276df7824 */ /* 0x000fe200078e02ff */
[----:B------:R-:W-:-:S02]  /*4360*/  SEL R74, RZ, 0x1fffe, P2 ;  /* 0x0001fffeff4a7807 */ /* 0x000fc40001000000 */
[----:B------:R-:W-:Y:S01]  /*4370*/  PRMT R120, RZ, 0x7610, R120 ;  /* 0x00007610ff787816 */ /* 0x000fe20000000078 */
[C---:B------:R-:W-:Y:S01]  /*4380*/  IMAD R222, R118.reuse, 0x13, RZ ;  /* 0x0000001376de7824 */ /* 0x040fe200078e02ff */
[----:B------:R-:W-:Y:S02]  /*4390*/  SEL R63, RZ, 0x1, P0 ;  /* 0x00000001ff3f7807 */ /* 0x000fe40000000000 */
[----:B------:R-:W-:Y:S01]  /*43a0*/  PRMT R124, RZ, 0x7610, R124 ;  /* 0x00007610ff7c7816 */ /* 0x000fe2000000007c */
[----:B------:R-:W-:Y:S01]  /*43b0*/  IMAD R221, R118, 0x14, RZ ;  /* 0x0000001476dd7824 */ /* 0x000fe200078e02ff */
[----:B------:R-:W-:Y:S01]  /*43c0*/  ISETP.GE.U32.AND P2, PT, R2, 0x7fffffcc, PT ;  /* 0x7fffffcc0200780c */ /* 0x000fe20003f46070 */
[----:B------:R-:W-:Y:S01]  /*43d0*/  VIADD R2, R59, 0xffffffe5 ;  /* 0xffffffe53b027836 */ /* 0x000fe20000000000 */
[----:B------:R-:W-:Y:S01]  /*43e0*/  ISETP.GE.U32.AND P0, PT, R3, 0x7fffffcb, PT ;  /* 0x7fffffcb0300780c */ /* 0x000fe20003f06070 */
[----:B------:R-:W-:Y:S01]  /*43f0*/  VIADD R3, R59, 0xffffffe4 ;  /* 0xffffffe43b037836 */ /* 0x000fe20000000000 */
[----:B------:R-:W-:Y:S01]  /*4400*/  SEL R8, RZ, 0x7fff8, P2 ;  /* 0x0007fff8ff087807 */ /* 0x000fe20001000000 */
[----:B------:R-:W-:Y:S01]  /*4410*/  IMAD.IADD R63, R63, 0x1, R74 ;  /* 0x000000013f3f7824 */ /* 0x000fe200078e024a */
[----:B------:R-:W-:-:S02]  /*4420*/  SEL R5, RZ, 0x4, P0 ;  /* 0x00000004ff057807 */ /* 0x000fc40000000000 */
[----:B------:R-:W-:Y:S01]  /*4430*/  PRMT R130, RZ, 0x7610, R130 ;  /* 0x00007610ff827816 */ /* 0x000fe20000000082 */
[----:B------:R-:W-:Y:S01]  /*4440*/  IMAD R220, R118, 0x15, RZ ;  /* 0x0000001576dc7824 */ /* 0x000fe200078e02ff */
[----:B------:R-:W-:Y:S01]  /*4450*/  ISETP.GE.U32.AND P2, PT, R2, 0x7fffffc6, PT ;  /* 0x7fffffc60200780c */ /* 0x000fe20003f46070 */
[----:B------:R-:W-:Y:S01]  /*4460*/  VIADD R2, R59, 0xffffffe1 ;  /* 0xffffffe13b027836 */ /* 0x000fe20000000000 */
[----:B------:R-:W-:Y:S01]  /*4470*/  ISETP.GE.U32.AND P0, PT, R3, 0x7fffffc5, PT ;  /* 0x7fffffc50300780c */ /* 0x000fe20003f06070 */
[----:B------:R-:W-:Y:S01]  /*4480*/  VIADD R3, R59, 0xffffffe7 ;  /* 0xffffffe73b037836 */ /* 0x000fe20000000000 */
[----:B------:R-:W-:Y:S02]  /*4490*/  SEL R38, RZ, 0x1fffe, P6 ;  /* 0x0001fffeff267807 */ /* 0x000fe40003000000 */
[----:B------:R-:W-:Y:S01]  /*44a0*/  PRMT R136, RZ, 0x7610, R136 ;  /* 0x00007610ff887816 */ /* 0x000fe20000000088 */
[----:B------:R-:W-:Y:S01]  /*44b0*/  IMAD R219, R118, 0x16, RZ ;  /* 0x0000001676db7824 */ /* 0x000fe200078e02ff */
[----:B------:R-:W-:Y:S01]  /*44c0*/  SEL R78, RZ, 0x1fffe, P2 ;  /* 0x0001fffeff4e7807 */ /* 0x000fe20001000000 */
[----:B------:R-:W-:Y:S01]  /*44d0*/  IMAD.IADD R38, R39, 0x1, R38 ;  /* 0x0000000127267824 */ /* 0x000fe200078e0226 */
[----:B------:R-:W-:Y:S01]  /*44e0*/  ISETP.GE.U32.AND P6, PT, R2, 0x7fffffc2, PT ;  /* 0x7fffffc20200780c */ /* 0x000fe20003fc6070 */
[----:B------:R-:W-:Y:S01]  /*44f0*/  VIADD R2, R59, 0xffffffe3 ;  /* 0xffffffe33b027836 */ /* 0x000fe20000000000 */
[----:B------:R-:W-:Y:S01]  /*4500*/  ISETP.GE.U32.AND P2, PT, R3, 0x7fffffc8, PT ;  /* 0x7fffffc80300780c */ /* 0x000fe20003f46070 */
[----:B------:R-:W-:Y:S01]  /*4510*/  VIADD R3, R59, 0xffffffe2 ;  /* 0xffffffe23b037836 */ /* 0x000fe20000000000 */
[----:B------:R-:W-:-:S02]  /*4520*/  SEL R67, RZ, 0x1, P0 ;  /* 0x00000001ff437807 */ /* 0x000fc40000000000 */
[----:B------:R-:W-:Y:S01]  /*4530*/  PRMT R155, RZ, 0x7610, R155 ;  /* 0x00007610ff9b7816 */ /* 0x000fe2000000009b */
[----:B------:R-:W-:Y:S01]  /*4540*/  IMAD R218, R118, 0x17, RZ ;  /* 0x0000001776da7824 */ /* 0x000fe200078e02ff */
[----:B------:R-:W-:Y:S01]  /*4550*/  SEL R76, RZ, 0x7fff8, P2 ;  /* 0x0007fff8ff4c7807 */ /* 0x000fe20001000000 */
[----:B------:R-:W-:Y:S01]  /*4560*/  IMAD.IADD R67, R67, 0x1, R78 ;  /* 0x0000000143437824 */ /* 0x000fe200078e024e */
[----:B------:R-:W-:Y:S02]  /*4570*/  ISETP.GE.U32.AND P2, PT, R2, 0x7fffffc4, PT ;  /* 0x7fffffc40200780c */ /* 0x000fe40003f46070 */
[----:B------:R-:W-:Y:S01]  /*4580*/  PRMT R142, RZ, 0x7610, R142 ;  /* 0x00007610ff8e7816 */ /* 0x000fe2000000008e */
[----:B------:R-:W-:Y:S01]  /*4590*/  IMAD R216, R118, 0x19, RZ ;  /* 0x0000001976d87824 */ /* 0x000fe200078e02ff */
[----:B------:R-:W-:Y:S01]  /*45a0*/  SEL R80, RZ, 0x7fff8, P2 ;  /* 0x0007fff8ff507807 */ /* 0x000fe20001000000 */
[----:B------:R-:W0:Y:S01]  /*45b0*/  LDCU UR7, c[0x0][0x3b0] ;  /* 0x00007600ff0777ac */ /* 0x000e220008000800 */
[----:B------:R-:W-:-:S02]  /*45c0*/  ISETP.GE.U32.AND P2, PT, R106, 0x7fffffc1, PT ;  /* 0x7fffffc16a00780c */ /* 0x000fc40003f46070 */
[----:B------:R-:W-:Y:S02]  /*45d0*/  SEL R82, RZ, 0x1fffe, P6 ;  /* 0x0001fffeff527807 */ /* 0x000fe40003000000 */
[----:B------:R-:W-:Y:S02]  /*45e0*/  SEL R39, RZ, 0x1, P2 ;  /* 0x00000001ff277807 */ /* 0x000fe40001000000 */
[----:B------:R-:W-:Y:S02]  /*45f0*/  ISETP.GE.U32.AND P0, PT, R65, 0x7fffffc7, PT ;  /* 0x7fffffc74100780c */ /* 0x000fe40003f06070 */
[----:B------:R-:W-:Y:S01]  /*4600*/  LOP3.LUT R63, R63, 0x3, RZ, 0xc0, !PT ;  /* 0x000000033f3f7812 */ /* 0x000fe200078ec0ff */
[----:B------:R-:W-:Y:S01]  /*4610*/  IMAD.IADD R39, R39, 0x1, R82 ;  /* 0x0000000127277824 */ /* 0x000fe200078e0252 */
[----:B------:R-:W-:Y:S02]  /*4620*/  SEL R65, RZ, 0x4, P0 ;  /* 0x00000004ff417807 */ /* 0x000fe40000000000 */
[----:B------:R-:W-:-:S02]  /*4630*/  ISETP.GE.U32.AND P0, PT, R3, 0x7fffffc3, PT ;  /* 0x7fffffc30300780c */ /* 0x000fc40003f06070 */
[----:B------:R-:W-:Y:S02]  /*4640*/  LOP3.LUT R39, R39, 0x3, RZ, 0xc0, !PT ;  /* 0x0000000327277812 */ /* 0x000fe400078ec0ff */
[----:B------:R-:W-:Y:S02]  /*4650*/  SEL R69, RZ, 0x4, P0 ;  /* 0x00000004ff457807 */ /* 0x000fe40000000000 */
[----:B------:R-:W-:Y:S02]  /*4660*/  IADD3 R5, PT, PT, R63, R8, R5 ;  /* 0x000000083f057210 */ /* 0x000fe40007ffe005 */
[----:B------:R-:W-:Y:S02]  /*4670*/  SHF.R.S32.HI R73, RZ, 0x1f, R238 ;  /* 0x0000001fff497819 */ /* 0x000fe400000114ee */
[----:B------:R-:W-:Y:S02]  /*4680*/  IADD3 R2, P0, PT, R238, R6, RZ ;  /* 0x00000006ee027210 */ /* 0x000fe40007f1e0ff */
[----:B------:R-:W-:-:S02]  /*4690*/  LOP3.LUT R38, R38, 0x3, RZ, 0xc0, !PT ;  /* 0x0000000326267812 */ /* 0x000fc400078ec0ff */
[----:B------:R-:W-:Y:S02]  /*46a0*/  LOP3.LUT R67, R67, 0x3, RZ, 0xc0, !PT ;  /* 0x0000000343437812 */ /* 0x000fe400078ec0ff */
[----:B------:R-:W-:Y:S01]  /*46b0*/  IADD3 R39, PT, PT, R39, R80, R69 ;  /* 0x0000005027277210 */ /* 0x000fe20007ffe045 */
[----:B------:R-:W-:Y:S01]  /*46c0*/  IMAD.SHL.U32 R5, R5, 0x100, RZ ;  /* 0x0000010005057824 */ /* 0x000fe200078e00ff */
[----:B------:R-:W-:Y:S01]  /*46d0*/  IADD3 R9, PT, PT, R38, R4, R9 ;  /* 0x0000000426097210 */ /* 0x000fe20007ffe009 */
[----:B------:R-:W-:Y:S01]  /*46e0*/  IMAD.X R3, R73, 0x1, R7, P0 ;  /* 0x0000000149037824 */ /* 0x000fe200000e0607 */
[----:B------:R-:W-:Y:S02]  /*46f0*/  IADD3 R65, PT, PT, R67, R76, R65 ;  /* 0x0000004c43417210 */ /* 0x000fe40007ffe041 */
[----:B------:R-:W-:Y:S02]  /*4700*/  LOP3.LUT R38, R39, 0xf, RZ, 0xc0, !PT ;  /* 0x0000000f27267812 */ /* 0x000fe400078ec0ff */
[----:B------:R-:W-:Y:S01]  /*4710*/  LOP3.LUT R8, R5, 0xf00, RZ, 0xe2, !PT ;  /* 0x00000f0005087812 */ /* 0x000fe200078ee2ff */
[----:B------:R4:W2:Y:S01]  /*4720*/  @!P5 LDG.E.U8 R126, desc[UR16][R2.64] ;  /* 0x00000010027ed981 */ /* 0x0008a2000c1e1100 */
[----:B------:R-:W-:Y:S01]  /*4730*/  SHF.R.S32.HI R75, RZ, 0x1f, R237 ;  /* 0x0000001fff4b7819 */ /* 0x000fe200000114ed */
[----:B------:R-:W-:Y:S01]  /*4740*/  IMAD R38, R65, 0x10, R38 ;  /* 0x0000001041267824 */ /* 0x000fe200078e0226 */
[----:B------:R-:W-:Y:S01]  /*4750*/  IADD3 R4, P5, PT, R237, R6, RZ ;  /* 0x00000006ed047210 */ /* 0x000fe20007fbe0ff */
[----:B------:R-:W-:Y:S01]  /*4760*/  IMAD R8, R9, 0x1000, R8 ;  /* 0x0000100009087824 */ /* 0x000fe200078e0208 */
[----:B------:R-:W-:-:S02]  /*4770*/  SHF.R.S32.HI R73, RZ, 0x1f, R236 ;  /* 0x0000001fff497819 */ /* 0x000fc400000114ec */
[----:B------:R-:W-:Y:S01]  /*4780*/  LOP3.LUT R9, R38, 0xff, RZ, 0xc0, !PT ;  /* 0x000000ff26097812 */ /* 0x000fe200078ec0ff */
[----:B------:R-:W-:Y:S01]  /*4790*/  IMAD.X R5, R75, 0x1, R7, P5 ;  /* 0x000000014b057824 */ /* 0x000fe200028e0607 */
[----:B------:R-:W-:Y:S02]  /*47a0*/  ISETP.GE.U32.AND P0, PT, R71, 0x7fffffda, PT ;  /* 0x7fffffda4700780c */ /* 0x000fe40003f06070 */
[----:B----4-:R-:W-:Y:S01]  /*47b0*/  IADD3 R2, P5, PT, R236, R6, RZ ;  /* 0x00000006ec027210 */ /* 0x010fe20007fbe0ff */
[----:B------:R-:W-:Y:S01]  /*47c0*/  VIADD R39, R59, 0xfffffff8 ;  /* 0xfffffff83b277836 */ /* 0x000fe20000000000 */
[----:B------:R-:W4:Y:S01]  /*47d0*/  @!P3 LDG.E.U8 R132, desc[UR16][R4.64] ;  /* 0x000000100484b981 */ /* 0x000f22000c1e1100 */
[----:B------:R-:W-:Y:S02]  /*47e0*/  IMAD.IADD R8, R8, 0x1, R9 ;  /* 0x0000000108087824 */ /* 0x000fe400078e0209 */
[----:B------:R-:W-:Y:S01]  /*47f0*/  IMAD.X R3, R73, 0x1, R7, P5 ;  /* 0x0000000149037824 */ /* 0x000fe200028e0607 */
[----:B------:R-:W-:-:S02]  /*4800*/  ISETP.GE.U32.AND P5, PT, R39, 0x7fffffd9, PT ;  /* 0x7fffffd92700780c */ /* 0x000fc40003fa6070 */
[----:B------:R-:W-:Y:S01]  /*4810*/  LOP3.LUT R65, R8, 0xffff, RZ, 0xc0, !PT ;  /* 0x0000ffff08417812 */ /* 0x000fe200078ec0ff */
[----:B------:R-:W-:Y:S01]  /*4820*/  VIADD R39, R59, 0xfffffff7 ;  /* 0xfffffff73b277836 */ /* 0x000fe20000000000 */
[----:B------:R-:W-:Y:S01]  /*4830*/  SHF.R.S32.HI R69, RZ, 0x1f, R235 ;  /* 0x0000001fff457819 */ /* 0x000fe200000114eb */
[----:B------:R0:W2:Y:S01]  /*4840*/  @!P4 LDG.E.U8 R138, desc[UR16][R2.64] ;  /* 0x00000010028ac981 */ /* 0x0000a2000c1e1100 */
[-C--:B------:R-:W-:Y:S02]  /*4850*/  IADD3 R8, P3, PT, R235, R6.reuse, RZ ;  /* 0x00000006eb087210 */ /* 0x080fe40007f7e0ff */
[----:B------:R-:W-:Y:S02]  /*4860*/  SHF.R.S32.HI R67, RZ, 0x1f, R234 ;  /* 0x0000001fff437819 */ /* 0x000fe400000114ea */
[----:B------:R-:W-:Y:S01]  /*4870*/  IADD3 R38, P4, PT, R234, R6, RZ ;  /* 0x00000006ea267210 */ /* 0x000fe20007f9e0ff */
[----:B------:R-:W-:Y:S01]  /*4880*/  IMAD.X R9, R69, 0x1, R7, P3 ;  /* 0x0000000145097824 */ /* 0x000fe200018e0607 */
[----:B------:R-:W-:-:S02]  /*4890*/  SHF.R.U32.HI R63, RZ, 0xf, R65 ;  /* 0x0000000fff3f7819 */ /* 0x000fc40000011641 */
[----:B------:R-:W-:Y:S01]  /*48a0*/  ISETP.GE.U32.AND P3, PT, R39, 0x7fffffd8, PT ;  /* 0x7fffffd82700780c */ /* 0x000fe20003f66070 */
[----:B------:R-:W-:Y:S01]  /*48b0*/  IMAD.X R39, R67, 0x1, R7, P4 ;  /* 0x0000000143277824 */ /* 0x000fe200020e0607 */
[----:B------:R-:W-:Y:S01]  /*48c0*/  LOP3.LUT P4, RZ, R63, 0x1, RZ, 0xc0, !PT ;  /* 0x000000013fff7812 */ /* 0x000fe2000788c0ff */
[----:B------:R-:W2:Y:S01]  /*48d0*/  @!P0 LDG.E.U8 R144, desc[UR16][R8.64] ;  /* 0x0000001008908981 */ /* 0x000ea2000c1e1100 */
[----:B------:R-:W-:Y:S02]  /*48e0*/  SHF.R.S32.HI R69, RZ, 0x1f, R233 ;  /* 0x0000001fff457819 */ /* 0x000fe400000114e9 */
[-C--:B0-----:R-:W-:Y:S01]  /*48f0*/  IADD3 R2, P0, PT, R233, R6.reuse, RZ ;  /* 0x00000006e9027210 */ /* 0x081fe20007f1e0ff */
[----:B------:R0:W2:Y:S01]  /*4900*/  @!P5 LDG.E.U8 R154, desc[UR16][R38.64] ;  /* 0x00000010269ad981 */ /* 0x0000a2000c1e1100 */
[----:B------:R-:W-:Y:S01]  /*4910*/  SHF.R.S32.HI R67, RZ, 0x1f, R225 ;  /* 0x0000001fff437819 */ /* 0x000fe200000114e1 */
[----:B------:R-:W-:Y:S01]  /*4920*/  VIADD R4, R59, 0xfffffff6 ;  /* 0xfffffff63b047836 */ /* 0x000fe20000000000 */
[----:B------:R-:W-:Y:S01]  /*4930*/  IADD3 R74, P5, PT, R225, R6, RZ ;  /* 0x00000006e14a7210 */ /* 0x000fe20007fbe0ff */
[----:B------:R-:W-:Y:S01]  /*4940*/  IMAD.X R3, R69, 0x1, R7, P0 ;  /* 0x0000000145037824 */ /* 0x000fe200000e0607 */
[----:B------:R-:W-:-:S02]  /*4950*/  SHF.R.U32.HI R5, RZ, 0x7, R65 ;  /* 0x00000007ff057819 */ /* 0x000fc40000011641 */
[----:B------:R-:W-:Y:S01]  /*4960*/  ISETP.GE.U32.AND P0, PT, R4, 0x7fffffd7, PT ;  /* 0x7fffffd70400780c */ /* 0x000fe20003f06070 */
[----:B------:R-:W-:Y:S01]  /*4970*/  IMAD.X R75, R67, 0x1, R7, P5 ;  /* 0x00000001434b7824 */ /* 0x000fe200028e0607 */
[----:B------:R-:W-:Y:S01]  /*4980*/  LOP3.LUT P5, RZ, R5, 0x1, RZ, 0xc0, !PT ;  /* 0x0000000105ff7812 */ /* 0x000fe200078ac0ff */
[----:B------:R1:W2:Y:S01]  /*4990*/  @!P3 LDG.E.U8 R112, desc[UR16][R2.64] ;  /* 0x000000100270b981 */ /* 0x0002a2000c1e1100 */
[----:B0-----:R-:W-:Y:S02]  /*49a0*/  SHF.R.S32.HI R39, RZ, 0x1f, R232 ;  /* 0x0000001fff277819 */ /* 0x001fe400000114e8 */
[-C--:B------:R-:W-:Y:S01]  /*49b0*/  IADD3 R4, P3, PT, R232, R6.reuse, RZ ;  /* 0x00000006e8047210 */ /* 0x080fe20007f7e0ff */
[----:B------:R-:W2:Y:S01]  /*49c0*/  @P4 LDG.E.U8 R113, desc[UR16][R74.64] ;  /* 0x000000104a714981 */ /* 0x000ea2000c1e1100 */
[----:B------:R-:W-:Y:S01]  /*49d0*/  SHF.R.S32.HI R38, RZ, 0x1f, R217 ;  /* 0x0000001fff267819 */ /* 0x000fe200000114d9 */
[----:B------:R-:W-:Y:S01]  /*49e0*/  VIADD R8, R59, 0xfffffff5 ;  /* 0xfffffff53b087836 */ /* 0x000fe20000000000 */
[----:B------:R-:W-:Y:S01]  /*49f0*/  IADD3 R76, P4, PT, R217, R6, RZ ;  /* 0x00000006d94c7210 */ /* 0x000fe20007f9e0ff */
[----:B------:R-:W-:-:S02]  /*4a00*/  VIADD R9, R59, 0xfffffff4 ;  /* 0xfffffff43b097836 */ /* 0x000fc40000000000 */
[--C-:B------:R-:W-:Y:S01]  /*4a10*/  IMAD.X R5, R39, 0x1, R7.reuse, P3 ;  /* 0x0000000127057824 */ /* 0x100fe200018e0607 */
[----:B------:R-:W-:Y:S01]  /*4a20*/  ISETP.GE.U32.AND P3, PT, R8, 0x7fffffd6, PT ;  /* 0x7fffffd60800780c */ /* 0x000fe20003f66070 */
[----:B------:R-:W-:Y:S01]  /*4a30*/  IMAD.X R77, R38, 0x1, R7, P4 ;  /* 0x00000001264d7824 */ /* 0x000fe200020e0607 */
[----:B------:R-:W-:Y:S02]  /*4a40*/  ISETP.GE.U32.AND P4, PT, R9, 0x7fffffd5, PT ;  /* 0x7fffffd50900780c */ /* 0x000fe40003f86070 */
[----:B------:R0:W2:Y:S01]  /*4a50*/  @!P0 LDG.E.U8 R115, desc[UR16][R4.64] ;  /* 0x0000001004738981 */ /* 0x0000a2000c1e1100 */
[----:B------:R-:W-:Y:S02]  /*4a60*/  SHF.R.S32.HI R67, RZ, 0x1f, R231 ;  /* 0x0000001fff437819 */ /* 0x000fe400000114e7 */
[-C--:B------:R-:W-:Y:S01]  /*4a70*/  IADD3 R8, P0, PT, R231, R6.reuse, RZ ;  /* 0x00000006e7087210 */ /* 0x080fe20007f1e0ff */
[----:B------:R-:W2:Y:S01]  /*4a80*/  @P5 LDG.E.U8 R116, desc[UR16][R76.64] ;  /* 0x000000104c745981 */ /* 0x000ea2000c1e1100 */
[----:B------:R-:W-:Y:S01]  /*4a90*/  SHF.R.S32.HI R63, RZ, 0x1f, R230 ;  /* 0x0000001fff3f7819 */ /* 0x000fe200000114e6 */
[C---:B-1----:R-:W-:Y:S01]  /*4aa0*/  VIADD R2, R59.reuse, 0xfffffff3 ;  /* 0xfffffff33b027836 */ /* 0x042fe20000000000 */
[----:B------:R-:W-:Y:S01]  /*4ab0*/  IADD3 R38, P5, PT, R230, R6, RZ ;  /* 0x00000006e6267210 */ /* 0x000fe20007fbe0ff */
[----:B------:R-:W-:-:S02]  /*4ac0*/  VIADD R3, R59, 0xfffffff2 ;  /* 0xfffffff23b037836 */ /* 0x000fc40000000000 */
[--C-:B------:R-:W-:Y:S01]  /*4ad0*/  IMAD.X R9, R67, 0x1, R7.reuse, P0 ;  /* 0x0000000143097824 */ /* 0x100fe200000e0607 */
[----:B------:R-:W-:Y:S01]  /*4ae0*/  ISETP.GE.U32.AND P0, PT, R2, 0x7fffffd4, PT ;  /* 0x7fffffd40200780c */ /* 0x000fe20003f06070 */
[----:B------:R-:W-:Y:S01]  /*4af0*/  IMAD.X R39, R63, 0x1, R7, P5 ;  /* 0x000000013f277824 */ /* 0x000fe200028e0607 */
[----:B------:R-:W-:Y:S02]  /*4b00*/  ISETP.GE.U32.AND P5, PT, R3, 0x7fffffd3, PT ;  /* 0x7fffffd30300780c */ /* 0x000fe40003fa6070 */
[----:B------:R1:W2:Y:S01]  /*4b10*/  @!P3 LDG.E.U8 R122, desc[UR16][R8.64] ;  /* 0x00000010087ab981 */ /* 0x0002a2000c1e1100 */
[----:B------:R-:W-:Y:S01]  /*4b20*/  SHF.R.S32.HI R69, RZ, 0x1f, R229 ;  /* 0x0000001fff457819 */ /* 0x000fe200000114e5 */
[----:B0-----:R-:W-:Y:S01]  /*4b30*/  VIADD R5, R59, 0xfffffff1 ;  /* 0xfffffff13b057836 */ /* 0x001fe20000000000 */
[----:B------:R-:W-:Y:S01]  /*4b40*/  IADD3 R2, P3, PT, R229, R6, RZ ;  /* 0x00000006e5027210 */ /* 0x000fe20007f7e0ff */
[----:B------:R0:W2:Y:S01]  /*4b50*/  @!P4 LDG.E.U8 R128, desc[UR16][R38.64] ;  /* 0x000000102680c981 */ /* 0x0000a2000c1e1100 */
[----:B------:R-:W-:-:S02]  /*4b60*/  SHF.R.S32.HI R67, RZ, 0x1f, R228 ;  /* 0x0000001fff437819 */ /* 0x000fc400000114e4 */
[-C--:B------:R-:W-:Y:S01]  /*4b70*/  IADD3 R4, P4, PT, R228, R6.reuse, RZ ;  /* 0x00000006e4047210 */ /* 0x080fe20007f9e0ff */
[----:B------:R-:W-:Y:S02]  /*4b80*/  VIADD R63, R59, 0xfffffff0 ;  /* 0xfffffff03b3f7836 */ /* 0x000fe40000000000 */
[--C-:B------:R-:W-:Y:S01]  /*4b90*/  IMAD.X R3, R69, 0x1, R7.reuse, P3 ;  /* 0x0000000145037824 */ /* 0x100fe200018e0607 */
[----:B------:R-:W-:Y:S01]  /*4ba0*/  ISETP.GE.U32.AND P3, PT, R5, 0x7fffffd2, PT ;  /* 0x7fffffd20500780c */ /* 0x000fe20003f66070 */
[----:B------:R-:W-:Y:S01]  /*4bb0*/  IMAD.X R5, R67, 0x1, R7, P4 ;  /* 0x0000000143057824 */ /* 0x000fe200020e0607 */
[----:B------:R-:W-:Y:S02]  /*4bc0*/  ISETP.GE.U32.AND P4, PT, R63, 0x7fffffd1, PT ;  /* 0x7fffffd13f00780c */ /* 0x000fe40003f86070 */
[----:B------:R0:W2:Y:S01]  /*4bd0*/  @!P0 LDG.E.U8 R134, desc[UR16][R2.64] ;  /* 0x0000001002868981 */ /* 0x0000a2000c1e1100 */
[----:B------:R-:W-:Y:S02]  /*4be0*/  SHF.R.S32.HI R69, RZ, 0x1f, R227 ;  /* 0x0000001fff457819 */ /* 0x000fe400000114e3 */
[----:B-1----:R-:W-:Y:S01]  /*4bf0*/  IADD3 R8, P0, PT, R227, R6, RZ ;  /* 0x00000006e3087210 */ /* 0x002fe20007f1e0ff */
[----:B------:R1:W2:Y:S01]  /*4c00*/  @!P5 LDG.E.U8 R140, desc[UR16][R4.64] ;  /* 0x00000010048cd981 */ /* 0x0002a2000c1e1100 */
[----:B------:R-:W-:-:S02]  /*4c10*/  SHF.R.S32.HI R67, RZ, 0x1f, R226 ;  /* 0x0000001fff437819 */ /* 0x000fc400000114e2 */
[----:B0-----:R-:W-:Y:S02]  /*4c20*/  SHF.R.U32.HI R39, RZ, 0xe, R65 ;  /* 0x0000000eff277819 */ /* 0x001fe40000011641 */
[----:B------:R-:W-:Y:S01]  /*4c30*/  IADD3 R38, P5, PT, R226, R6, RZ ;  /* 0x00000006e2267210 */ /* 0x000fe20007fbe0ff */
[----:B------:R-:W-:Y:S01]  /*4c40*/  IMAD.X R9, R69, 0x1, R7, P0 ;  /* 0x0000000145097824 */ /* 0x000fe200000e0607 */
[----:B------:R-:W-:Y:S02]  /*4c50*/  SHF.R.U32.HI R63, RZ, 0xd, R65 ;  /* 0x0000000dff3f7819 */ /* 0x000fe40000011641 */
[----:B------:R-:W-:Y:S01]  /*4c60*/  LOP3.LUT P0, RZ, R39, 0x1, RZ, 0xc0, !PT ;  /* 0x0000000127ff7812 */ /* 0x000fe2000780c0ff */
[----:B------:R-:W-:Y:S01]  /*4c70*/  IMAD.X R39, R67, 0x1, R7, P5 ;  /* 0x0000000143277824 */ /* 0x000fe200028e0607 */
[----:B------:R-:W-:Y:S01]  /*4c80*/  LOP3.LUT P5, RZ, R63, 0x1, RZ, 0xc0, !PT ;  /* 0x000000013fff7812 */ /* 0x000fe200078ac0ff */
[----:B------:R0:W2:Y:S01]  /*4c90*/  @!P3 LDG.E.U8 R156, desc[UR16][R8.64] ;  /* 0x00000010089cb981 */ /* 0x0000a2000c1e1100 */
[----:B------:R-:W-:-:S02]  /*4ca0*/  SHF.R.S32.HI R69, RZ, 0x1f, R224 ;  /* 0x0000001fff457819 */ /* 0x000fc400000114e0 */
[-C--:B------:R-:W-:Y:S01]  /*4cb0*/  IADD3 R2, P3, PT, R224, R6.reuse, RZ ;  /* 0x00000006e0027210 */ /* 0x080fe20007f7e0ff */
[----:B------:R0:W2:Y:S01]  /*4cc0*/  @!P4 LDG.E.U8 R153, desc[UR16][R38.64] ;  /* 0x000000102699c981 */ /* 0x0000a2000c1e1100 */
[----:B------:R-:W-:Y:S02]  /*4cd0*/  SHF.R.S32.HI R67, RZ, 0x1f, R223 ;  /* 0x0000001fff437819 */ /* 0x000fe400000114df */
[----:B-1----:R-:W-:Y:S02]  /*4ce0*/  SHF.R.U32.HI R5, RZ, 0xc, R65 ;  /* 0x0000000cff057819 */ /* 0x002fe40000011641 */
[----:B------:R-:W-:Y:S01]  /*4cf0*/  IADD3 R4, P4, PT, R223, R6, RZ ;  /* 0x00000006df047210 */ /* 0x000fe20007f9e0ff */
[----:B------:R-:W-:Y:S01]  /*4d00*/  IMAD.X R3, R69, 0x1, R7, P3 ;  /* 0x0000000145037824 */ /* 0x000fe200018e0607 */
[----:B------:R-:W-:Y:S02]  /*4d10*/  SHF.R.U32.HI R63, RZ, 0xb, R65 ;  /* 0x0000000bff3f7819 */ /* 0x000fe40000011641 */
[----:B------:R-:W-:Y:S01]  /*4d20*/  LOP3.LUT P3, RZ, R5, 0x1, RZ, 0xc0, !PT ;  /* 0x0000000105ff7812 */ /* 0x000fe2000786c0ff */
[----:B------:R-:W-:Y:S01]  /*4d30*/  IMAD.X R5, R67, 0x1, R7, P4 ;  /* 0x0000000143057824 */ /* 0x000fe200020e0607 */
[----:B------:R-:W-:Y:S01]  /*4d40*/  LOP3.LUT P4, RZ, R63, 0x1, RZ, 0xc0, !PT ;  /* 0x000000013fff7812 */ /* 0x000fe2000788c0ff */
[----:B------:R-:W2:Y:S01]  /*4d50*/  @P0 LDG.E.U8 R120, desc[UR16][R2.64] ;  /* 0x0000001002780981 */ /* 0x000ea2000c1e1100 */
[----:B------:R-:W-:-:S02]  /*4d60*/  SHF.R.S32.HI R69, RZ, 0x1f, R222 ;  /* 0x0000001fff457819 */ /* 0x000fc400000114de */
[-C--:B0-----:R-:W-:Y:S01]  /*4d70*/  IADD3 R8, P0, PT, R222, R6.reuse, RZ ;  /* 0x00000006de087210 */ /* 0x081fe20007f1e0ff */
[----:B------:R0:W2:Y:S01]  /*4d80*/  @P5 LDG.E.U8 R124, desc[UR16][R4.64] ;  /* 0x00000010047c5981 */ /* 0x0000a2000c1e1100 */
[----:B------:R-:W-:Y:S02]  /*4d90*/  SHF.R.S32.HI R67, RZ, 0x1f, R221 ;  /* 0x0000001fff437819 */ /* 0x000fe400000114dd */
[----:B------:R-:W-:Y:S02]  /*4da0*/  SHF.R.U32.HI R39, RZ, 0xa, R65 ;  /* 0x0000000aff277819 */ /* 0x000fe40000011641 */
[----:B------:R-:W-:Y:S01]  /*4db0*/  IADD3 R38, P5, PT, R221, R6, RZ ;  /* 0x00000006dd267210 */ /* 0x000fe20007fbe0ff */
[----:B------:R-:W-:Y:S01]  /*4dc0*/  IMAD.X R9, R69, 0x1, R7, P0 ;  /* 0x0000000145097824 */ /* 0x000fe200000e0607 */
[----:B------:R-:W-:Y:S02]  /*4dd0*/  SHF.R.U32.HI R63, RZ, 0x9, R65 ;  /* 0x00000009ff3f7819 */ /* 0x000fe40000011641 */
[----:B------:R-:W-:Y:S01]  /*4de0*/  LOP3.LUT P0, RZ, R39, 0x1, RZ, 0xc0, !PT ;  /* 0x0000000127ff7812 */ /* 0x000fe2000780c0ff */
[----:B------:R-:W-:Y:S01]  /*4df0*/  IMAD.X R39, R67, 0x1, R7, P5 ;  /* 0x0000000143277824 */ /* 0x000fe200028e0607 */
[----:B------:R-:W-:Y:S01]  /*4e00*/  LOP3.LUT P5, RZ, R63, 0x1, RZ, 0xc0, !PT ;  /* 0x000000013fff7812 */ /* 0x000fe200078ac0ff */
[----:B------:R1:W2:Y:S01]  /*4e10*/  @P3 LDG.E.U8 R130, desc[UR16][R8.64] ;  /* 0x0000001008823981 */ /* 0x0002a2000c1e1100 */
[----:B------:R-:W-:-:S02]  /*4e20*/  SHF.R.S32.HI R69, RZ, 0x1f, R220 ;  /* 0x0000001fff457819 */ /* 0x000fc400000114dc */
[-C--:B0-----:R-:W-:Y:S01]  /*4e30*/  IADD3 R4, P3, PT, R220, R6.reuse, RZ ;  /* 0x00000006dc047210 */ /* 0x081fe20007f7e0ff */
[----:B------:R0:W2:Y:S01]  /*4e40*/  @P4 LDG.E.U8 R136, desc[UR16][R38.64] ;  /* 0x0000001026884981 */ /* 0x0000a2000c1e1100 */
[----:B------:R-:W-:Y:S02]  /*4e50*/  SHF.R.S32.HI R67, RZ, 0x1f, R219 ;  /* 0x0000001fff437819 */ /* 0x000fe400000114db */
[----:B------:R-:W-:Y:S02]  /*4e60*/  SHF.R.U32.HI R3, RZ, 0x8, R65 ;  /* 0x00000008ff037819 */ /* 0x000fe40000011641 */
[----:B------:R-:W-:Y:S01]  /*4e70*/  IADD3 R2, P4, PT, R219, R6, RZ ;  /* 0x00000006db027210 */ /* 0x000fe20007f9e0ff */
[----:B------:R-:W-:Y:S01]  /*4e80*/  IMAD.X R5, R69, 0x1, R7, P3 ;  /* 0x0000000145057824 */ /* 0x000fe200018e0607 */
[----:B------:R-:W-:-:S03]  /*4e90*/  LOP3.LUT P3, RZ, R3, 0x1, RZ, 0xc0, !PT ;  /* 0x0000000103ff7812 */ /* 0x000fc6000786c0ff */
[----:B------:R-:W-:Y:S01]  /*4ea0*/  IMAD.X R3, R67, 0x1, R7, P4 ;  /* 0x0000000143037824 */ /* 0x000fe200020e0607 */
[----:B------:R-:W-:Y:S01]  /*4eb0*/  SHF.R.U32.HI R63, RZ, 0x6, R65 ;  /* 0x00000006ff3f7819 */ /* 0x000fe20000011641 */
[----:B------:R-:W2:Y:S01]  /*4ec0*/  @P0 LDG.E.U8 R142, desc[UR16][R4.64] ;  /* 0x00000010048e0981 */ /* 0x000ea2000c1e1100 */
[----:B-1----:R-:W-:-:S03]  /*4ed0*/  SHF.R.S32.HI R8, RZ, 0x1f, R218 ;  /* 0x0000001fff087819 */ /* 0x002fc600000114da */
[----:B------:R1:W2:Y:S01]  /*4ee0*/  @P5 LDG.E.U8 R155, desc[UR16][R2.64] ;  /* 0x00000010029b5981 */ /* 0x0002a2000c1e1100 */
[----:B------:R-:W-:Y:S02]  /*4ef0*/  LOP3.LUT P4, RZ, R63, 0x1, RZ, 0xc0, !PT ;  /* 0x000000013fff7812 */ /* 0x000fe4000788c0ff */
[----:B0-----:R-:W-:Y:S02]  /*4f00*/  SHF.R.S32.HI R38, RZ, 0x1f, R216 ;  /* 0x0000001fff267819 */ /* 0x001fe400000114d8 */
[----:B-1----:R-:W-:-:S05]  /*4f10*/  IADD3 R2, P5, PT, R218, R6, RZ ;  /* 0x00000006da027210 */ /* 0x002fca0007fbe0ff */
[----:B------:R-:W-:Y:S01]  /*4f20*/  IMAD.X R3, R8, 0x1, R7, P5 ;  /* 0x0000000108037824 */ /* 0x000fe200028e0607 */
[----:B------:R-:W-:Y:S02]  /*4f30*/  IADD3 R4, P5, PT, R216, R6, RZ ;  /* 0x00000006d8047210 */ /* 0x000fe40007fbe0ff */
[----:B------:R-:W-:Y:S02]  /*4f40*/  SHF.R.U32.HI R8, RZ, 0x5, R65 ;  /* 0x00000005ff087819 */ /* 0x000fe40000011641 */
[----:B------:R-:W-:Y:S01]  /*4f50*/  PRMT R168, RZ, 0x7610, R168 ;  /* 0x00007610ffa87816 */ /* 0x000fe200000000a8 */
[----:B------:R-:W-:Y:S02]  /*4f60*/  IMAD.X R5, R38, 0x1, R7, P5 ;  /* 0x0000000126057824 */ /* 0x000fe400028e0607 */
[----:B------:R-:W-:Y:S01]  /*4f70*/  IMAD R215, R118, 0x1a, RZ ;  /* 0x0000001a76d77824 */ /* 0x000fe200078e02ff */
[----:B------:R-:W-:Y:S02]  /*4f80*/  LOP3.LUT P5, RZ, R8, 0x1, RZ, 0xc0, !PT ;  /* 0x0000000108ff7812 */ /* 0x000fe400078ac0ff */
[----:B------:R0:W2:Y:S01]  /*4f90*/  @P4 LDG.E.U8 R168, desc[UR16][R4.64] ;  /* 0x0000001004a84981 */ /* 0x0000a2000c1e1100 */
[----:B------:R-:W-:-:S02]  /*4fa0*/  LOP3.LUT R9, R57, 0x1f, RZ, 0xc0, !PT ;  /* 0x0000001f39097812 */ /* 0x000fc400078ec0ff */
[----:B------:R-:W-:Y:S01]  /*4fb0*/  SHF.R.S32.HI R38, RZ, 0x1f, R215 ;  /* 0x0000001fff267819 */ /* 0x000fe200000114d7 */
[----:B------:R-:W-:Y:S01]  /*4fc0*/  VIADD R169, R59, 0x1f ;  /* 0x0000001f3ba97836 */ /* 0x000fe20000000000 */
[----:B------:R-:W-:Y:S01]  /*4fd0*/  PRMT R152, RZ, 0x7610, R152 ;  /* 0x00007610ff987816 */ /* 0x000fe20000000098 */
[----:B------:R-:W-:Y:S01]  /*4fe0*/  IMAD R214, R118, 0x1b, RZ ;  /* 0x0000001b76d67824 */ /* 0x000fe200078e02ff */
[----:B0-----:R-:W-:Y:S02]  /*4ff0*/  IADD3 R4, P4, PT, R215, R6, RZ ;  /* 0x00000006d7047210 */ /* 0x001fe40007f9e0ff */
[----:B------:R-:W-:Y:S02]  /*5000*/  SHF.R.U32.HI R8, RZ, 0x4, R65 ;  /* 0x00000004ff087819 */ /* 0x000fe40000011641 */
[----:B------:R-:W-:Y:S01]  /*5010*/  PRMT R166, RZ, 0x7610, R166 ;  /* 0x00007610ffa67816 */ /* 0x000fe200000000a6 */
[----:B------:R-:W-:Y:S01]  /*5020*/  IMAD.X R5, R38, 0x1, R7, P4 ;  /* 0x0000000126057824 */ /* 0x000fe200020e0607 */
[----:B------:R-:W-:Y:S01]  /*5030*/  ISETP.GT.AND P0, PT, R169, 0x1f, PT ;  /* 0x0000001fa900780c */ /* 0x000fe20003f04270 */
[----:B------:R-:W-:Y:S01]  /*5040*/  IMAD R200, R9, R119, RZ ;  /* 0x0000007709c87224 */ /* 0x000fe200078e02ff */
[----:B------:R0:W2:Y:S01]  /*5050*/  @P3 LDG.E.U8 R152, desc[UR16][R2.64] ;  /* 0x0000001002983981 */ /* 0x0000a2000c1e1100 */
[----:B------:R-:W-:Y:S01]  /*5060*/  LOP3.LUT P3, RZ, R8, 0x1, RZ, 0xc0, !PT ;  /* 0x0000000108ff7812 */ /* 0x000fe2000786c0ff */
[----:B------:R-:W-:Y:S01]  /*5070*/  IMAD R55, R55, UR7, RZ ;  /* 0x0000000737377c24 */ /* 0x000fe2000f8e02ff */
[----:B------:R-:W-:Y:S01]  /*5080*/  SHF.R.S32.HI R8, RZ, 0x1f, R214 ;  /* 0x0000001fff087819 */ /* 0x000fe200000114d6 */
[----:B------:R1:W2:Y:S01]  /*5090*/  @P5 LDG.E.U8 R166, desc[UR16][R4.64] ;  /* 0x0000001004a65981 */ /* 0x0002a2000c1e1100 */
[----:B------:R-:W-:-:S02]  /*50a0*/  ISETP.LT.AND P0, PT, R9, R59, P0 ;  /* 0x0000003b0900720c */ /* 0x000fc40000701270 */
[----:B------:R-:W-:Y:S02]  /*50b0*/  IADD3 R201, P5, PT, R200, UR22, RZ ;  /* 0x00000016c8c97c10 */ /* 0x000fe4000ffbe0ff */
[----:B0-----:R-:W-:Y:S02]  /*50c0*/  SHF.R.U32.HI R3, RZ, 0x3, R65 ;  /* 0x00000003ff037819 */ /* 0x001fe40000011641 */
[----:B------:R-:W-:Y:S02]  /*50d0*/  IADD3 R2, P6, PT, R214, R6, RZ ;  /* 0x00000006d6027210 */ /* 0x000fe40007fde0ff */
[----:B------:R-:W-:Y:S01]  /*50e0*/  LOP3.LUT P4, RZ, R3, 0x1, RZ, 0xc0, !PT ;  /* 0x0000000103ff7812 */ /* 0x000fe2000788c0ff */
[----:B------:R-:W-:Y:S01]  /*50f0*/  IMAD R53, R53, UR7, RZ ;  /* 0x0000000735357c24 */ /* 0x000fe2000f8e02ff */
[----:B------:R-:W-:Y:S01]  /*5100*/  LEA.HI.X.SX32 R200, R200, UR23, 0x1, P5 ;  /* 0x00000017c8c87c11 */ /* 0x000fe2000a8f0eff */
[----:B------:R-:W-:Y:S01]  /*5110*/  IMAD.X R3, R8, 0x1, R7, P6 ;  /* 0x0000000108037824 */ /* 0x000fe200030e0607 */
[----:B------:R-:W-:Y:S01]  /*5120*/  IADD3 R107, P6, PT, R55, R201, RZ ;  /* 0x000000c9376b7210 */ /* 0x000fe20007fde0ff */
[----:B------:R-:W-:-:S03]  /*5130*/  IMAD R51, R51, UR7, RZ ;  /* 0x0000000733337c24 */ /* 0x000fc6000f8e02ff */
[-C--:B------:R-:W-:Y:S02]  /*5140*/  LEA.HI.X.SX32 R108, R55, R200.reuse, 0x1, P6 ;  /* 0x000000c8376c7211 */ /* 0x080fe400030f0eff */
[CC--:B------:R-:W-:Y:S01]  /*5150*/  IADD3 R105, P6, PT, R53.reuse, R201.reuse, RZ ;  /* 0x000000c935697210 */ /* 0x0c0fe20007fde0ff */
[----:B-1----:R-:W-:Y:S01]  /*5160*/  @P0 IMAD.MOV.U32 R4, RZ, RZ, R107 ;  /* 0x000000ffff040224 */ /* 0x002fe200078e006b */
[----:B------:R-:W-:Y:S01]  /*5170*/  PRMT R148, RZ, 0x7610, R148 ;  /* 0x00007610ff947816 */ /* 0x000fe20000000094 */
[----:B------:R-:W-:Y:S01]  /*5180*/  @P0 IMAD.MOV.U32 R5, RZ, RZ, R108 ;  /* 0x000000ffff050224 */ /* 0x000fe200078e006c */
[----:B------:R-:W-:Y:S01]  /*5190*/  LEA.HI.X.SX32 R103, R53, R200, 0x1, P6 ;  /* 0x000000c835677211 */ /* 0x000fe200030f0eff */
[----:B------:R-:W-:Y:S01]  /*51a0*/  IMAD R52, R52, UR7, RZ ;  /* 0x0000000734347c24 */ /* 0x000fe2000f8e02ff */
[----:B------:R-:W-:Y:S02]  /*51b0*/  IADD3 R104, P6, PT, R51, R201, RZ ;  /* 0x000000c933687210 */ /* 0x000fe40007fde0ff */
[----:B------:R0:W2:Y:S01]  /*51c0*/  @P0 LDG.E.U8 R148, desc[UR16][R4.64] ;  /* 0x0000001004940981 */ /* 0x0000a2000c1e1100 */
[----:B------:R-:W-:-:S02]  /*51d0*/  PRMT R147, RZ, 0x7610, R147 ;  /* 0x00007610ff937816 */ /* 0x000fc40000000093 */
[-C--:B------:R-:W-:Y:S01]  /*51e0*/  LEA.HI.X.SX32 R101, R51, R200.reuse, 0x1, P6 ;  /* 0x000000c833657211 */ /* 0x080fe200030f0eff */
[----:B------:R-:W-:Y:S01]  /*51f0*/  IMAD R50, R50, UR7, RZ ;  /* 0x0000000732327c24 */ /* 0x000fe2000f8e02ff */
[CC--:B------:R-:W-:Y:S01]  /*5200*/  IADD3 R102, P6, PT, R52.reuse, R201.reuse, RZ ;  /* 0x000000c934667210 */ /* 0x0c0fe20007fde0ff */
[----:B0-----:R-:W-:Y:S02]  /*5210*/  @P0 IMAD.MOV.U32 R4, RZ, RZ, R105 ;  /* 0x000000ffff040224 */ /* 0x001fe400078e0069 */
[----:B------:R-:W-:Y:S01]  /*5220*/  @P0 IMAD.MOV.U32 R5, RZ, RZ, R103 ;  /* 0x000000ffff050224 */ /* 0x000fe200078e0067 */
[----:B------:R-:W-:Y:S02]  /*5230*/  PRMT R146, RZ, 0x7610, R146 ;  /* 0x00007610ff927816 */ /* 0x000fe40000000092 */
[----:B------:R-:W-:Y:S02]  /*5240*/  LEA.HI.X.SX32 R100, R52, R200, 0x1, P6 ;  /* 0x000000c834647211 */ /* 0x000fe400030f0eff */
[----:B------:R0:W2:Y:S01]  /*5250*/  @P0 LDG.E.U8 R147, desc[UR16][R4.64] ;  /* 0x0000001004930981 */ /* 0x0000a2000c1e1100 */
[----:B------:R-:W-:Y:S01]  /*5260*/  IADD3 R99, P6, PT, R50, R201, RZ ;  /* 0x000000c932637210 */ /* 0x000fe20007fde0ff */
[----:B------:R-:W-:Y:S01]  /*5270*/  IMAD R49, R49, UR7, RZ ;  /* 0x0000000731317c24 */ /* 0x000fe2000f8e02ff */
[----:B------:R-:W-:Y:S01]  /*5280*/  PRMT R145, RZ, 0x7610, R145 ;  /* 0x00007610ff917816 */ /* 0x000fe20000000091 */
[----:B0-----:R-:W-:-:S02]  /*5290*/  @P0 IMAD.MOV.U32 R4, RZ, RZ, R104 ;  /* 0x000000ffff040224 */ /* 0x001fc400078e0068 */
[----:B------:R-:W-:Y:S01]  /*52a0*/  @P0 IMAD.MOV.U32 R5, RZ, RZ, R101 ;  /* 0x000000ffff050224 */ /* 0x000fe200078e0065 */
[----:B------:R-:W-:-:S04]  /*52b0*/  LEA.HI.X.SX32 R97, R50, R200, 0x1, P6 ;  /* 0x000000c832617211 */ /* 0x000fc800030f0eff */
[----:B------:R0:W2:Y:S01]  /*52c0*/  @P0 LDG.E.U8 R146, desc[UR16][R4.64] ;  /* 0x0000001004920981 */ /* 0x0000a2000c1e1100 */
[C---:B------:R-:W-:Y:S01]  /*52d0*/  IADD3 R98, P6, PT, R49.reuse, R201, RZ ;  /* 0x000000c931627210 */ /* 0x040fe20007fde0ff */
[----:B------:R-:W-:Y:S01]  /*52e0*/  IMAD R48, R48, UR7, RZ ;  /* 0x0000000730307c24 */ /* 0x000fe2000f8e02ff */
[----:B------:R-:W-:Y:S01]  /*52f0*/  PRMT R157, RZ, 0x7610, R157 ;  /* 0x00007610ff9d7816 */ /* 0x000fe2000000009d */
[----:B0-----:R-:W-:Y:S02]  /*5300*/  @P0 IMAD.MOV.U32 R4, RZ, RZ, R102 ;  /* 0x000000ffff040224 */ /* 0x001fe400078e0066 */
        /* <DEDUP_REMOVED lines=38> */
[CC--:B------:R-:W-:Y:S01]  /*5570*/  IADD3 R86, P6, PT, R43.reuse, R201.reuse, RZ ;  /* 0x000000c92b567210 */ /* 0x0c0fe20007fde0ff */
[----:B------:R-:W-:Y:S01]  /*5580*/  IMAD R42, R42, UR7, RZ ;  /* 0x000000072a2a7c24 */ /* 0x000fe2000f8e02ff */
[----:B------:R-:W-:Y:S02]  /*5590*/  PRMT R165, RZ, 0x7610, R165 ;  /* 0x00007610ffa57816 */ /* 0x000fe400000000a5 */
[----:B------:R-:W-:Y:S01]  /*55a0*/  PRMT R133, RZ, 0x7610, R133 ;  /* 0x00007610ff857816 */ /* 0x000fe20000000085 */
[----:B0-----:R-:W-:Y:S02]  /*55b0*/  @P0 IMAD.MOV.U32 R4, RZ, RZ, R90 ;  /* 0x000000ffff040224 */ /* 0x001fe400078e005a */
[----:B------:R-:W-:Y:S01]  /*55c0*/  @P0 IMAD.MOV.U32 R5, RZ, RZ, R88 ;  /* 0x000000ffff050224 */ /* 0x000fe200078e0058 */
[----:B------:R-:W-:Y:S01]  /*55d0*/  LEA.HI.X.SX32 R83, R43, R200, 0x1, P6 ;  /* 0x000000c82b537211 */ /* 0x000fe200030f0eff */
[----:B------:R-:W2:Y:S04]  /*55e0*/  @P3 LDG.E.U8 R165, desc[UR16][R2.64] ;  /* 0x0000001002a53981 */ /* 0x000ea8000c1e1100 */
[----:B------:R0:W2:Y:S01]  /*55f0*/  @P0 LDG.E.U8 R135, desc[UR16][R4.64] ;  /* 0x0000001004870981 */ /* 0x0000a2000c1e1100 */
[----:B------:R-:W-:Y:S01]  /*5600*/  IADD3 R84, P6, PT, R42, R201, RZ ;  /* 0x000000c92a547210 */ /* 0x000fe20007fde0ff */
[----:B------:R-:W-:Y:S01]  /*5610*/  IMAD R41, R41, UR7, RZ ;  /* 0x0000000729297c24 */ /* 0x000fe2000f8e02ff */
[----:B------:R-:W-:Y:S01]  /*5620*/  PRMT R131, RZ, 0x7610, R131 ;  /* 0x00007610ff837816 */ /* 0x000fe20000000083 */
[----:B0-----:R-:W-:-:S02]  /*5630*/  @P0 IMAD.MOV.U32 R4, RZ, RZ, R87 ;  /* 0x000000ffff040224 */ /* 0x001fc400078e0057 */
[----:B------:R-:W-:Y:S01]  /*5640*/  @P0 IMAD.MOV.U32 R5, RZ, RZ, R85 ;  /* 0x000000ffff050224 */ /* 0x000fe200078e0055 */
[----:B------:R-:W-:Y:S01]  /*5650*/  LEA.HI.X.SX32 R82, R42, R200, 0x1, P6 ;  /* 0x000000c82a527211 */ /* 0x000fe200030f0eff */
[----:B------:R-:W-:-:S03]  /*5660*/  IMAD R213, R118, 0x1c, RZ ;  /* 0x0000001c76d57824 */ /* 0x000fc600078e02ff */
[----:B------:R0:W3:Y:S01]  /*5670*/  @P0 LDG.E.U8 R133, desc[UR16][R4.64] ;  /* 0x0000001004850981 */ /* 0x0000e2000c1e1100 */
[----:B------:R-:W-:Y:S01]  /*5680*/  IADD3 R81, P6, PT, R41, R201, RZ ;  /* 0x000000c929517210 */ /* 0x000fe20007fde0ff */
[----:B------:R-:W-:Y:S01]  /*5690*/  IMAD R40, R40, UR7, RZ ;  /* 0x0000000728287c24 */ /* 0x000fe2000f8e02ff */
[----:B------:R-:W-:Y:S01]  /*56a0*/  PRMT R129, RZ, 0x7610, R129 ;  /* 0x00007610ff817816 */ /* 0x000fe20000000081 */
[----:B0-----:R-:W-:Y:S02]  /*56b0*/  @P0 IMAD.MOV.U32 R4, RZ, RZ, R86 ;  /* 0x000000ffff040224 */ /* 0x001fe400078e0056 */
[----:B------:R-:W-:Y:S01]  /*56c0*/  @P0 IMAD.MOV.U32 R5, RZ, RZ, R83 ;  /* 0x000000ffff050224 */ /* 0x000fe200078e0053 */
[----:B------:R-:W-:Y:S02]  /*56d0*/  SHF.R.S32.HI R252, RZ, 0x1f, R213 ;  /* 0x0000001ffffc7819 */ /* 0x000fe400000114d5 */
[----:B------:R-:W-:Y:S02]  /*56e0*/  IADD3 R2, P5, PT, R213, R6, RZ ;  /* 0x00000006d5027210 */ /* 0x000fe40007fbe0ff */
[----:B------:R0:W3:Y:S01]  /*56f0*/  @P0 LDG.E.U8 R131, desc[UR16][R4.64] ;  /* 0x0000001004830981 */ /* 0x0000e2000c1e1100 */
[----:B------:R-:W-:-:S02]  /*5700*/  LEA.HI.X.SX32 R79, R41, R200, 0x1, P6 ;  /* 0x000000c8294f7211 */ /* 0x000fc400030f0eff */
[----:B------:R-:W-:Y:S01]  /*5710*/  IADD3 R80, P6, PT, R40, R201, RZ ;  /* 0x000000c928507210 */ /* 0x000fe20007fde0ff */
[----:B------:R-:W-:Y:S01]  /*5720*/  IMAD.X R3, R252, 0x1, R7, P5 ;  /* 0x00000001fc037824 */ /* 0x000fe200028e0607 */
[----:B------:R-:W-:Y:S01]  /*5730*/  PRMT R164, RZ, 0x7610, R164 ;  /* 0x00007610ffa47816 */ /* 0x000fe200000000a4 */
[----:B0-----:R-:W-:Y:S02]  /*5740*/  @P0 IMAD.MOV.U32 R4, RZ, RZ, R84 ;  /* 0x000000ffff040224 */ /* 0x001fe400078e0054 */
[----:B------:R-:W-:Y:S01]  /*5750*/  @P0 IMAD.MOV.U32 R5, RZ, RZ, R82 ;  /* 0x000000ffff050224 */ /* 0x000fe200078e0052 */
[----:B------:R-:W-:Y:S02]  /*5760*/  PRMT R127, RZ, 0x7610, R127 ;  /* 0x00007610ff7f7816 */ /* 0x000fe4000000007f */
[----:B------:R-:W3:Y:S01]  /*5770*/  @P4 LDG.E.U8 R164, desc[UR16][R2.64] ;  /* 0x0000001002a44981 */ /* 0x000ee2000c1e1100 */
[----:B------:R-:W-:-:S03]  /*5780*/  LEA.HI.X.SX32 R77, R40, R200, 0x1, P6 ;  /* 0x000000c8284d7211 */ /* 0x000fc600030f0eff */
[----:B------:R0:W3:Y:S01]  /*5790*/  @P0 LDG.E.U8 R129, desc[UR16][R4.64] ;  /* 0x0000001004810981 */ /* 0x0000e2000c1e1100 */
[----:B------:R-:W-:Y:S02]  /*57a0*/  SHF.R.U32.HI R8, RZ, 0x2, R65 ;  /* 0x00000002ff087819 */ /* 0x000fe40000011641 */
[----:B------:R-:W-:Y:S01]  /*57b0*/  PRMT R125, RZ, 0x7610, R125 ;  /* 0x00007610ff7d7816 */ /* 0x000fe2000000007d */
[----:B0-----:R-:W-:Y:S02]  /*57c0*/  @P0 IMAD.MOV.U32 R4, RZ, RZ, R81 ;  /* 0x000000ffff040224 */ /* 0x001fe400078e0051 */
[----:B------:R-:W-:Y:S02]  /*57d0*/  @P0 IMAD.MOV.U32 R5, RZ, RZ, R79 ;  /* 0x000000ffff050224 */ /* 0x000fe400078e004f */
[----:B------:R-:W-:-:S03]  /*57e0*/  IMAD R212, R118, 0x1d, RZ ;  /* 0x0000001d76d47824 */ /* 0x000fc600078e02ff */
[----:B------:R0:W3:Y:S01]  /*57f0*/  @P0 LDG.E.U8 R127, desc[UR16][R4.64] ;  /* 0x00000010047f0981 */ /* 0x0000e2000c1e1100 */
[----:B------:R-:W-:Y:S02]  /*5800*/  LOP3.LUT P3, RZ, R8, 0x1, RZ, 0xc0, !PT ;  /* 0x0000000108ff7812 */ /* 0x000fe4000786c0ff */
[----:B------:R-:W-:Y:S01]  /*5810*/  SHF.R.S32.HI R251, RZ, 0x1f, R212 ;  /* 0x0000001ffffb7819 */ /* 0x000fe200000114d4 */
[----:B0-----:R-:W-:Y:S02]  /*5820*/  @P0 IMAD.MOV.U32 R4, RZ, RZ, R80 ;  /* 0x000000ffff040224 */ /* 0x001fe400078e0050 */
[----:B------:R-:W-:-:S05]  /*5830*/  @P0 IMAD.MOV.U32 R5, RZ, RZ, R77 ;  /* 0x000000ffff050224 */ /* 0x000fca00078e004d */
[----:B------:R0:W3:Y:S01]  /*5840*/  @P0 LDG.E.U8 R125, desc[UR16][R4.64] ;  /* 0x00000010047d0981 */ /* 0x0000e2000c1e1100 */
[----:B------:R-:W-:Y:S02]  /*5850*/  PRMT R161, RZ, 0x7610, R161 ;  /* 0x00007610ffa17816 */ /* 0x000fe400000000a1 */
[----:B0-----:R-:W-:-:S05]  /*5860*/  IADD3 R4, P4, PT, R212, R6, RZ ;  /* 0x00000006d4047210 */ /* 0x001fca0007f9e0ff */
[----:B------:R-:W-:Y:S01]  /*5870*/  IMAD.X R5, R251, 0x1, R7, P4 ;  /* 0x00000001fb057824 */ /* 0x000fe200020e0607 */
[----:B------:R-:W-:Y:S01]  /*5880*/  SHF.R.U32.HI R65, RZ, 0x1, R65 ;  /* 0x00000001ff417819 */ /* 0x000fe20000011641 */
[----:B------:R-:W-:-:S03]  /*5890*/  IMAD R210, R118, 0x1e, RZ ;  /* 0x0000001e76d27824 */ /* 0x000fc600078e02ff */
[----:B------:R0:W4:Y:S01]  /*58a0*/  @P3 LDG.E.U8 R161, desc[UR16][R4.64] ;  /* 0x0000001004a13981 */ /* 0x000122000c1e1100 */
[----:B------:R-:W-:Y:S02]  /*58b0*/  LOP3.LUT P5, RZ, R65, 0x1, RZ, 0xc0, !PT ;  /* 0x0000000141ff7812 */ /* 0x000fe400078ac0ff */
[----:B------:R-:W-:Y:S02]  /*58c0*/  SHF.R.S32.HI R250, RZ, 0x1f, R210 ;  /* 0x0000001ffffa7819 */ /* 0x000fe400000114d2 */
[----:B------:R-:W-:Y:S02]  /*58d0*/  IADD3 R2, P4, PT, R210, R6, RZ ;  /* 0x00000006d2027210 */ /* 0x000fe40007f9e0ff */
[----:B------:R-:W-:-:S03]  /*58e0*/  PRMT R159, RZ, 0x7610, R159 ;  /* 0x00007610ff9f7816 */ /* 0x000fc6000000009f */
[----:B------:R-:W-:-:S05]  /*58f0*/  IMAD.X R3, R250, 0x1, R7, P4 ;  /* 0x00000001fa037824 */ /* 0x000fca00020e0607 */
[----:B------:R1:W4:Y:S01]  /*5900*/  @P5 LDG.E.U8 R159, desc[UR16][R2.64] ;  /* 0x00000010029f5981 */ /* 0x000322000c1e1100 */
[----:B------:R-:W-:Y:S01]  /*5910*/  IMAD R209, R118, 0x1f, RZ ;  /* 0x0000001f76d17824 */ /* 0x000fe200078e02ff */
[----:B------:R-:W-:-:S04]  /*5920*/  PRMT R150, RZ, 0x7610, R150 ;  /* 0x00007610ff967816 */ /* 0x000fc80000000096 */
[----:B------:R-:W-:Y:S02]  /*5930*/  SHF.R.S32.HI R249, RZ, 0x1f, R209 ;  /* 0x0000001ffff97819 */ /* 0x000fe400000114d1 */
[----:B------:R-:W-:-:S05]  /*5940*/  IADD3 R6, P4, PT, R209, R6, RZ ;  /* 0x00000006d1067210 */ /* 0x000fca0007f9e0ff */
[----:B------:R-:W-:-:S05]  /*5950*/  IMAD.X R7, R249, 0x1, R7, P4 ;  /* 0x00000001f9077824 */ /* 0x000fca00020e0607 */
[----:B------:R-:W4:Y:S01]  /*5960*/  @!P2 LDG.E.U8 R150, desc[UR16][R6.64] ;  /* 0x000000100696a981 */ /* 0x000f22000c1e1100 */
[----:B------:R-:W-:Y:S02]  /*5970*/  IMAD R37, R37, UR7, RZ ;  /* 0x0000000725257c24 */ /* 0x000fe4000f8e02ff */
[----:B------:R-:W-:Y:S02]  /*5980*/  IMAD R36, R36, UR7, RZ ;  /* 0x0000000724247c24 */ /* 0x000fe4000f8e02ff */
[----:B------:R-:W-:Y:S02]  /*5990*/  IMAD R35, R35, UR7, RZ ;  /* 0x0000000723237c24 */ /* 0x000fe4000f8e02ff */
[----:B------:R-:W-:Y:S02]  /*59a0*/  IMAD R48, R34, UR7, RZ ;  /* 0x0000000722307c24 */ /* 0x000fe4000f8e02ff */
[----:B------:R-:W-:Y:S01]  /*59b0*/  IMAD R11, R11, UR7, RZ ;  /* 0x000000070b0b7c24 */ /* 0x000fe2000f8e02ff */
[-C--:B------:R-:W-:Y:S01]  /*59c0*/  IADD3 R78, P6, PT, R37, R201.reuse, RZ ;  /* 0x000000c9254e7210 */ /* 0x080fe20007fde0ff */
[----:B------:R-:W-:Y:S01]  /*59d0*/  IMAD R33, R33, UR7, RZ ;  /* 0x0000000721217c24 */ /* 0x000fe2000f8e02ff */
[-C--:B------:R-:W-:Y:S01]  /*59e0*/  IADD3 R53, P5, PT, R36, R201.reuse, RZ ;  /* 0x000000c924357210 */ /* 0x080fe20007fbe0ff */
[----:B------:R-:W-:Y:S01]  /*59f0*/  IMAD R42, R32, UR7, RZ ;  /* 0x00000007202a7c24 */ /* 0x000fe2000f8e02ff */
[-C--:B------:R-:W-:Y:S01]  /*5a00*/  IADD3 R51, P3, PT, R35, R201.reuse, RZ ;  /* 0x000000c923337210 */ /* 0x080fe20007f7e0ff */
[----:B------:R-:W-:Y:S01]  /*5a10*/  IMAD R31, R31, UR7, RZ ;  /* 0x000000071f1f7c24 */ /* 0x000fe2000f8e02ff */
[-C--:B------:R-:W-:Y:S01]  /*5a20*/  IADD3 R49, P4, PT, R48, R201.reuse, RZ ;  /* 0x000000c930317210 */ /* 0x080fe20007f9e0ff */
[----:B------:R-:W-:Y:S01]  /*5a30*/  IMAD R30, R30, UR7, RZ ;  /* 0x000000071e1e7c24 */ /* 0x000fe2000f8e02ff */
[----:B------:R-:W-:Y:S01]  /*5a40*/  IADD3 R47, P2, PT, R11, R201, RZ ;  /* 0x000000c90b2f7210 */ /* 0x000fe20007f5e0ff */
[----:B------:R-:W-:Y:S01]  /*5a50*/  IMAD R13, R13, UR7, RZ ;  /* 0x000000070d0d7c24 */ /* 0x000fe2000f8e02ff */
[-C--:B------:R-:W-:Y:S01]  /*5a60*/  LEA.HI.X.SX32 R76, R37, R200.reuse, 0x1, P6 ;  /* 0x000000c8254c7211 */ /* 0x080fe200030f0eff */
[----:B------:R-:W-:Y:S01]  /*5a70*/  IMAD R32, R28, UR7, RZ ;  /* 0x000000071c207c24 */ /* 0x000fe2000f8e02ff */
[-C--:B------:R-:W-:Y:S01]  /*5a80*/  LEA.HI.X.SX32 R52, R36, R200.reuse, 0x1, P5 ;  /* 0x000000c824347211 */ /* 0x080fe200028f0eff */
[----:B------:R-:W-:Y:S01]  /*5a90*/  IMAD R28, R27, UR7, RZ ;  /* 0x000000071b1c7c24 */ /* 0x000fe2000f8e02ff */
[-C--:B------:R-:W-:Y:S01]  /*5aa0*/  LEA.HI.X.SX32 R50, R35, R200.reuse, 0x1, P3 ;  /* 0x000000c823327211 */ /* 0x080fe200018f0eff */
[----:B------:R-:W-:Y:S01]  /*5ab0*/  IMAD R26, R26, UR7, RZ ;  /* 0x000000071a1a7c24 */ /* 0x000fe2000f8e02ff */
[-C--:B------:R-:W-:Y:S01]  /*5ac0*/  LEA.HI.X.SX32 R48, R48, R200.reuse, 0x1, P4 ;  /* 0x000000c830307211 */ /* 0x080fe200020f0eff */
[----:B0-----:R-:W-:Y:S01]  /*5ad0*/  IMAD R5, R14, UR7, RZ ;  /* 0x000000070e057c24 */ /* 0x001fe2000f8e02ff */
[----:B------:R-:W-:-:S02]  /*5ae0*/  LEA.HI.X.SX32 R46, R11, R200, 0x1, P2 ;  /* 0x000000c80b2e7211 */ /* 0x000fc400010f0eff */
[-C--:B------:R-:W-:Y:S02]  /*5af0*/  IADD3 R45, P6, PT, R33, R201.reuse, RZ ;  /* 0x000000c9212d7210 */ /* 0x080fe40007fde0ff */
[-C--:B------:R-:W-:Y:S02]  /*5b00*/  IADD3 R43, P5, PT, R42, R201.reuse, RZ ;  /* 0x000000c92a2b7210 */ /* 0x080fe40007fbe0ff */
[-C--:B------:R-:W-:Y:S02]  /*5b10*/  IADD3 R41, P3, PT, R31, R201.reuse, RZ ;  /* 0x000000c91f297210 */ /* 0x080fe40007f7e0ff */
[-C--:B------:R-:W-:Y:S02]  /*5b20*/  IADD3 R39, P4, PT, R13, R201.reuse, RZ ;  /* 0x000000c90d277210 */ /* 0x080fe40007f9e0ff */
[-C--:B------:R-:W-:Y:S01]  /*5b30*/  IADD3 R37, P2, PT, R30, R201.reuse, RZ ;  /* 0x000000c91e257210 */ /* 0x080fe20007f5e0ff */
[----:B------:R-:W-:Y:S01]  /*5b40*/  @P0 IMAD.MOV.U32 R8, RZ, RZ, R78 ;  /* 0x000000ffff080224 */ /* 0x000fe200078e004e */
[----:B------:R-:W-:Y:S01]  /*5b50*/  PRMT R123, RZ, 0x7610, R123 ;  /* 0x00007610ff7b7816 */ /* 0x000fe2000000007b */
[----:B------:R-:W-:Y:S01]  /*5b60*/  @P0 IMAD.MOV.U32 R9, RZ, RZ, R76 ;  /* 0x000000ffff090224 */ /* 0x000fe200078e004c */
[-C--:B------:R-:W-:Y:S01]  /*5b70*/  LEA.HI.X.SX32 R44, R33, R200.reuse, 0x1, P6 ;  /* 0x000000c8212c7211 */ /* 0x080fe200030f0eff */
[----:B------:R-:W-:Y:S01]  /*5b80*/  IMAD R34, R29, UR7, RZ ;  /* 0x000000071d227c24 */ /* 0x000fe2000f8e02ff */
[-C--:B------:R-:W-:Y:S01]  /*5b90*/  LEA.HI.X.SX32 R42, R42, R200.reuse, 0x1, P5 ;  /* 0x000000c82a2a7211 */ /* 0x080fe200028f0eff */
[----:B------:R-:W-:Y:S01]  /*5ba0*/  IMAD R73, R24, UR7, RZ ;  /* 0x0000000718497c24 */ /* 0x000fe2000f8e02ff */
[-C--:B------:R-:W-:Y:S01]  /*5bb0*/  LEA.HI.X.SX32 R40, R31, R200.reuse, 0x1, P3 ;  /* 0x000000c81f287211 */ /* 0x080fe200018f0eff */
[----:B------:R-:W-:Y:S01]  /*5bc0*/  IMAD R20, R20, UR7, RZ ;  /* 0x0000000714147c24 */ /* 0x000fe2000f8e02ff */
[-C--:B------:R-:W-:Y:S01]  /*5bd0*/  LEA.HI.X.SX32 R38, R13, R200.reuse, 0x1, P4 ;  /* 0x000000c80d267211 */ /* 0x080fe200020f0eff */
[----:B------:R-:W-:Y:S01]  /*5be0*/  IMAD R72, R72, UR7, RZ ;  /* 0x0000000748487c24 */ /* 0x000fe2000f8e02ff */
[----:B------:R-:W-:Y:S01]  /*5bf0*/  LEA.HI.X.SX32 R36, R30, R200, 0x1, P2 ;  /* 0x000000c81e247211 */ /* 0x000fe200010f0eff */
[----:B------:R-:W-:Y:S01]  /*5c00*/  IMAD R15, R15, UR7, RZ ;  /* 0x000000070f0f7c24 */ /* 0x000fe2000f8e02ff */
[-C--:B------:R-:W-:Y:S01]  /*5c10*/  IADD3 R33, P5, PT, R32, R201.reuse, RZ ;  /* 0x000000c920217210 */ /* 0x080fe20007fbe0ff */
[----:B------:R0:W4:Y:S01]  /*5c20*/  @P0 LDG.E.U8 R123, desc[UR16][R8.64] ;  /* 0x00000010087b0981 */ /* 0x000122000c1e1100 */
[----:B------:R-:W-:-:S02]  /*5c30*/  IADD3 R31, P3, PT, R5, R201, RZ ;  /* 0x000000c9051f7210 */ /* 0x000fc40007f7e0ff */
[-C--:B------:R-:W-:Y:S02]  /*5c40*/  IADD3 R29, P4, PT, R28, R201.reuse, RZ ;  /* 0x000000c91c1d7210 */ /* 0x080fe40007f9e0ff */
[-C--:B------:R-:W-:Y:S01]  /*5c50*/  IADD3 R27, P2, PT, R26, R201.reuse, RZ ;  /* 0x000000c91a1b7210 */ /* 0x080fe20007f5e0ff */
[----:B-1----:R-:W-:Y:S01]  /*5c60*/  IMAD R2, R21, UR7, RZ ;  /* 0x0000000715027c24 */ /* 0x002fe2000f8e02ff */
[-C--:B------:R-:W-:Y:S01]  /*5c70*/  LEA.HI.X.SX32 R32, R32, R200.reuse, 0x1, P5 ;  /* 0x000000c820207211 */ /* 0x080fe200028f0eff */
[----:B------:R-:W-:Y:S01]  /*5c80*/  IMAD R16, R16, UR7, RZ ;  /* 0x0000000710107c24 */ /* 0x000fe2000f8e02ff */
[-C--:B------:R-:W-:Y:S01]  /*5c90*/  LEA.HI.X.SX32 R30, R5, R200.reuse, 0x1, P3 ;  /* 0x000000c8051e7211 */ /* 0x080fe200018f0eff */
[----:B0-----:R-:W-:Y:S01]  /*5ca0*/  IMAD R8, R23, UR7, RZ ;  /* 0x0000000717087c24 */ /* 0x001fe2000f8e02ff */
[-C--:B------:R-:W-:Y:S01]  /*5cb0*/  LEA.HI.X.SX32 R28, R28, R200.reuse, 0x1, P4 ;  /* 0x000000c81c1c7211 */ /* 0x080fe200020f0eff */
[----:B------:R-:W-:Y:S01]  /*5cc0*/  IMAD R68, R68, UR7, RZ ;  /* 0x0000000744447c24 */ /* 0x000fe2000f8e02ff */
[----:B------:R-:W-:Y:S01]  /*5cd0*/  LEA.HI.X.SX32 R26, R26, R200, 0x1, P2 ;  /* 0x000000c81a1a7211 */ /* 0x000fe200010f0eff */
[----:B------:R-:W-:Y:S01]  /*5ce0*/  IMAD R14, R17, UR7, RZ ;  /* 0x00000007110e7c24 */ /* 0x000fe2000f8e02ff */
[----:B------:R-:W-:-:S02]  /*5cf0*/  IADD3 R23, P5, PT, R15, R201, RZ ;  /* 0x000000c90f177210 */ /* 0x000fc40007fbe0ff */
[-C--:B------:R-:W-:Y:S02]  /*5d00*/  IADD3 R75, P3, PT, R73, R201.reuse, RZ ;  /* 0x000000c9494b7210 */ /* 0x080fe40007f7e0ff */
[-C--:B------:R-:W-:Y:S02]  /*5d10*/  IADD3 R21, P4, PT, R20, R201.reuse, RZ ;  /* 0x000000c914157210 */ /* 0x080fe40007f9e0ff */
        /* <DEDUP_REMOVED lines=8> */
[----:B------:R-:W-:-:S02]  /*5da0*/  LEA.HI.X.SX32 R72, R72, R200, 0x1, P2 ;  /* 0x000000c848487211 */ /* 0x000fc400010f0eff */
        /* <DEDUP_REMOVED lines=19> */
[----:B------:R-:W-:Y:S01]  /*5ee0*/  LEA.HI.X.SX32 R62, R62, R200, 0x1, P2 ;  /* 0x000000c83e3e7211 */ /* 0x000fe200010f0eff */
[----:B------:R-:W-:Y:S01]  /*5ef0*/  IMAD R18, R18, UR7, RZ ;  /* 0x0000000712127c24 */ /* 0x000fe2000f8e02ff */
[-C--:B------:R-:W-:Y:S02]  /*5f00*/  IADD3 R25, P6, PT, R3, R201.reuse, RZ ;  /* 0x000000c903197210 */ /* 0x080fe40007fde0ff */
[-C--:B------:R-:W-:Y:S02]  /*5f10*/  IADD3 R7, P3, PT, R6, R201.reuse, RZ ;  /* 0x000000c906077210 */ /* 0x080fe40007f7e0ff */
[-C--:B------:R-:W-:Y:S02]  /*5f20*/  IADD3 R59, P4, PT, R58, R201.reuse, RZ ;  /* 0x000000c93a3b7210 */ /* 0x080fe40007f9e0ff */
[----:B------:R-:W-:Y:S01]  /*5f30*/  IADD3 R5, P2, PT, R4, R201, RZ ;  /* 0x000000c904057210 */ /* 0x000fe20007f5e0ff */
[----:B------:R-:W-:-:S04]  /*5f40*/  @!UP1 UIADD3 UR4, UPT, UPT, -UR4, 0x100000, URZ ;  /* 0x0010000004049890 */ /* 0x000fc8000fffe1ff */
[----:B------:R-:W-:Y:S02]  /*5f50*/  @!UP1 USHF.L.U32 UR5, UR4, 0xb, URZ ;  /* 0x0000000b04059899 */ /* 0x000fe400080006ff */
[----:B------:R-:W-:Y:S01]  /*5f60*/  @!UP1 USHF.L.U32 UR4, UR4, 0x1, URZ ;  /* 0x0000000104049899 */ /* 0x000fe200080006ff */
        /* <DEDUP_REMOVED lines=9> */
[----:B------:R-:W-:-:S02]  /*6000*/  IADD3 R71, P5, PT, R70, R201, RZ ;  /* 0x000000c946477210 */ /* 0x000fc40007fbe0ff */
[-C--:B------:R-:W-:Y:S02]  /*6010*/  IADD3 R57, P2, PT, R56, R201.reuse, RZ ;  /* 0x000000c938397210 */ /* 0x080fe40007f5e0ff */
[-C--:B------:R-:W-:Y:S02]  /*6020*/  IADD3 R3, P3, PT, R2, R201.reuse, RZ ;  /* 0x000000c902037210 */ /* 0x080fe40007f7e0ff */
[-C--:B------:R-:W-:Y:S02]  /*6030*/  IADD3 R55, P4, PT, R54, R201.reuse, RZ ;  /* 0x000000c936377210 */ /* 0x080fe40007f9e0ff */
[-C--:B------:R-:W-:Y:S01]  /*6040*/  IADD3 R19, P6, PT, R18, R201.reuse, RZ ;  /* 0x000000c912137210 */ /* 0x080fe20007fde0ff */
[----:B------:R-:W-:Y:S01]  /*6050*/  VOTEU.ALL UP1, P1 ;  /* 0x0000000000ff7886 */ /* 0x000fe20000820000 */
        /* <DEDUP_REMOVED lines=9> */
[----:B------:R0:W1:Y:S01]  /*60f0*/  @!UP1 SYNCS.EXCH.64 URZ, [UR18+0x6008], UR4 ;  /* 0x0060080412ff95b2 */ /* 0x0000620008000100 */
[----:B------:R-:W-:-:S02]  /*6100*/  IADD3 R13, P5, PT, R12, R201, RZ ;  /* 0x000000c90c0d7210 */ /* 0x000fc40007fbe0ff */
[-C--:B------:R-:W-:Y:S02]  /*6110*/  IADD3 R151, P2, PT, R149, R201.reuse, RZ ;  /* 0x000000c995977210 */ /* 0x080fe40007f5e0ff */
[-C--:B------:R-:W-:Y:S02]  /*6120*/  IADD3 R162, P3, PT, R158, R201.reuse, RZ ;  /* 0x000000c99ea27210 */ /* 0x080fe40007f7e0ff */
[-C--:B------:R-:W-:Y:S02]  /*6130*/  IADD3 R167, P4, PT, R163, R201.reuse, RZ ;  /* 0x000000c9a3a77210 */ /* 0x080fe40007f9e0ff */
[-C--:B------:R-:W-:Y:S01]  /*6140*/  IADD3 R67, P6, PT, R66, R201.reuse, RZ ;  /* 0x000000c942437210 */ /* 0x080fe20007fde0ff */
[----:B--2---:R2:W-:Y:S01]  /*6150*/  STS.U8 [R206+UR18+0x4000], R61 ;  /* 0x0040003dce007988 */ /* 0x0045e20008000012 */
        /* <DEDUP_REMOVED lines=10> */
[----:B--2---:R-:W-:-:S02]  /*6200*/  IADD3 R61, P5, PT, R60, R201, RZ ;  /* 0x000000c93c3d7210 */ /* 0x004fc40007fbe0ff */
[-C--:B------:R-:W-:Y:S02]  /*6210*/  IADD3 R175, P2, PT, R171, R201.reuse, RZ ;  /* 0x000000c9abaf7210 */ /* 0x080fe40007f5e0ff */
[-C--:B------:R-:W-:Y:S02]  /*6220*/  IADD3 R181, P3, PT, R179, R201.reuse, RZ ;  /* 0x000000c9b3b57210 */ /* 0x080fe40007f7e0ff */
[-C--:B------:R-:W-:Y:S02]  /*6230*/  IADD3 R185, P4, PT, R183, R201.reuse, RZ ;  /* 0x000000c9b7b97210 */ /* 0x080fe40007f9e0ff */
[----:B------:R-:W-:Y:S02]  /*6240*/  IADD3 R9, P6, PT, R8, R201, RZ ;  /* 0x000000c908097210 */ /* 0x000fe40007fde0ff */
[-C--:B------:R-:W-:Y:S02]  /*6250*/  LEA.HI.X.SX32 R60, R60, R200.reuse, 0x1, P5 ;  /* 0x000000c83c3c7211 */ /* 0x080fe400028f0eff */
[----:B------:R-:W-:-:S02]  /*6260*/  LEA.HI.X.SX32 R171, R171, R200, 0x1, P2 ;  /* 0x000000c8abab7211 */ /* 0x000fc400010f0eff */
[-C--:B------:R-:W-:Y:S02]  /*6270*/  LEA.HI.X.SX32 R179, R179, R200.reuse, 0x1, P3 ;  /* 0x000000c8b3b37211 */ /* 0x080fe400018f0eff */
[-C--:B------:R-:W-:Y:S02]  /*6280*/  LEA.HI.X.SX32 R183, R183, R200.reuse, 0x1, P4 ;  /* 0x000000c8b7b77211 */ /* 0x080fe400020f0eff */
[----:B------:R-:W-:Y:S02]  /*6290*/  LEA.HI.X.SX32 R8, R8, R200, 0x1, P6 ;  /* 0x000000c808087211 */ /* 0x000fe400030f0eff */
[-C--:B------:R-:W-:Y:S02]  /*62a0*/  IADD3 R189, P2, PT, R187, R201.reuse, RZ ;  /* 0x000000c9bbbd7210 */ /* 0x080fe40007f5e0ff */
[-C--:B------:R-:W-:Y:S02]  /*62b0*/  IADD3 R193, P3, PT, R191, R201.reuse, RZ ;  /* 0x000000c9bfc17210 */ /* 0x080fe40007f7e0ff */
[----:B------:R-:W-:-:S02]  /*62c0*/  IADD3 R197, P4, PT, R195, R201, RZ ;  /* 0x000000c9c3c57210 */ /* 0x000fc40007f9e0ff */
[CC--:B------:R-:W-:Y:S02]  /*62d0*/  IADD3 R199, P5, PT, R198.reuse, R201.reuse, RZ ;  /* 0x000000c9c6c77210 */ /* 0x0c0fe40007fbe0ff */
[----:B------:R-:W-:Y:S02]  /*62e0*/  IADD3 R201, P6, PT, R109, R201, RZ ;  /* 0x000000c96dc97210 */ /* 0x000fe40007fde0ff */
[-C--:B------:R-:W-:Y:S02]  /*62f0*/  LEA.HI.X.SX32 R187, R187, R200.reuse, 0x1, P2 ;  /* 0x000000c8bbbb7211 */ /* 0x080fe400010f0eff */
[-C--:B------:R-:W-:Y:S02]  /*6300*/  LEA.HI.X.SX32 R191, R191, R200.reuse, 0x1, P3 ;  /* 0x000000c8bfbf7211 */ /* 0x080fe400018f0eff */
[-C--:B------:R-:W-:Y:S02]  /*6310*/  LEA.HI.X.SX32 R195, R195, R200.reuse, 0x1, P4 ;  /* 0x000000c8c3c37211 */ /* 0x080fe400020f0eff */
[----:B------:R-:W-:-:S02]  /*6320*/  LEA.HI.X.SX32 R198, R198, R200, 0x1, P5 ;  /* 0x000000c8c6c67211 */ /* 0x000fc400028f0eff */
[----:B------:R-:W-:Y:S01]  /*6330*/  LEA.HI.X.SX32 R200, R109, R200, 0x1, P6 ;  /* 0x000000c86dc87211 */ /* 0x000fe200030f0eff */
[----:B------:R-:W-:Y:S01]  /*6340*/  @P0 IMAD.MOV.U32 R110, RZ, RZ, R75 ;  /* 0x000000ffff6e0224 */ /* 0x000fe200078e004b */
[----:B------:R-:W-:Y:S01]  /*6350*/  PRMT R109, RZ, 0x7610, R109 ;  /* 0x00007610ff6d7816 */ /* 0x000fe2000000006d */
[----:B------:R-:W-:Y:S01]  /*6360*/  @P0 IMAD.MOV.U32 R111, RZ, RZ, R73 ;  /* 0x000000ffff6f0224 */ /* 0x000fe200078e0049 */
[----:B------:R2:W-:Y:S04]  /*6370*/  STS.U8 [R206+UR18+0x4400], R112 ;  /* 0x00440070ce007988 */ /* 0x0005e80008000012 */
[----:B------:R0:W4:Y:S01]  /*6380*/  @P0 LDG.E.U8 R109, desc[UR16][R110.64] ;  /* 0x000000106e6d0981 */ /* 0x000122000c1e1100 */
[----:B--2---:R-:W-:Y:S01]  /*6390*/  PRMT R112, RZ, 0x7610, R112 ;  /* 0x00007610ff707816 */ /* 0x004fe20000000070 */
[----:B0-----:R-:W-:-:S02]  /*63a0*/  @P0 IMAD.MOV.U32 R110, RZ, RZ, R74 ;  /* 0x000000ffff6e0224 */ /* 0x001fc400078e004a */
[----:B------:R-:W-:Y:S01]  /*63b0*/  @P0 IMAD.MOV.U32 R111, RZ, RZ, R72 ;  /* 0x000000ffff6f0224 */ /* 0x000fe200078e0048 */
[----:B------:R0:W-:Y:S04]  /*63c0*/  STS.U8 [R206+UR18+0x4800], R113 ;  /* 0x00480071ce007988 */ /* 0x0001e80008000012 */
[----:B------:R2:W-:Y:S04]  /*63d0*/  STS.U8 [R206+UR18+0x4c00], R116 ;  /* 0x004c0074ce007988 */ /* 0x0005e80008000012 */
[----:B------:R1:W4:Y:S01]  /*63e0*/  @P0 LDG.E.U8 R112, desc[UR16][R110.64] ;  /* 0x000000106e700981 */ /* 0x000322000c1e1100 */
[----:B0-----:R-:W-:-:S02]  /*63f0*/  PRMT R113, RZ, 0x7610, R113 ;  /* 0x00007610ff717816 */ /* 0x001fc40000000071 */
[----:B--2---:R-:W-:Y:S01]  /*6400*/  LOP3.LUT R116, R206, 0x10, RZ, 0x3c, !PT ;  /* 0x00000010ce747812 */ /* 0x004fe200078e3cff */
[----:B-1----:R-:W-:Y:S02]  /*6410*/  @P0 IMAD.MOV.U32 R110, RZ, RZ, R71 ;  /* 0x000000ffff6e0224 */ /* 0x002fe400078e0047 */
[----:B------:R-:W-:Y:S02]  /*6420*/  @P0 IMAD.MOV.U32 R111, RZ, RZ, R70 ;  /* 0x000000ffff6f0224 */ /* 0x000fe400078e0046 */
[----:B---3--:R0:W-:Y:S04]  /*6430*/  STS.U8 [R116+UR18+0x4080], R114 ;  /* 0x0040807274007988 */ /* 0x0081e80008000012 */
[----:B------:R1:W2:Y:S01]  /*6440*/  @P0 LDG.E.U8 R113, desc[UR16][R110.64] ;  /* 0x000000106e710981 */ /* 0x0002a2000c1e1100 */
[----:B0-----:R-:W-:Y:S01]  /*6450*/  PRMT R114, RZ, 0x7610, R114 ;  /* 0x00007610ff727816 */ /* 0x001fe20000000072 */
[----:B-1----:R-:W-:-:S02]  /*6460*/  @P0 IMAD.MOV.U32 R110, RZ, RZ, R69 ;  /* 0x000000ffff6e0224 */ /* 0x002fc400078e0045 */
[----:B------:R-:W-:Y:S01]  /*6470*/  @P0 IMAD.MOV.U32 R111, RZ, RZ, R68 ;  /* 0x000000ffff6f0224 */ /* 0x000fe200078e0044 */
[----:B------:R0:W-:Y:S04]  /*6480*/  STS.U8 [R116+UR18+0x4480], R115 ;  /* 0x0044807374007988 */ /* 0x0001e80008000012 */
[----:B------:R1:W3:Y:S01]  /*6490*/  @P0 LDG.E.U8 R114, desc[UR16][R110.64] ;  /* 0x000000106e720981 */ /* 0x0002e2000c1e1100 */
[----:B0-----:R-:W-:Y:S01]  /*64a0*/  PRMT R115, RZ, 0x7610, R115 ;  /* 0x00007610ff737816 */ /* 0x001fe20000000073 */
[----:B-1----:R-:W-:Y:S02]  /*64b0*/  @P0 IMAD.MOV.U32 R110, RZ, RZ, R67 ;  /* 0x000000ffff6e0224 */ /* 0x002fe400078e0043 */
[----:B------:R-:W-:-:S05]  /*64c0*/  @P0 IMAD.MOV.U32 R111, RZ, RZ, R66 ;  /* 0x000000ffff6f0224 */ /* 0x000fca00078e0042 */
[----:B------:R0:W2:Y:S01]  /*64d0*/  @P0 LDG.E.U8 R115, desc[UR16][R110.64] ;  /* 0x000000106e730981 */ /* 0x0000a2000c1e1100 */
[----:B------:R-:W-:-:S03]  /*64e0*/  LOP3.LUT R246, R206, 0x20, RZ, 0x3c, !PT ;  /* 0x00000020cef67812 */ /* 0x000fc600078e3cff */
[----:B------:R1:W-:Y:S01]  /*64f0*/  STS.U8 [R116+UR18+0x4880], R120 ;  /* 0x0048807874007988 */ /* 0x0003e20008000012 */
[----:B0-----:R-:W-:Y:S02]  /*6500*/  @P0 IMAD.MOV.U32 R110, RZ, RZ, R65 ;  /* 0x000000ffff6e0224 */ /* 0x001fe400078e0041 */
[----:B------:R-:W-:Y:S01]  /*6510*/  @P0 IMAD.MOV.U32 R111, RZ, RZ, R64 ;  /* 0x000000ffff6f0224 */ /* 0x000fe200078e0040 */
[----:B-1----:R-:W-:Y:S01]  /*6520*/  PRMT R120, RZ, 0x7610, R120 ;  /* 0x00007610ff787816 */ /* 0x002fe20000000078 */
[----:B------:R-:W-:Y:S04]  /*6530*/  STS.U8 [R116+UR18+0x4c80], R168 ;  /* 0x004c80a874007988 */ /* 0x000fe80008000012 */
[----:B-----5:R0:W-:Y:S04]  /*6540*/  STS.U8 [R246+UR18+0x4100], R121 ;  /* 0x00410079f6007988 */ /* 0x0201e80008000012 */
[----:B------:R1:W5:Y:S01]  /*6550*/  @P0 LDG.E.U8 R120, desc[UR16][R110.64] ;  /* 0x000000106e780981 */ /* 0x000362000c1e1100 */
[----:B0-----:R-:W-:Y:S01]  /*6560*/  PRMT R121, RZ, 0x7610, R121 ;  /* 0x00007610ff797816 */ /* 0x001fe20000000079 */
[----:B-1----:R-:W-:-:S02]  /*6570*/  @P0 IMAD.MOV.U32 R110, RZ, RZ, R63 ;  /* 0x000000ffff6e0224 */ /* 0x002fc400078e003f */
[----:B------:R-:W-:Y:S01]  /*6580*/  @P0 IMAD.MOV.U32 R111, RZ, RZ, R62 ;  /* 0x000000ffff6f0224 */ /* 0x000fe200078e003e */
[----:B------:R0:W-:Y:S04]  /*6590*/  STS.U8 [R246+UR18+0x4500], R122 ;  /* 0x0045007af6007988 */ /* 0x0001e80008000012 */
[----:B------:R1:W2:Y:S01]  /*65a0*/  @P0 LDG.E.U8 R121, desc[UR16][R110.64] ;  /* 0x000000106e790981 */ /* 0x0002a2000c1e1100 */
[----:B0-----:R-:W-:Y:S01]  /*65b0*/  PRMT R122, RZ, 0x7610, R122 ;  /* 0x00007610ff7a7816 */ /* 0x001fe2000000007a */
[----:B-1----:R-:W-:Y:S02]  /*65c0*/  @P0 IMAD.MOV.U32 R110, RZ, RZ, R61 ;  /* 0x000000ffff6e0224 */ /* 0x002fe400078e003d */
[----:B------:R-:W-:Y:S01]  /*65d0*/  @P0 IMAD.MOV.U32 R111, RZ, RZ, R60 ;  /* 0x000000ffff6f0224 */ /* 0x000fe200078e003c */
[----:B------:R0:W-:Y:S01]  /*65e0*/  STS.U8 [R246+UR18+0x4900], R124 ;  /* 0x0049007cf6007988 */ /* 0x0001e20008000012 */
[----:B------:R-:W-:-:S03]  /*65f0*/  LOP3.LUT R245, R206, 0x30, RZ, 0x3c, !PT ;  /* 0x00000030cef57812 */ /* 0x000fc600078e3cff */
[----:B------:R1:W2:Y:S01]  /*6600*/  @P0 LDG.E.U8 R122, desc[UR16][R110.64] ;  /* 0x000000106e7a0981 */ /* 0x0002a2000c1e1100 */
[----:B0-----:R-:W-:-:S03]  /*6610*/  PRMT R124, RZ, 0x7610, R124 ;  /* 0x00007610ff7c7816 */ /* 0x001fc6000000007c */
[----:B------:R-:W-:Y:S01]  /*6620*/  STS.U8 [R246+UR18+0x4d00], R166 ;  /* 0x004d00a6f6007988 */ /* 0x000fe20008000012 */
[----:B-1----:R-:W-:Y:S02]  /*6630*/  @P0 IMAD.MOV.U32 R110, RZ, RZ, R59 ;  /* 0x000000ffff6e0224 */ /* 0x002fe400078e003b */
[----:B------:R-:W-:Y:S01]  /*6640*/  @P0 IMAD.MOV.U32 R111, RZ, RZ, R58 ;  /* 0x000000ffff6f0224 */ /* 0x000fe200078e003a */
[----:B------:R0:W-:Y:S04]  /*6650*/  STS.U8 [R245+UR18+0x4180], R126 ;  /* 0x0041807ef5007988 */ /* 0x0001e80008000012 */
[----:B------:R1:W2:Y:S01]  /*6660*/  @P0 LDG.E.U8 R124, desc[UR16][R110.64] ;  /* 0x000000106e7c0981 */ /* 0x0002a2000c1e1100 */
        /* <DEDUP_REMOVED lines=15> */
[----:B----4-:R0:W-:Y:S04]  /*6760*/  STS.U8 [R244+UR18+0x4200], R132 ;  /* 0x00420084f4007988 */ /* 0x0101e80008000012 */
[----:B------:R1:W4:Y:S01]  /*6770*/  @P0 LDG.E.U8 R130, desc[UR16][R110.64] ;  /* 0x000000106e820981 */ /* 0x000322000c1e1100 */
        /* <DEDUP_REMOVED lines=69> */
[----:B------:R0:W-:Y:S04]  /*6bd0*/  STS.U8 [R206+UR18], R148 ;  /* 0x00000094ce007988 */ /* 0x0001e80008000012 */
        /* <DEDUP_REMOVED lines=8> */
[----:B------:R-:W-:Y:S01]  /*6c60*/  @P0 IMAD.MOV.U32 R111, RZ, RZ, R34 ;  /* 0x000000ffff6f0224 */ /* 0x000fe200078e0022 */
[----:B------:R0:W-:Y:S04]  /*6c70*/  STS.U8 [R206+UR18+0x200], R146 ;  /* 0x00020092ce007988 */ /* 0x0001e80008000012 */
[----:B------:R1:W4:Y:S01]  /*6c80*/  @P0 LDG.E.U8 R147, desc[UR16][R110.64] ;  /* 0x000000106e930981 */ /* 0x000322000c1e1100 */
[----:B0-----:R-:W-:Y:S01]  /*6c90*/  PRMT R146, RZ, 0x7610, R146 ;  /* 0x00007610ff927816 */ /* 0x001fe20000000092 */
[----:B-1----:R-:W-:-:S02]  /*6ca0*/  @P0 IMAD.MOV.U32 R110, RZ, RZ, R33 ;  /* 0x000000ffff6e0224 */ /* 0x002fc400078e0021 */
[----:B------:R-:W-:Y:S01]  /*6cb0*/  @P0 IMAD.MOV.U32 R111, RZ, RZ, R32 ;  /* 0x000000ffff6f0224 */ /* 0x000fe200078e0020 */
[----:B------:R0:W-:Y:S04]  /*6cc0*/  STS.U8 [R206+UR18+0x300], R145 ;  /* 0x00030091ce007988 */ /* 0x0001e80008000012 */
[----:B------:R1:W4:Y:S01]  /*6cd0*/  @P0 LDG.E.U8 R146, desc[UR16][R110.64] ;  /* 0x000000106e920981 */ /* 0x000322000c1e1100 */
        /* <DEDUP_REMOVED lines=73> */
[----:B--2---:R0:W-:Y:S04]  /*7170*/  STS.U8 [R206+UR18+0x1200], R113 ;  /* 0x00120071ce007988 */ /* 0x0041e80008000012 */
[----:B------:R1:W2:Y:S01]  /*7180*/  @P0 LDG.E.U8 R112, desc[UR16][R110.64] ;  /* 0x000000106e700981 */ /* 0x0002a2000c1e1100 */
[----:B0-----:R-:W-:Y:S01]  /*7190*/  PRMT R113, RZ, 0x7610, R113 ;  /* 0x00007610ff717816 */ /* 0x001fe20000000071 */
[----:B-1----:R-:W-:-:S02]  /*71a0*/  @P0 IMAD.MOV.U32 R110, RZ, RZ, R151 ;  /* 0x000000ffff6e0224 */ /* 0x002fc400078e0097 */
[----:B------:R-:W-:Y:S01]  /*71b0*/  @P0 IMAD.MOV.U32 R111, RZ, RZ, R149 ;  /* 0x000000ffff6f0224 */ /* 0x000fe200078e0095 */
[----:B---3--:R0:W-:Y:S04]  /*71c0*/  STS.U8 [R206+UR18+0x1300], R114 ;  /* 0x00130072ce007988 */ /* 0x0081e80008000012 */
[----:B------:R1:W3:Y:S01]  /*71d0*/  @P0 LDG.E.U8 R113, desc[UR16][R110.64] ;  /* 0x000000106e710981 */ /* 0x0002e2000c1e1100 */
[----:B0-----:R-:W-:Y:S01]  /*71e0*/  PRMT R114, RZ, 0x7610, R114 ;  /* 0x00007610ff727816 */ /* 0x001fe20000000072 */
[----:B-1----:R-:W-:Y:S02]  /*71f0*/  @P0 IMAD.MOV.U32 R110, RZ, RZ, R167 ;  /* 0x000000ffff6e0224 */ /* 0x002fe400078e00a7 */
[----:B------:R-:W-:Y:S01]  /*7200*/  @P0 IMAD.MOV.U32 R111, RZ, RZ, R163 ;  /* 0x000000ffff6f0224 */ /* 0x000fe200078e00a3 */
[----:B------:R0:W-:Y:S04]  /*7210*/  STS.U8 [R206+UR18+0x1400], R115 ;  /* 0x00140073ce007988 */ /* 0x0001e80008000012 */
[----:B------:R1:W3:Y:S01]  /*7220*/  @P0 LDG.E.U8 R114, desc[UR16][R110.64] ;  /* 0x000000106e720981 */ /* 0x0002e2000c1e1100 */
[----:B0-----:R-:W-:Y:S01]  /*7230*/  PRMT R115, RZ, 0x7610, R115 ;  /* 0x00007610ff737816 */ /* 0x001fe20000000073 */
[----:B-1----:R-:W-:-:S02]  /*7240*/  @P0 IMAD.MOV.U32 R110, RZ, RZ, R181 ;  /* 0x000000ffff6e0224 */ /* 0x002fc400078e00b5 */
[----:B------:R-:W-:Y:S01]  /*7250*/  @P0 IMAD.MOV.U32 R111, RZ, RZ, R179 ;  /* 0x000000ffff6f0224 */ /* 0x000fe200078e00b3 */
[----:B------:R-:W-:-:S04]  /*7260*/  PRMT R159, RZ, 0x7610, R159 ;  /* 0x00007610ff9f7816 */ /* 0x000fc8000000009f */
[----:B------:R0:W3:Y:S01]  /*7270*/  @P0 LDG.E.U8 R115, desc[UR16][R110.64] ;  /* 0x000000106e730981 */ /* 0x0000e2000c1e1100 */
[----:B------:R-:W-:Y:S01]  /*7280*/  PRMT R161, RZ, 0x7610, R161 ;  /* 0x00007610ffa17816 */ /* 0x000fe200000000a1 */
[----:B0-----:R-:W-:Y:S02]  /*7290*/  @P0 IMAD.MOV.U32 R110, RZ, RZ, R189 ;  /* 0x000000ffff6e0224 */ /* 0x001fe400078e00bd */
[----:B------:R-:W-:-:S05]  /*72a0*/  @P0 IMAD.MOV.U32 R111, RZ, RZ, R187 ;  /* 0x000000ffff6f0224 */ /* 0x000fca00078e00bb */
[----:B------:R0:W3:Y:S02]  /*72b0*/  @P0 LDG.E.U8 R159, desc[UR16][R110.64] ;  /* 0x000000106e9f0981 */ /* 0x0000e4000c1e1100 */
[----:B0-----:R-:W-:Y:S02]  /*72c0*/  @P0 IMAD.MOV.U32 R110, RZ, RZ, R197 ;  /* 0x000000ffff6e0224 */ /* 0x001fe400078e00c5 */
[----:B------:R-:W-:-:S05]  /*72d0*/  @P0 IMAD.MOV.U32 R111, RZ, RZ, R195 ;  /* 0x000000ffff6f0224 */ /* 0x000fca00078e00c3 */
[----:B------:R-:W3:Y:S04]  /*72e0*/  @P0 LDG.E.U8 R161, desc[UR16][R110.64] ;  /* 0x000000106ea10981 */ /* 0x000ee8000c1e1100 */
[----:B-----5:R0:W-:Y:S04]  /*72f0*/  STS.U8 [R206+UR18+0x1500], R120 ;  /* 0x00150078ce007988 */ /* 0x0201e80008000012 */
[----:B------:R0:W-:Y:S04]  /*7300*/  STS.U8 [R206+UR18+0x1600], R121 ;  /* 0x00160079ce007988 */ /* 0x0001e80008000012 */
[----:B------:R0:W-:Y:S04]  /*7310*/  STS.U8 [R206+UR18+0x1700], R122 ;  /* 0x0017007ace007988 */ /* 0x0001e80008000012 */
[----:B------:R0:W-:Y:S04]  /*7320*/  STS.U8 [R206+UR18+0x1800], R124 ;  /* 0x0018007cce007988 */ /* 0x0001e80008000012 */
[----:B------:R0:W-:Y:S04]  /*7330*/  STS.U8 [R206+UR18+0x1900], R126 ;  /* 0x0019007ece007988 */ /* 0x0001e80008000012 */
[----:B------:R0:W-:Y:S04]  /*7340*/  STS.U8 [R206+UR18+0x1a00], R128 ;  /* 0x001a0080ce007988 */ /* 0x0001e80008000012 */
[----:B----4-:R0:W-:Y:S04]  /*7350*/  STS.U8 [R206+UR18+0x1b00], R130 ;  /* 0x001b0082ce007988 */ /* 0x0101e80008000012 */
[----:B------:R0:W-:Y:S04]  /*7360*/  STS.U8 [R206+UR18+0x1c00], R132 ;  /* 0x001c0084ce007988 */ /* 0x0001e80008000012 */
        /* <DEDUP_REMOVED lines=24> */
[----:B------:R0:W-:Y:S01]  /*74f0*/  STS.U8 [R116+UR18+0x1480], R129 ;  /* 0x0014808174007988 */ /* 0x0001e20008000012 */
[----:B------:R-:W-:-:S03]  /*7500*/  ISETP.NE.U32.AND P0, PT, RZ, UR6, PT ;  /* 0x00000006ff007c0c */ /* 0x000fc6000bf05070 */
[----:B------:R0:W-:Y:S01]  /*7510*/  STS.U8 [R116+UR18+0x1580], R127 ;  /* 0x0015807f74007988 */ /* 0x0001e20008000012 */
[----:B------:R-:W-:-:S03]  /*7520*/  ISETP.LT.OR P2, PT, R169, 0x20, P0 ;  /* 0x00000020a900780c */ /* 0x000fc60000741670 */
[----:B------:R0:W-:Y:S04]  /*7530*/  STS.U8 [R116+UR18+0x1680], R125 ;  /* 0x0016807d74007988 */ /* 0x0001e80008000012 */
[----:B------:R0:W-:Y:S04]  /*7540*/  STS.U8 [R116+UR18+0x1780], R123 ;  /* 0x0017807b74007988 */ /* 0x0001e80008000012 */
[----:B------:R0:W-:Y:S04]  /*7550*/  STS.U8 [R116+UR18+0x1880], R109 ;  /* 0x0018806d74007988 */ /* 0x0001e80008000012 */
[----:B--2---:R0:W-:Y:S04]  /*7560*/  STS.U8 [R116+UR18+0x1980], R112 ;  /* 0x0019807074007988 */ /* 0x0041e80008000012 */
[----:B---3--:R0:W-:Y:S04]  /*7570*/  STS.U8 [R116+UR18+0x1a80], R113 ;  /* 0x001a807174007988 */ /* 0x0081e80008000012 */
[----:B------:R0:W-:Y:S04]  /*7580*/  STS.U8 [R116+UR18+0x1b80], R114 ;  /* 0x001b807274007988 */ /* 0x0001e80008000012 */
[----:B------:R0:W-:Y:S04]  /*7590*/  STS.U8 [R116+UR18+0x1c80], R115 ;  /* 0x001c807374007988 */ /* 0x0001e80008000012 */
[----:B------:R0:W-:Y:S04]  /*75a0*/  STS.U8 [R116+UR18+0x1d80], R159 ;  /* 0x001d809f74007988 */ /* 0x0001e80008000012 */
[----:B------:R0:W-:Y:S01]  /*75b0*/  STS.U8 [R116+UR18+0x1e80], R161 ;  /* 0x001e80a174007988 */ /* 0x0001e20008000012 */
[----:B------:R1:W-:Y:S06]  /*75c0*/  MEMBAR.ALL.CTA ;  /* 0x0000000000007992 */ /* 0x0003ec0000008000 */
[----:B-1----:R-:W1:Y:S02]  /*75d0*/  FENCE.VIEW.ASYNC.S ;  /* 0x00000000000073c6 */ /* 0x002e640000000000 */
[----:B-1----:R-:W-:Y:S01]  /*75e0*/  BAR.SYNC.DEFER_BLOCKING 0x0 ;  /* 0x0000000000007b1d */ /* 0x002fe20000010000 */
[----:B------:R-:W-:-:S05]  /*75f0*/  ISETP.GE.AND P3, PT, R169, 0x40, PT ;  /* 0x00000040a900780c */ /* 0x000fca0003f66270 */
[----:B------:R-:W-:Y:S08]  /*7600*/  @P2 BRA `(.L_x_6) ;  /* 0x00000000003c2947 */ /* 0x000ff00003800000 */
[----:B------:R-:W-:Y:S02]  /*7610*/  UIADD3 UR4, UPT, UPT, UR18, 0x4000, URZ ;  /* 0x0000400012047890 */ /* 0x000fe4000fffe0ff */
[----:B------:R-:W-:Y:S02]  /*7620*/  USHF.R.U32.HI UR8, URZ, 0x4, UR18 ;  /* 0x00000004ff087899 */ /* 0x000fe40008011612 */
[----:B------:R-:W-:Y:S02]  /*7630*/  USHF.R.U32.HI UR4, URZ, 0x4, UR4 ;  /* 0x00000004ff047899 */ /* 0x000fe40008011604 */
[----:B------:R-:W-:Y:S02]  /*7640*/  USGXT.U32 UR8, UR8, 0xe ;  /* 0x0000000e0808789a */ /* 0x000fe40008000000 */
[----:B------:R-:W-:Y:S01]  /*7650*/  USGXT.U32 UR6, UR4, 0xe ;  /* 0x0000000e0406789a */ /* 0x000fe20008000000 */
[----:B------:R-:W-:Y:S02]  /*7660*/  UMOV UR5, URZ ;  /* 0x000000ff00057c82 */ /* 0x000fe40008000000 */
[----:B------:R-:W-:Y:S01]  /*7670*/  UMOV UR4, UR10 ;  /* 0x0000000a00047c82 */ /* 0x000fe20008000000 */
[----:B------:R-:W-:Y:S01]  /*7680*/  UMOV UR14, 0x0 ;  /* 0x00000000000e7882 */ /* 0x000fe20000000000 */
[----:B------:R-:W-:Y:S01]  /*7690*/  UMOV UR15, 0x8408490 ;  /* 0x08408490000f7882 */ /* 0x000fe20000000000 */
[----:B------:R-:W-:Y:S01]  /*76a0*/  UMOV UR9, 0xc0004010 ;  /* 0xc000401000097882 */ /* 0x000fe20000000000 */
[----:B------:R-:W-:Y:S01]  /*76b0*/  UMOV UR7, 0x40004040 ;  /* 0x4000404000077882 */ /* 0x000fe20000000000 */
[----:B------:R-:W-:Y:S01]  /*76c0*/  UMOV UR4, UR4 ;  /* 0x0000000400047c82 */ /* 0x000fe20008000000 */
[----:B------:R1:W-:Y:S01]  /*76d0*/  UTCQMMA gdesc[UR6], gdesc[UR8], tmem[UR19], tmem[UR14], idesc[UR15], !UPT ;  /* 0x00ff0e08060075ea */ /* 0x0003e2000f800313 */
[----:B------:R1:W-:Y:S01]  /*76e0*/  UTCBAR [UR4], URZ ;  /* 0x000000ff040073e9 */ /* 0x0003e200080000ff */
[----:B------:R-:W-:-:S02]  /*76f0*/  NOP ;  /* 0x0000000000007918 */ /* 0x000fc40000000000 */
.L_x_6:
[----:B-1----:R-:W-:Y:S01]  /*7700*/  UMOV UR4, URZ ;  /* 0x000000ff00047c82 */ /* 0x002fe20008000000 */
[----:B------:R-:W-:Y:S05]  /*7710*/  @!P3 BRA `(.L_x_7) ;  /* 0x0000002c0054b947 */ /* 0x000fea0003800000 */
[----:B0-----:R-:W-:Y:S01]  /*7720*/  SHF.R.S32.HI R109, RZ, 0x1f, R169 ;  /* 0x0000001fff6d7819 */ /* 0x001fe200000114a9 */
[----:B------:R-:W-:Y:S01]  /*7730*/  IMAD.SHL.U32 R208, R118, 0x20, RZ ;  /* 0x0000002076d07824 */ /* 0x000fe200078e00ff */
[----:B------:R-:W-:Y:S01]  /*7740*/  UIADD3 UR5, UPT, UPT, UR18, 0x2000, URZ ;  /* 0x0000200012057890 */ /* 0x000fe2000fffe0ff */
[----:B------:R-:W-:Y:S01]  /*7750*/  IMAD.SHL.U32 R119, R119, 0x20, RZ ;  /* 0x0000002077777824 */ /* 0x000fe200078e00ff */
[----:B------:R-:W-:Y:S01]  /*7760*/  LEA.HI R109, R109, R169, RZ, 0x5 ;  /* 0x000000a96d6d7211 */ /* 0x000fe200078f28ff */
[----:B------:R-:W-:Y:S01]  /*7770*/  UIADD3 UR4, UPT, UPT, UR18, 0x5000, URZ ;  /* 0x0000500012047890 */ /* 0x000fe2000fffe0ff */
[--C-:B------:R-:W-:Y:S01]  /*7780*/  IADD3 R117, P2, P3, R117, UR20, R208.reuse ;  /* 0x0000001475757c10 */ /* 0x100fe2000fb5e0d0 */
[----:B------:R-:W-:Y:S01]  /*7790*/  USHF.R.U32.HI UR5, URZ, 0x4, UR5 ;  /* 0x00000004ff057899 */ /* 0x000fe20008011605 */
[----:B------:R-:W-:Y:S01]  /*77a0*/  SHF.R.S32.HI R109, RZ, 0x5, R109 ;  /* 0x00000005ff6d7819 */ /* 0x000fe2000001146d */
[----:B------:R-:W-:Y:S01]  /*77b0*/  USHF.R.U32.HI UR4, URZ, 0x4, UR4 ;  /* 0x00000004ff047899 */ /* 0x000fe20008011604 */
[----:B------:R-:W-:Y:S01]  /*77c0*/  SHF.R.S32.HI R248, RZ, 0x1f, R208 ;  /* 0x0000001ffff87819 */ /* 0x000fe200000114d0 */
[----:B------:R-:W-:Y:S01]  /*77d0*/  IMAD.MOV.U32 R110, RZ, RZ, RZ ;  /* 0x000000ffff6e7224 */ /* 0x000fe200078e00ff */
[----:B------:R-:W-:Y:S01]  /*77e0*/  VIMNMX R109, PT, PT, R109, 0x2, !PT ;  /* 0x000000026d6d7848 */ /* 0x000fe20007fe0100 */
[----:B------:R-:W-:Y:S01]  /*77f0*/  USGXT.U32 UR14, UR5, 0xe ;  /* 0x0000000e050e789a */ /* 0x000fe20008000000 */
[----:B------:R-:W-:Y:S01]  /*7800*/  IADD3.X R118, PT, PT, R160, UR21, R248, P2, P3 ;  /* 0x00000015a0767c10 */ /* 0x000fe200097e64f8 */
[----:B------:R-:W0:Y:S01]  /*7810*/  LDCU UR20, c[0x0][0x3a8] ;  /* 0x00007500ff1477ac */ /* 0x000e220008000800 */
[----:B------:R-:W-:Y:S01]  /*7820*/  SHF.R.S32.HI R207, RZ, 0x1f, R119 ;  /* 0x0000001fffcf7819 */ /* 0x000fe20000011477 */
[----:B------:R-:W-:Y:S01]  /*7830*/  VIADD R204, R109, 0xffffffff ;  /* 0xffffffff6dcc7836 */ /* 0x000fe20000000000 */
[----:B------:R-:W-:Y:S01]  /*7840*/  USGXT.U32 UR8, UR4, 0xe ;  /* 0x0000000e0408789a */ /* 0x000fe20008000000 */
[----:B------:R-:W-:Y:S01]  /*7850*/  UMOV UR13, UR10 ;  /* 0x0000000a000d7c82 */ /* 0x000fe20008000000 */
[----:B------:R-:W-:Y:S01]  /*7860*/  UMOV UR15, 0x1 ;  /* 0x00000001000f7882 */ /* 0x000fe20000000000 */
[----:B------:R-:W-:-:S09]  /*7870*/  UMOV UR5, URZ ;  /* 0x000000ff00057c82 */ /* 0x000fd20008000000 */
.L_x_10:
[----:B------:R-:W-:Y:S01]  /*7880*/  IMAD.U32 R109, R110, -0x80000000, RZ ;  /* 0x800000006e6d7824 */ /* 0x000fe200078e00ff */
[----:B0-----:R-:W-:Y:S02]  /*7890*/  IADD3 R110, P5, PT, R117, UR20, RZ ;  /* 0x00000014756e7c10 */ /* 0x001fe4000ffbe0ff */
[C---:B------:R-:W-:Y:S01]  /*78a0*/  ISETP.GT.AND P3, PT, R106.reuse, 0x1, PT ;  /* 0x000000016a00780c */ /* 0x040fe20003f64270 */
[----:B------:R-:W0:Y:S01]  /*78b0*/  SYNCS.PHASECHK.TRANS64.TRYWAIT P4, [UR13], R109 ;  /* 0x0000006dff0075a7 */ /* 0x000e22000808110d */
[----:B------:R-:W-:Y:S01]  /*78c0*/  ISETP.GT.AND P2, PT, R106, 0x2, PT ;  /* 0x000000026a00780c */ /* 0x000fe20003f44270 */
[----:B------:R-:W-:Y:S01]  /*78d0*/  IMAD.X R111, R240, 0x1, R118, P5 ;  /* 0x00000001f06f7824 */ /* 0x000fe200028e0676 */
[----:B------:R-:W-:Y:S01]  /*78e0*/  PRMT R144, RZ, 0x7610, R144 ;  /* 0x00007610ff907816 */ /* 0x000fe20000000090 */
[----:B0-----:R-:W-:Y:S10]  /*78f0*/  @!P4 BRA `(.L_x_8) ;  /* 0x000000c000b0c947 */ /* 0x001ff40003800000 */
.L_x_16:
[----:B------:R-:W-:Y:S01]  /*7900*/  SHF.R.S32.HI R114, RZ, 0x1f, R239 ;  /* 0x0000001fff727819 */ /* 0x000fe200000114ef */
[----:B------:R0:W2:Y:S01]  /*7910*/  @P3 LDG.E.U8 R144, desc[UR16][R110.64] ;  /* 0x000000106e903981 */ /* 0x0000a2000c1e1100 */
[-C--:B------:R-:W-:Y:S02]  /*7920*/  IADD3 R112, P6, PT, R239, R117.reuse, RZ ;  /* 0x00000075ef707210 */ /* 0x080fe40007fde0ff */
[----:B------:R-:W-:Y:S02]  /*7930*/  ISETP.GT.AND P5, PT, R106, 0x3, PT ;  /* 0x000000036a00780c */ /* 0x000fe40003fa4270 */
[----:B------:R-:W-:Y:S01]  /*7940*/  PRMT R122, RZ, 0x7610, R122 ;  /* 0x00007610ff7a7816 */ /* 0x000fe2000000007a */
[----:B------:R-:W-:Y:S01]  /*7950*/  IMAD.X R113, R114, 0x1, R118, P6 ;  /* 0x0000000172717824 */ /* 0x000fe200030e0676 */
[----:B------:R-:W-:Y:S02]  /*7960*/  SHF.R.S32.HI R114, RZ, 0x1f, R238 ;  /* 0x0000001fff727819 */ /* 0x000fe400000114ee */
[----:B0-----:R-:W-:-:S02]  /*7970*/  IADD3 R110, P4, PT, R238, R117, RZ ;  /* 0x00000075ee6e7210 */ /* 0x001fc40007f9e0ff */
[----:B------:R0:W3:Y:S01]  /*7980*/  @P2 LDG.E.U8 R122, desc[UR16][R112.64] ;  /* 0x00000010707a2981 */ /* 0x0000e2000c1e1100 */
[----:B------:R-:W-:Y:S02]  /*7990*/  ISETP.GT.AND P3, PT, R106, 0x4, PT ;  /* 0x000000046a00780c */ /* 0x000fe40003f64270 */
[----:B------:R-:W-:Y:S01]  /*79a0*/  PRMT R109, RZ, 0x7610, R109 ;  /* 0x00007610ff6d7816 */ /* 0x000fe2000000006d */
[----:B------:R-:W-:Y:S01]  /*79b0*/  IMAD.X R111, R114, 0x1, R118, P4 ;  /* 0x00000001726f7824 */ /* 0x000fe200020e0676 */
[----:B------:R-:W-:Y:S02]  /*79c0*/  SHF.R.S32.HI R124, RZ, 0x1f, R237 ;  /* 0x0000001fff7c7819 */ /* 0x000fe400000114ed */
[----:B------:R-:W-:Y:S02]  /*79d0*/  IADD3 R114, P2, PT, R237, R117, RZ ;  /* 0x00000075ed727210 */ /* 0x000fe40007f5e0ff */
[----:B------:R-:W-:Y:S01]  /*79e0*/  ISETP.GT.AND P4, PT, R106, 0x5, PT ;  /* 0x000000056a00780c */ /* 0x000fe20003f84270 */
[----:B------:R1:W4:Y:S01]  /*79f0*/  @P5 LDG.E.U8 R109, desc[UR16][R110.64] ;  /* 0x000000106e6d5981 */ /* 0x000322000c1e1100 */
[----:B0-----:R-:W-:Y:S01]  /*7a00*/  PRMT R112, RZ, 0x7610, R112 ;  /* 0x00007610ff707816 */ /* 0x001fe20000000070 */
[----:B------:R-:W-:Y:S01]  /*7a10*/  IMAD.X R115, R124, 0x1, R118, P2 ;  /* 0x000000017c737824 */ /* 0x000fe200010e0676 */
[----:B------:R-:W-:-:S02]  /*7a20*/  SHF.R.S32.HI R124, RZ, 0x1f, R236 ;  /* 0x0000001fff7c7819 */ /* 0x000fc400000114ec */
[----:B------:R-:W-:Y:S02]  /*7a30*/  ISETP.GT.AND P2, PT, R106, 0x6, PT ;  /* 0x000000066a00780c */ /* 0x000fe40003f44270 */
[----:B------:R-:W-:Y:S01]  /*7a40*/  PRMT R202, RZ, 0x7610, R202 ;  /* 0x00007610ffca7816 */ /* 0x000fe200000000ca */
[----:B------:R0:W5:Y:S01]  /*7a50*/  @P3 LDG.E.U8 R112, desc[UR16][R114.64] ;  /* 0x0000001072703981 */ /* 0x000162000c1e1100 */
[----:B-1----:R-:W-:-:S05]  /*7a60*/  IADD3 R110, P5, PT, R236, R117, RZ ;  /* 0x00000075ec6e7210 */ /* 0x002fca0007fbe0ff */
[--C-:B------:R-:W-:Y:S01]  /*7a70*/  IMAD.X R111, R124, 0x1, R118.reuse, P5 ;  /* 0x000000017c6f7824 */ /* 0x100fe200028e0676 */
[----:B------:R-:W-:Y:S02]  /*7a80*/  SHF.R.S32.HI R124, RZ, 0x1f, R235 ;  /* 0x0000001fff7c7819 */ /* 0x000fe400000114eb */
[----:B0-----:R-:W-:Y:S02]  /*7a90*/  IADD3 R114, P6, PT, R235, R117, RZ ;  /* 0x00000075eb727210 */ /* 0x001fe40007fde0ff */
[----:B------:R-:W-:Y:S01]  /*7aa0*/  ISETP.GT.AND P3, PT, R106, 0x7, PT ;  /* 0x000000076a00780c */ /* 0x000fe20003f64270 */
[----:B------:R0:W2:Y:S01]  /*7ab0*/  @P4 LDG.E.U8 R202, desc[UR16][R110.64] ;  /* 0x000000106eca4981 */ /* 0x0000a2000c1e1100 */
[----:B------:R-:W-:Y:S01]  /*7ac0*/  PRMT R203, RZ, 0x7610, R203 ;  /* 0x00007610ffcb7816 */ /* 0x000fe200000000cb */
[----:B------:R-:W-:Y:S01]  /*7ad0*/  IMAD.X R115, R124, 0x1, R118, P6 ;  /* 0x000000017c737824 */ /* 0x000fe200030e0676 */
[----:B------:R-:W-:Y:S02]  /*7ae0*/  SHF.R.S32.HI R124, RZ, 0x1f, R234 ;  /* 0x0000001fff7c7819 */ /* 0x000fe400000114ea */
[----:B------:R-:W-:-:S02]  /*7af0*/  PRMT R205, RZ, 0x7610, R205 ;  /* 0x00007610ffcd7816 */ /* 0x000fc400000000cd */
[----:B------:R1:W2:Y:S01]  /*7b00*/  @P2 LDG.E.U8 R203, desc[UR16][R114.64] ;  /* 0x0000001072cb2981 */ /* 0x0002a2000c1e1100 */
[----:B0-----:R-:W-:Y:S02]  /*7b10*/  IADD3 R110, P5, PT, R234, R117, RZ ;  /* 0x00000075ea6e7210 */ /* 0x001fe40007fbe0ff */
[----:B------:R-:W-:-:S03]  /*7b20*/  ISETP.GT.AND P4, PT, R106, 0x8, PT ;  /* 0x000000086a00780c */ /* 0x000fc60003f84270 */
[--C-:B------:R-:W-:Y:S01]  /*7b30*/  IMAD.X R111, R124, 0x1, R118.reuse, P5 ;  /* 0x000000017c6f7824 */ /* 0x100fe200028e0676 */
[----:B------:R-:W-:Y:S02]  /*7b40*/  SHF.R.S32.HI R124, RZ, 0x1f, R233 ;  /* 0x0000001fff7c7819 */ /* 0x000fe400000114e9 */
[----:B-1----:R-:W-:Y:S02]  /*7b50*/  IADD3 R114, P6, PT, R233, R117, RZ ;  /* 0x00000075e9727210 */ /* 0x002fe40007fde0ff */
[----:B------:R0:W2:Y:S03]  /*7b60*/  @P3 LDG.E.U8 R205, desc[UR16][R110.64] ;  /* 0x000000106ecd3981 */ /* 0x0000a6000c1e1100 */
[----:B------:R-:W-:Y:S01]  /*7b70*/  IMAD.X R115, R124, 0x1, R118, P6 ;  /* 0x000000017c737824 */ /* 0x000fe200030e0676 */
[----:B------:R-:W-:Y:S02]  /*7b80*/  SHF.R.S32.HI R124, RZ, 0x1f, R232 ;  /* 0x0000001fff7c7819 */ /* 0x000fe400000114e8 */
[----:B------:R-:W-:-:S02]  /*7b90*/  ISETP.GT.AND P2, PT, R106, 0x9, PT ;  /* 0x000000096a00780c */ /* 0x000fc40003f44270 */
[-C--:B0-----:R-:W-:Y:S02]  /*7ba0*/  IADD3 R110, P5, PT, R232, R117.reuse, RZ ;  /* 0x00000075e86e7210 */ /* 0x081fe40007fbe0ff */
[----:B------:R-:W-:Y:S02]  /*7bb0*/  PRMT R148, RZ, 0x7610, R148 ;  /* 0x00007610ff947816 */ /* 0x000fe40000000094 */
[----:B------:R-:W-:Y:S01]  /*7bc0*/  ISETP.GT.AND P3, PT, R106, 0xa, PT ;  /* 0x0000000a6a00780c */ /* 0x000fe20003f64270 */
[----:B------:R-:W-:Y:S01]  /*7bd0*/  IMAD.X R111, R124, 0x1, R118, P5 ;  /* 0x000000017c6f7824 */ /* 0x000fe200028e0676 */
[----:B------:R-:W-:Y:S02]  /*7be0*/  SHF.R.S32.HI R126, RZ, 0x1f, R231 ;  /* 0x0000001fff7e7819 */ /* 0x000fe400000114e7 */
[----:B------:R-:W-:Y:S01]  /*7bf0*/  IADD3 R124, P6, PT, R231, R117, RZ ;  /* 0x00000075e77c7210 */ /* 0x000fe20007fde0ff */
[----:B------:R0:W2:Y:S01]  /*7c00*/  @P4 LDG.E.U8 R148, desc[UR16][R114.64] ;  /* 0x0000001072944981 */ /* 0x0000a2000c1e1100 */
[----:B------:R-:W-:-:S02]  /*7c10*/  PRMT R130, RZ, 0x7610, R130 ;  /* 0x00007610ff827816 */ /* 0x000fc40000000082 */
[----:B------:R-:W-:Y:S01]  /*7c20*/  ISETP.GT.AND P4, PT, R106, 0xb, PT ;  /* 0x0000000b6a00780c */ /* 0x000fe20003f84270 */
[----:B------:R-:W-:Y:S01]  /*7c30*/  IMAD.X R125, R126, 0x1, R118, P6 ;  /* 0x000000017e7d7824 */ /* 0x000fe200030e0676 */
[----:B------:R-:W-:Y:S02]  /*7c40*/  PRMT R121, RZ, 0x7610, R121 ;  /* 0x00007610ff797816 */ /* 0x000fe40000000079 */
[----:B------:R-:W-:Y:S01]  /*7c50*/  SHF.R.S32.HI R126, RZ, 0x1f, R230 ;  /* 0x0000001fff7e7819 */ /* 0x000fe200000114e6 */
[----:B------:R1:W2:Y:S01]  /*7c60*/  @P2 LDG.E.U8 R130, desc[UR16][R110.64] ;  /* 0x000000106e822981 */ /* 0x0002a2000c1e1100 */
[----:B0-----:R-:W-:Y:S02]  /*7c70*/  IADD3 R114, P5, PT, R230, R117, RZ ;  /* 0x00000075e6727210 */ /* 0x001fe40007fbe0ff */
[----:B------:R-:W-:Y:S01]  /*7c80*/  ISETP.GT.AND P2, PT, R106, 0xc, PT ;  /* 0x0000000c6a00780c */ /* 0x000fe20003f44270 */
[----:B------:R0:W2:Y:S02]  /*7c90*/  @P3 LDG.E.U8 R121, desc[UR16][R124.64] ;  /* 0x000000107c793981 */ /* 0x0000a4000c1e1100 */
[----:B------:R-:W-:Y:S01]  /*7ca0*/  IMAD.X R115, R126, 0x1, R118, P5 ;  /* 0x000000017e737824 */ /* 0x000fe200028e0676 */
[----:B------:R-:W-:-:S02]  /*7cb0*/  SHF.R.S32.HI R126, RZ, 0x1f, R229 ;  /* 0x0000001fff7e7819 */ /* 0x000fc400000114e5 */
[----:B-1----:R-:W-:Y:S02]  /*7cc0*/  PRMT R110, RZ, 0x7610, R110 ;  /* 0x00007610ff6e7816 */ /* 0x002fe4000000006e */
[----:B0-----:R-:W-:-:S04]  /*7cd0*/  IADD3 R124, P6, PT, R229, R117, RZ ;  /* 0x00000075e57c7210 */ /* 0x001fc80007fde0ff */
[----:B------:R0:W2:Y:S01]  /*7ce0*/  @P4 LDG.E.U8 R110, desc[UR16][R114.64] ;  /* 0x00000010726e4981 */ /* 0x0000a2000c1e1100 */
[----:B------:R-:W-:Y:S02]  /*7cf0*/  ISETP.GT.AND P3, PT, R106, 0xd, PT ;  /* 0x0000000d6a00780c */ /* 0x000fe40003f64270 */
[----:B------:R-:W-:Y:S01]  /*7d00*/  PRMT R113, RZ, 0x7610, R113 ;  /* 0x00007610ff717816 */ /* 0x000fe20000000071 */
[----:B------:R-:W-:Y:S01]  /*7d10*/  IMAD.X R125, R126, 0x1, R118, P6 ;  /* 0x000000017e7d7824 */ /* 0x000fe200030e0676 */
[----:B------:R-:W-:Y:S02]  /*7d20*/  SHF.R.S32.HI R126, RZ, 0x1f, R228 ;  /* 0x0000001fff7e7819 */ /* 0x000fe400000114e4 */
[----:B0-----:R-:W-:Y:S02]  /*7d30*/  IADD3 R114, P5, PT, R228, R117, RZ ;  /* 0x00000075e4727210 */ /* 0x001fe40007fbe0ff */
[----:B------:R0:W2:Y:S01]  /*7d40*/  @P2 LDG.E.U8 R113, desc[UR16][R124.64] ;  /* 0x000000107c712981 */ /* 0x0000a2000c1e1100 */
[----:B------:R-:W-:-:S02]  /*7d50*/  ISETP.GT.AND P4, PT, R106, 0xe, PT ;  /* 0x0000000e6a00780c */ /* 0x000fc40003f84270 */
[----:B------:R-:W-:Y:S01]  /*7d60*/  PRMT R165, RZ, 0x7610, R165 ;  /* 0x00007610ffa57816 */ /* 0x000fe200000000a5 */
[--C-:B------:R-:W-:Y:S01]  /*7d70*/  IMAD.X R115, R126, 0x1, R118.reuse, P5 ;  /* 0x000000017e737824 */ /* 0x100fe200028e0676 */
[----:B------:R-:W-:Y:S02]  /*7d80*/  SHF.R.S32.HI R126, RZ, 0x1f, R227 ;  /* 0x0000001fff7e7819 */ /* 0x000fe400000114e3 */
[----:B0-----:R-:W-:Y:S02]  /*7d90*/  IADD3 R124, P6, PT, R227, R117, RZ ;  /* 0x00000075e37c7210 */ /* 0x001fe40007fde0ff */
[----:B------:R0:W2:Y:S01]  /*7da0*/  @P3 LDG.E.U8 R165, desc[UR16][R114.64] ;  /* 0x0000001072a53981 */ /* 0x0000a2000c1e1100 */
[----:B------:R-:W-:Y:S02]  /*7db0*/  ISETP.GT.AND P2, PT, R106, 0xf, PT ;  /* 0x0000000f6a00780c */ /* 0x000fe40003f44270 */
[----:B------:R-:W-:Y:S01]  /*7dc0*/  PRMT R173, RZ, 0x7610, R173 ;  /* 0x00007610ffad7816 */ /* 0x000fe200000000ad */
[----:B------:R-:W-:Y:S01]  /*7dd0*/  IMAD.X R125, R126, 0x1, R118, P6 ;  /* 0x000000017e7d7824 */ /* 0x000fe200030e0676 */
[----:B------:R-:W-:-:S02]  /*7de0*/  SHF.R.S32.HI R126, RZ, 0x1f, R226 ;  /* 0x0000001fff7e7819 */ /* 0x000fc400000114e2 */
[-C--:B0-----:R-:W-:Y:S02]  /*7df0*/  IADD3 R114, P5, PT, R226, R117.reuse, RZ ;  /* 0x00000075e2727210 */ /* 0x081fe40007fbe0ff */
        /* <DEDUP_REMOVED lines=9> */
[----:B------:R-:W-:Y:S01]  /*7e90*/  IMAD.X R125, R126, 0x1, R118, P6 ;  /* 0x000000017e7d7824 */ /* 0x000fe200030e0676 */
[----:B------:R-:W-:Y:S02]  /*7ea0*/  SHF.R.S32.HI R126, RZ, 0x1f, R224 ;  /* 0x0000001fff7e7819 */ /* 0x000fe400000114e0 */
[----:B0-----:R-:W-:Y:S02]  /*7eb0*/  IADD3 R114, P5, PT, R224, R117, RZ ;  /* 0x00000075e0727210 */ /* 0x001fe40007fbe0ff */
[----:B------:R0:W2:Y:S01]  /*7ec0*/  @P3 LDG.E.U8 R145, desc[UR16][R124.64] ;  /* 0x000000107c913981 */ /* 0x0000a2000c1e1100 */
[----:B------:R-:W-:Y:S02]  /*7ed0*/  PRMT R123, RZ, 0x7610, R123 ;  /* 0x00007610ff7b7816 */ /* 0x000fe4000000007b */
[----:B------:R-:W-:Y:S01]  /*7ee0*/  IMAD.X R115, R126, 0x1, R118, P5 ;  /* 0x000000017e737824 */ /* 0x000fe200028e0676 */
[----:B------:R-:W-:-:S02]  /*7ef0*/  SHF.R.S32.HI R126, RZ, 0x1f, R223 ;  /* 0x0000001fff7e7819 */ /* 0x000fc400000114df */
[C---:B------:R-:W-:Y:S02]  /*7f00*/  ISETP.GT.AND P2, PT, R106.reuse, 0x12, PT ;  /* 0x000000126a00780c */ /* 0x040fe40003f44270 */
[----:B------:R1:W2:Y:S01]  /*7f10*/  @P4 LDG.E.U8 R123, desc[UR16][R114.64] ;  /* 0x00000010727b4981 */ /* 0x0002a2000c1e1100 */
[----:B0-----:R-:W-:Y:S02]  /*7f20*/  IADD3 R124, P6, PT, R223, R117, RZ ;  /* 0x00000075df7c7210 */ /* 0x001fe40007fde0ff */
[----:B------:R-:W-:-:S03]  /*7f30*/  ISETP.GT.AND P3, PT, R106, 0x13, PT ;  /* 0x000000136a00780c */ /* 0x000fc60003f64270 */
[----:B------:R-:W-:Y:S01]  /*7f40*/  IMAD.X R125, R126, 0x1, R118, P6 ;  /* 0x000000017e7d7824 */ /* 0x000fe200030e0676 */
[----:B------:R-:W-:Y:S02]  /*7f50*/  SHF.R.S32.HI R126, RZ, 0x1f, R222 ;  /* 0x0000001fff7e7819 */ /* 0x000fe400000114de */
[-C--:B-1----:R-:W-:Y:S02]  /*7f60*/  IADD3 R114, P5, PT, R222, R117.reuse, RZ ;  /* 0x00000075de727210 */ /* 0x082fe40007fbe0ff */
[----:B------:R-:W-:Y:S02]  /*7f70*/  PRMT R120, RZ, 0x7610, R120 ;  /* 0x00007610ff787816 */ /* 0x000fe40000000078 */
[----:B------:R-:W-:Y:S01]  /*7f80*/  SHF.R.S32.HI R128, RZ, 0x1f, R221 ;  /* 0x0000001fff807819 */ /* 0x000fe200000114dd */
[----:B------:R-:W-:Y:S01]  /*7f90*/  IMAD.X R115, R126, 0x1, R118, P5 ;  /* 0x000000017e737824 */ /* 0x000fe200028e0676 */
[----:B------:R-:W-:Y:S02]  /*7fa0*/  IADD3 R126, P6, PT, R221, R117, RZ ;  /* 0x00000075dd7e7210 */ /* 0x000fe40007fde0ff */
[----:B------:R0:W2:Y:S01]  /*7fb0*/  @P2 LDG.E.U8 R120, desc[UR16][R124.64] ;  /* 0x000000107c782981 */ /* 0x0000a2000c1e1100 */
[----:B------:R-:W-:-:S02]  /*7fc0*/  PRMT R111, RZ, 0x7610, R111 ;  /* 0x00007610ff6f7816 */ /* 0x000fc4000000006f */
[----:B------:R-:W-:Y:S01]  /*7fd0*/  ISETP.GT.AND P2, PT, R106, 0x15, PT ;  /* 0x000000156a00780c */ /* 0x000fe20003f44270 */
[----:B------:R-:W-:Y:S01]  /*7fe0*/  IMAD.X R127, R128, 0x1, R118, P6 ;  /* 0x00000001807f7824 */ /* 0x000fe200030e0676 */
[----:B------:R-:W-:Y:S02]  /*7ff0*/  ISETP.GT.AND P4, PT, R106, 0x14, PT ;  /* 0x000000146a00780c */ /* 0x000fe40003f84270 */
[----:B------:R-:W-:Y:S01]  /*8000*/  SHF.R.S32.HI R128, RZ, 0x1f, R220 ;  /* 0x0000001fff807819 */ /* 0x000fe200000114dc */
[----:B------:R1:W2:Y:S01]  /*8010*/  @P3 LDG.E.U8 R111, desc[UR16][R114.64] ;  /* 0x00000010726f3981 */ /* 0x0002a2000c1e1100 */
[----:B0-----:R-:W-:-:S05]  /*8020*/  IADD3 R124, P5, PT, R220, R117, RZ ;  /* 0x00000075dc7c7210 */ /* 0x001fca0007fbe0ff */
[----:B------:R-:W-:Y:S01]  /*8030*/  IMAD.X R125, R128, 0x1, R118, P5 ;  /* 0x00000001807d7824 */ /* 0x000fe200028e0676 */
[----:B-1----:R-:W-:Y:S02]  /*8040*/  PRMT R115, RZ, 0x7610, R115 ;  /* 0x00007610ff737816 */ /* 0x002fe40000000073 */
[----:B------:R-:W-:Y:S02]  /*8050*/  PRMT R114, RZ, 0x7610, R114 ;  /* 0x00007610ff727816 */ /* 0x000fe40000000072 */
[----:B------:R-:W-:Y:S02]  /*8060*/  IADD3 R128, P5, PT, R218, R117, RZ ;  /* 0x00000075da807210 */ /* 0x000fe40007fbe0ff */
[----:B------:R0:W2:Y:S01]  /*8070*/  @P2 LDG.E.U8 R115, desc[UR16][R124.64] ;  /* 0x000000107c732981 */ /* 0x0000a2000c1e1100 */
[----:B------:R-:W-:-:S03]  /*8080*/  ISETP.GT.AND P2, PT, R106, 0x18, PT ;  /* 0x000000186a00780c */ /* 0x000fc60003f44270 */
[----:B------:R1:W2:Y:S01]  /*8090*/  @P4 LDG.E.U8 R114, desc[UR16][R126.64] ;  /* 0x000000107e724981 */ /* 0x0002a2000c1e1100 */
[----:B------:R-:W-:Y:S02]  /*80a0*/  ISETP.GT.AND P4, PT, R106, 0x17, PT ;  /* 0x000000176a00780c */ /* 0x000fe40003f84270 */
[----:B0-----:R-:W-:-:S05]  /*80b0*/  SHF.R.S32.HI R125, RZ, 0x1f, R218 ;  /* 0x0000001fff7d7819 */ /* 0x001fca00000114da */
[--C-:B------:R-:W-:Y:S01]  /*80c0*/  IMAD.X R129, R125, 0x1, R118.reuse, P5 ;  /* 0x000000017d817824 */ /* 0x100fe200028e0676 */
[-C--:B------:R-:W-:Y:S02]  /*80d0*/  IADD3 R124, P5, PT, R217, R117.reuse, RZ ;  /* 0x00000075d97c7210 */ /* 0x080fe40007fbe0ff */
[----:B------:R-:W-:Y:S02]  /*80e0*/  SHF.R.S32.HI R125, RZ, 0x1f, R217 ;  /* 0x0000001fff7d7819 */ /* 0x000fe400000114d9 */
[----:B------:R-:W-:Y:S02]  /*80f0*/  PRMT R161, RZ, 0x7610, R161 ;  /* 0x00007610ffa17816 */ /* 0x000fe400000000a1 */
[----:B------:R-:W-:Y:S01]  /*8100*/  PRMT R155, RZ, 0x7610, R155 ;  /* 0x00007610ff9b7816 */ /* 0x000fe2000000009b */
[----:B------:R-:W-:Y:S01]  /*8110*/  IMAD.X R125, R125, 0x1, R118, P5 ;  /* 0x000000017d7d7824 */ /* 0x000fe200028e0676 */
[----:B------:R-:W-:Y:S02]  /*8120*/  ISETP.GT.AND P3, PT, R106, 0x16, PT ;  /* 0x000000166a00780c */ /* 0x000fe40003f64270 */
[----:B------:R0:W2:Y:S04]  /*8130*/  @P4 LDG.E.U8 R161, desc[UR16][R128.64] ;  /* 0x0000001080a14981 */ /* 0x0000a8000c1e1100 */
[----:B------:R0:W2:Y:S01]  /*8140*/  @P2 LDG.E.U8 R155, desc[UR16][R124.64] ;  /* 0x000000107c9b2981 */ /* 0x0000a2000c1e1100 */
[----:B-1----:R-:W-:-:S02]  /*8150*/  IADD3 R126, P6, PT, R219, R117, RZ ;  /* 0x00000075db7e7210 */ /* 0x002fc40007fde0ff */
[----:B------:R-:W-:Y:S02]  /*8160*/  SHF.R.S32.HI R127, RZ, 0x1f, R219 ;  /* 0x0000001fff7f7819 */ /* 0x000fe400000114db */
[----:B0-----:R-:W-:Y:S02]  /*8170*/  SHF.R.S32.HI R129, RZ, 0x1f, R215 ;  /* 0x0000001fff817819 */ /* 0x001fe400000114d7 */
[----:B------:R-:W-:Y:S02]  /*8180*/  IADD3 R124, P2, PT, R215, R117, RZ ;  /* 0x00000075d77c7210 */ /* 0x000fe40007f5e0ff */
[----:B------:R-:W-:-:S03]  /*8190*/  ISETP.GT.AND P5, PT, R106, 0x1a, PT ;  /* 0x0000001a6a00780c */ /* 0x000fc60003fa4270 */
[--C-:B------:R-:W-:Y:S01]  /*81a0*/  IMAD.X R125, R129, 0x1, R118.reuse, P2 ;  /* 0x00000001817d7824 */ /* 0x100fe200010e0676 */
[----:B------:R-:W-:Y:S01]  /*81b0*/  ISETP.GT.AND P2, PT, R106, RZ, PT ;  /* 0x000000ff6a00720c */ /* 0x000fe20003f44270 */
[----:B------:R-:W-:Y:S01]  /*81c0*/  IMAD.X R127, R127, 0x1, R118, P6 ;  /* 0x000000017f7f7824 */ /* 0x000fe200030e0676 */
[----:B------:R-:W-:Y:S02]  /*81d0*/  PRMT R157, RZ, 0x7610, R157 ;  /* 0x00007610ff9d7816 */ /* 0x000fe4000000009d */
[----:B------:R-:W-:Y:S02]  /*81e0*/  PRMT R131, RZ, 0x7610, R131 ;  /* 0x00007610ff837816 */ /* 0x000fe40000000083 */
[----:B------:R-:W-:Y:S02]  /*81f0*/  SHF.R.S32.HI R128, RZ, 0x1f, R216 ;  /* 0x0000001fff807819 */ /* 0x000fe400000114d8 */
[----:B------:R0:W2:Y:S01]  /*8200*/  @P3 LDG.E.U8 R157, desc[UR16][R126.64] ;  /* 0x000000107e9d3981 */ /* 0x0000a2000c1e1100 */
[----:B------:R-:W-:-:S03]  /*8210*/  PRMT R169, RZ, 0x7610, R169 ;  /* 0x00007610ffa97816 */ /* 0x000fc600000000a9 */
[----:B------:R1:W2:Y:S01]  /*8220*/  @P5 LDG.E.U8 R131, desc[UR16][R124.64] ;  /* 0x000000107c835981 */ /* 0x0002a2000c1e1100 */
[----:B0-----:R-:W-:Y:S01]  /*8230*/  IADD3 R126, P3, PT, R216, R117, RZ ;  /* 0x00000075d87e7210 */ /* 0x001fe20007f7e0ff */
[----:B-1----:R-:W-:-:S04]  /*8240*/  @P2 IMAD.MOV.U32 R124, RZ, RZ, R117 ;  /* 0x000000ffff7c2224 */ /* 0x002fc800078e0075 */
[--C-:B------:R-:W-:Y:S01]  /*8250*/  IMAD.X R127, R128, 0x1, R118.reuse, P3 ;  /* 0x00000001807f7824 */ /* 0x100fe200018e0676 */
[----:B------:R-:W-:Y:S01]  /*8260*/  ISETP.GT.AND P3, PT, R106, 0x1b, PT ;  /* 0x0000001b6a00780c */ /* 0x000fe20003f64270 */
[----:B------:R-:W-:Y:S01]  /*8270*/  @P2 IMAD.MOV.U32 R125, RZ, RZ, R118 ;  /* 0x000000ffff7d2224 */ /* 0x000fe200078e0076 */
[----:B------:R-:W-:Y:S02]  /*8280*/  IADD3 R128, P6, PT, R214, R117, RZ ;  /* 0x00000075d6807210 */ /* 0x000fe40007fde0ff */
[----:B------:R-:W-:Y:S02]  /*8290*/  SHF.R.S32.HI R129, RZ, 0x1f, R214 ;  /* 0x0000001fff817819 */ /* 0x000fe400000114d6 */
[----:B------:R0:W2:Y:S01]  /*82a0*/  @P2 LDG.E.U8 R169, desc[UR16][R124.64] ;  /* 0x000000107ca92981 */ /* 0x0000a2000c1e1100 */
[----:B------:R-:W-:Y:S02]  /*82b0*/  PRMT R132, RZ, 0x7610, R132 ;  /* 0x00007610ff847816 */ /* 0x000fe40000000084 */
[----:B------:R-:W-:-:S05]  /*82c0*/  IMAD.X R129, R129, 0x1, R118, P6 ;  /* 0x0000000181817824 */ /* 0x000fca00030e0676 */
[----:B------:R1:W2:Y:S01]  /*82d0*/  @P3 LDG.E.U8 R132, desc[UR16][R128.64] ;  /* 0x0000001080843981 */ /* 0x0002a2000c1e1100 */
[----:B------:R-:W-:Y:S02]  /*82e0*/  ISETP.GT.AND P3, PT, R106, 0x1d, PT ;  /* 0x0000001d6a00780c */ /* 0x000fe40003f64270 */
[----:B0-----:R-:W-:-:S05]  /*82f0*/  IADD3 R124, P5, PT, R212, R117, RZ ;  /* 0x00000075d47c7210 */ /* 0x001fca0007fbe0ff */
[----:B------:R-:W-:Y:S01]  /*8300*/  IMAD.X R125, R251, 0x1, R118, P5 ;  /* 0x00000001fb7d7824 */ /* 0x000fe200028e0676 */
[----:B-1----:R-:W-:Y:S02]  /*8310*/  PRMT R129, RZ, 0x7610, R129 ;  /* 0x00007610ff817816 */ /* 0x002fe40000000081 */
[----:B------:R-:W-:-:S04]  /*8320*/  ISETP.GT.AND P4, PT, R106, 0x19, PT ;  /* 0x000000196a00780c */ /* 0x000fc80003f84270 */
[----:B------:R0:W2:Y:S01]  /*8330*/  @P3 LDG.E.U8 R129, desc[UR16][R124.64] ;  /* 0x000000107c813981 */ /* 0x0000a2000c1e1100 */
[----:B------:R-:W-:-:S08]  /*8340*/  PRMT R152, RZ, 0x7610, R152 ;  /* 0x00007610ff987816 */ /* 0x000fd00000000098 */
[----:B------:R1:W2:Y:S01]  /*8350*/  @P4 LDG.E.U8 R152, desc[UR16][R126.64] ;  /* 0x000000107e984981 */ /* 0x0002a2000c1e1100 */
[----:B0-----:R-:W0:Y:S01]  /*8360*/  S2R R125, SR_TID.X ;  /* 0x00000000007d7919 */ /* 0x001e220000002100 */
[----:B------:R-:W-:Y:S02]  /*8370*/  ISETP.GT.AND P4, PT, R106, 0x1c, PT ;  /* 0x0000001c6a00780c */ /* 0x000fe40003f84270 */
[----:B-1----:R-:W-:Y:S02]  /*8380*/  IADD3 R126, P6, PT, R213, R117, RZ ;  /* 0x00000075d57e7210 */ /* 0x002fe40007fde0ff */
[----:B------:R-:W-:-:S03]  /*8390*/  PRMT R128, RZ, 0x7610, R128 ;  /* 0x00007610ff807816 */ /* 0x000fc60000000080 */
[----:B------:R-:W-:Y:S01]  /*83a0*/  IMAD.X R127, R252, 0x1, R118, P6 ;  /* 0x00000001fc7f7824 */ /* 0x000fe200030e0676 */
[----:B------:R-:W-:-:S05]  /*83b0*/  ISETP.GT.AND P2, PT, R106, 0x1e, PT ;  /* 0x0000001e6a00780c */ /* 0x000fca0003f44270 */
[----:B------:R1:W2:Y:S01]  /*83c0*/  @P4 LDG.E.U8 R128, desc[UR16][R126.64] ;  /* 0x000000107e804981 */ /* 0x0002a2000c1e1100 */
[----:B------:R-:W-:Y:S02]  /*83d0*/  ISETP.GT.AND P4, PT, R106, 0x1f, PT ;  /* 0x0000001f6a00780c */ /* 0x000fe40003f84270 */
[-C--:B------:R-:W-:Y:S02]  /*83e0*/  IADD3 R124, P5, PT, R209, R117.reuse, RZ ;  /* 0x00000075d17c7210 */ /* 0x080fe40007fbe0ff */
[----:B------:R-:W-:Y:S02]  /*83f0*/  PRMT R133, RZ, 0x7610, R133 ;  /* 0x00007610ff857816 */ /* 0x000fe40000000085 */
[----:B-1----:R-:W-:Y:S02]  /*8400*/  IADD3 R126, P6, PT, R210, R117, RZ ;  /* 0x00000075d27e7210 */ /* 0x002fe40007fde0ff */
[----:B------:R-:W-:Y:S02]  /*8410*/  PRMT R134, RZ, 0x7610, R134 ;  /* 0x00007610ff867816 */ /* 0x000fe40000000086 */
[----:B0-----:R-:W-:Y:S01]  /*8420*/  LOP3.LUT R125, R125, 0x1f, RZ, 0xc0, !PT ;  /* 0x0000001f7d7d7812 */ /* 0x001fe200078ec0ff */
[----:B------:R-:W-:-:S03]  /*8430*/  IMAD.X R127, R250, 0x1, R118, P6 ;  /* 0x00000001fa7f7824 */ /* 0x000fc600030e0676 */
[----:B------:R-:W-:Y:S01]  /*8440*/  ISETP.GE.AND P3, PT, R125, R106, PT ;  /* 0x0000006a7d00720c */ /* 0x000fe20003f66270 */
[----:B------:R-:W-:Y:S01]  /*8450*/  IMAD.X R125, R249, 0x1, R118, P5 ;  /* 0x00000001f97d7824 */ /* 0x000fe200028e0676 */
[----:B------:R0:W2:Y:S04]  /*8460*/  @P2 LDG.E.U8 R133, desc[UR16][R126.64] ;  /* 0x000000107e852981 */ /* 0x0000a8000c1e1100 */
[----:B------:R1:W2:Y:S01]  /*8470*/  @P4 LDG.E.U8 R134, desc[UR16][R124.64] ;  /* 0x000000107c864981 */ /* 0x0002a2000c1e1100 */
[----:B------:R-:W-:Y:S01]  /*8480*/  BAR.SYNC.DEFER_BLOCKING 0x0 ;  /* 0x0000000000007b1d */ /* 0x000fe20000010000 */
[C---:B------:R-:W-:Y:S02]  /*8490*/  IADD3 R201, P5, PT, R119.reuse, R201, RZ ;  /* 0x000000c977c97210 */ /* 0x040fe40007fbe0ff */
[----:B------:R-:W-:-:S03]  /*84a0*/  IADD3 R107, P2, PT, R119, R107, RZ ;  /* 0x0000006b776b7210 */ /* 0x000fc60007f5e0ff */
[C---:B------:R-:W-:Y:S01]  /*84b0*/  IMAD.X R200, R207.reuse, 0x1, R200, P5 ;  /* 0x00000001cfc87824 */ /* 0x040fe200028e06c8 */
[----:B0-----:R-:W-:Y:S01]  /*84c0*/  PRMT R126, RZ, 0x7610, R126 ;  /* 0x00007610ff7e7816 */ /* 0x001fe2000000007e */
[----:B-1----:R-:W-:Y:S02]  /*84d0*/  @!P3 IMAD.MOV.U32 R124, RZ, RZ, R201 ;  /* 0x000000ffff7cb224 */ /* 0x002fe400078e00c9 */
[----:B------:R-:W-:Y:S02]  /*84e0*/  @!P3 IMAD.MOV.U32 R125, RZ, RZ, R200 ;  /* 0x000000ffff7db224 */ /* 0x000fe400078e00c8 */
[----:B------:R-:W-:Y:S01]  /*84f0*/  IMAD.X R108, R207, 0x1, R108, P2 ;  /* 0x00000001cf6c7824 */ /* 0x000fe200010e066c */
[C---:B------:R-:W-:Y:S02]  /*8500*/  IADD3 R105, P2, PT, R119.reuse, R105, RZ ;  /* 0x0000006977697210 */ /* 0x040fe40007f5e0ff */
[----:B------:R-:W-:Y:S02]  /*8510*/  PRMT R127, RZ, 0x7610, R127 ;  /* 0x00007610ff7f7816 */ /* 0x000fe4000000007f */
[----:B------:R-:W-:Y:S01]  /*8520*/  IADD3 R104, P4, PT, R119, R104, RZ ;  /* 0x0000006877687210 */ /* 0x000fe20007f9e0ff */
[----:B------:R-:W-:Y:S01]  /*8530*/  IMAD.X R103, R207, 0x1, R103, P2 ;  /* 0x00000001cf677824 */ /* 0x000fe200010e0667 */
[----:B------:R0:W2:Y:S01]  /*8540*/  @!P3 LDG.E.U8 R126, desc[UR16][R124.64] ;  /* 0x000000107c7eb981 */ /* 0x0000a2000c1e1100 */
[----:B------:R-:W-:-:S02]  /*8550*/  PRMT R136, RZ, 0x7610, R136 ;  /* 0x00007610ff887816 */ /* 0x000fc40000000088 */
[----:B------:R-:W-:Y:S02]  /*8560*/  IMAD.X R101, R207, 0x1, R101, P4 ;  /* 0x00000001cf657824 */ /* 0x000fe400020e0665 */
[----:B0-----:R-:W-:Y:S02]  /*8570*/  @!P3 IMAD.MOV.U32 R124, RZ, RZ, R107 ;  /* 0x000000ffff7cb224 */ /* 0x001fe400078e006b */
[----:B------:R-:W-:Y:S01]  /*8580*/  @!P3 IMAD.MOV.U32 R125, RZ, RZ, R108 ;  /* 0x000000ffff7db224 */ /* 0x000fe200078e006c */
[----:B------:R-:W-:-:S04]  /*8590*/  IADD3 R102, P2, PT, R119, R102, RZ ;  /* 0x0000006677667210 */ /* 0x000fc80007f5e0ff */
[----:B------:R0:W2:Y:S01]  /*85a0*/  @!P3 LDG.E.U8 R127, desc[UR16][R124.64] ;  /* 0x000000107c7fb981 */ /* 0x0000a2000c1e1100 */
[----:B------:R-:W-:Y:S01]  /*85b0*/  PRMT R135, RZ, 0x7610, R135 ;  /* 0x00007610ff877816 */ /* 0x000fe20000000087 */
        /* <DEDUP_REMOVED lines=94> */
[----:B------:R0:W3:Y:S01]  /*8ba0*/  @!P3 LDG.E.U8 R159, desc[UR16][R124.64] ;  /* 0x000000107c9fb981 */ /* 0x0000e2000c1e1100 */
        /* <DEDUP_REMOVED lines=53> */
[----:B------:R0:W4:Y:S01]  /*8f00*/  @!P3 LDG.E.U8 R178, desc[UR16][R124.64] ;  /* 0x000000107cb2b981 */ /* 0x000122000c1e1100 */
        /* <DEDUP_REMOVED lines=23> */
[----:B------:R0:W5:Y:S01]  /*9080*/  @!P3 LDG.E.U8 R186, desc[UR16][R124.64] ;  /* 0x000000107cbab981 */ /* 0x000162000c1e1100 */
        /* <DEDUP_REMOVED lines=23> */
[----:B------:R0:W5:Y:S04]  /*9200*/  @!P3 LDG.E.U8 R194, desc[UR16][R124.64] ;  /* 0x000000107cc2b981 */ /* 0x000168000c1e1100 */
[----:B--2---:R1:W-:Y:S01]  /*9210*/  STS.U8 [R206+UR18+0x5000], R169 ;  /* 0x005000a9ce007988 */ /* 0x0043e20008000012 */
[----:B0-----:R-:W-:Y:S02]  /*9220*/  @!P3 IMAD.MOV.U32 R124, RZ, RZ, R49 ;  /* 0x000000ffff7cb224 */ /* 0x001fe400078e0031 */
[----:B------:R-:W-:Y:S01]  /*9230*/  @!P3 IMAD.MOV.U32 R125, RZ, RZ, R48 ;  /* 0x000000ffff7db224 */ /* 0x000fe200078e0030 */
[----:B-1----:R-:W-:-:S04]  /*9240*/  PRMT R169, RZ, 0x7610, R169 ;  /* 0x00007610ffa97816 */ /* 0x002fc800000000a9 */
[----:B------:R0:W2:Y:S01]  /*9250*/  @!P3 LDG.E.U8 R196, desc[UR16][R124.64] ;  /* 0x000000107cc4b981 */ /* 0x0000a2000c1e1100 */
[----:B------:R-:W-:Y:S01]  /*9260*/  IMAD.X R44, R207, 0x1, R44, P2 ;  /* 0x00000001cf2c7824 */ /* 0x000fe200010e062c */
[----:B------:R-:W-:Y:S02]  /*9270*/  IADD3 R43, P2, PT, R119, R43, RZ ;  /* 0x0000002b772b7210 */ /* 0x000fe40007f5e0ff */
[----:B------:R1:W-:Y:S01]  /*9280*/  STS.U8 [R206+UR18+0x5400], R148 ;  /* 0x00540094ce007988 */ /* 0x0003e20008000012 */
        /* <DEDUP_REMOVED lines=34> */
[----:B------:R-:W-:Y:S01]  /*94b0*/  PRMT R211, RZ, 0x7610, R211 ;  /* 0x00007610ffd37816 */ /* 0x000fe200000000d3 */
[----:B0-----:R-:W-:Y:S02]  /*94c0*/  @!P3 IMAD.MOV.U32 R124, RZ, RZ, R37 ;  /* 0x000000ffff7cb224 */ /* 0x001fe400078e0025 */
[----:B------:R-:W-:Y:S02]  /*94d0*/  @!P3 IMAD.MOV.U32 R125, RZ, RZ, R36 ;  /* 0x000000ffff7db224 */ /* 0x000fe400078e0024 */
[----:B------:R-:W-:-:S03]  /*94e0*/  IMAD.X R32, R207, 0x1, R32, P2 ;  /* 0x00000001cf207824 */ /* 0x000fc600010e0620 */
[----:B------:R0:W2:Y:S01]  /*94f0*/  @!P3 LDG.E.U8 R130, desc[UR16][R124.64] ;  /* 0x000000107c82b981 */ /* 0x0000a2000c1e1100 */
[----:B------:R-:W-:-:S03]  /*9500*/  IADD3 R31, P2, PT, R119, R31, RZ ;  /* 0x0000001f771f7210 */ /* 0x000fc60007f5e0ff */
        /* <DEDUP_REMOVED lines=10> */
[----:B---3--:R0:W-:Y:S01]  /*95b0*/  STS.U8 [R246+UR18+0x5100], R122 ;  /* 0x0051007af6007988 */ /* 0x0081e20008000012 */
[----:B-1----:R-:W-:-:S03]  /*95c0*/  @!P3 IMAD.MOV.U32 R123, RZ, RZ, R30 ;  /* 0x000000ffff7bb224 */ /* 0x002fc600078e001e */
[----:B------:R1:W3:Y:S01]  /*95d0*/  @!P3 LDG.E.U8 R152, desc[UR16][R124.64] ;  /* 0x000000107c98b981 */ /* 0x0002e2000c1e1100 */
[----:B------:R-:W-:Y:S01]  /*95e0*/  IMAD.X R28, R207, 0x1, R28, P2 ;  /* 0x00000001cf1c7824 */ /* 0x000fe200010e061c */
[----:B------:R-:W-:Y:S01]  /*95f0*/  IADD3 R27, P2, PT, R119, R27, RZ ;  /* 0x0000001b771b7210 */ /* 0x000fe20007f5e0ff */
[----:B0-----:R-:W-:Y:S01]  /*9600*/  @!P3 IMAD.MOV.U32 R122, RZ, RZ, R31 ;  /* 0x000000ffff7ab224 */ /* 0x001fe200078e001f */
[----:B-1----:R-:W-:Y:S02]  /*9610*/  PRMT R124, RZ, 0x7610, R124 ;  /* 0x00007610ff7c7816 */ /* 0x002fe4000000007c */
[----:B------:R-:W-:-:S04]  /*9620*/  PRMT R125, RZ, 0x7610, R125 ;  /* 0x00007610ff7d7816 */ /* 0x000fc8000000007d */
[----:B------:R0:W2:Y:S01]  /*9630*/  @!P3 LDG.E.U8 R124, desc[UR16][R122.64] ;  /* 0x000000107a7cb981 */ /* 0x0000a2000c1e1100 */
[----:B------:R-:W-:Y:S01]  /*9640*/  IMAD.X R26, R207, 0x1, R26, P2 ;  /* 0x00000001cf1a7824 */ /* 0x000fe200010e061a */
[----:B------:R-:W-:Y:S02]  /*9650*/  IADD3 R25, P2, PT, R119, R25, RZ ;  /* 0x0000001977197210 */ /* 0x000fe40007f5e0ff */
[----:B------:R1:W-:Y:S01]  /*9660*/  STS.U8 [R246+UR18+0x5500], R121 ;  /* 0x00550079f6007988 */ /* 0x0003e20008000012 */
[----:B0-----:R-:W-:Y:S02]  /*9670*/  @!P3 IMAD.MOV.U32 R122, RZ, RZ, R29 ;  /* 0x000000ffff7ab224 */ /* 0x001fe400078e001d */
[----:B------:R-:W-:Y:S01]  /*9680*/  @!P3 IMAD.MOV.U32 R123, RZ, RZ, R28 ;  /* 0x000000ffff7bb224 */ /* 0x000fe200078e001c */
[----:B------:R0:W-:Y:S01]  /*9690*/  STS.U8 [R246+UR18+0x5900], R120 ;  /* 0x00590078f6007988 */ /* 0x0001e20008000012 */
[----:B-1----:R-:W-:-:S03]  /*96a0*/  @!P3 IMAD.MOV.U32 R121, RZ, RZ, R26 ;  /* 0x000000ffff79b224 */ /* 0x002fc600078e001a */
[----:B------:R1:W2:Y:S01]  /*96b0*/  @!P3 LDG.E.U8 R125, desc[UR16][R122.64] ;  /* 0x000000107a7db981 */ /* 0x0002a2000c1e1100 */
[----:B------:R-:W-:Y:S01]  /*96c0*/  IMAD.X R24, R207, 0x1, R24, P2 ;  /* 0x00000001cf187824 */ /* 0x000fe200010e0618 */
[----:B------:R-:W-:Y:S01]  /*96d0*/  IADD3 R23, P2, PT, R119, R23, RZ ;  /* 0x0000001777177210 */ /* 0x000fe20007f5e0ff */
[----:B0-----:R-:W-:Y:S01]  /*96e0*/  @!P3 IMAD.MOV.U32 R120, RZ, RZ, R27 ;  /* 0x000000ffff78b224 */ /* 0x001fe200078e001b */
[----:B-1----:R-:W-:Y:S02]  /*96f0*/  PRMT R122, RZ, 0x7610, R122 ;  /* 0x00007610ff7a7816 */ /* 0x002fe4000000007a */
[----:B------:R-:W-:Y:S01]  /*9700*/  PRMT R123, RZ, 0x7610, R123 ;  /* 0x00007610ff7b7816 */ /* 0x000fe2000000007b */
[----:B------:R-:W-:-:S03]  /*9710*/  IMAD.X R22, R207, 0x1, R22, P2 ;  /* 0x00000001cf167824 */ /* 0x000fc600010e0616 */
[----:B------:R0:W2:Y:S01]  /*9720*/  @!P3 LDG.E.U8 R122, desc[UR16][R120.64] ;  /* 0x00000010787ab981 */ /* 0x0000a2000c1e1100 */
[----:B------:R-:W-:-:S03]  /*9730*/  IADD3 R21, P2, PT, R119, R21, RZ ;  /* 0x0000001577157210 */ /* 0x000fc60007f5e0ff */
[----:B------:R-:W-:Y:S01]  /*9740*/  STS.U8 [R246+UR18+0x5d00], R131 ;  /* 0x005d0083f6007988 */ /* 0x000fe20008000012 */
[----:B0-----:R-:W-:Y:S02]  /*9750*/  @!P3 IMAD.MOV.U32 R120, RZ, RZ, R25 ;  /* 0x000000ffff78b224 */ /* 0x001fe400078e0019 */
[----:B------:R-:W-:Y:S01]  /*9760*/  @!P3 IMAD.MOV.U32 R121, RZ, RZ, R24 ;  /* 0x000000ffff79b224 */ /* 0x000fe200078e0018 */
[----:B----4-:R0:W-:Y:S01]  /*9770*/  STS.U8 [R245+UR18+0x5180], R109 ;  /* 0x0051806df5007988 */ /* 0x0101e20008000012 */
[----:B------:R-:W-:-:S03]  /*9780*/  IMAD.X R20, R207, 0x1, R20, P2 ;  /* 0x00000001cf147824 */ /* 0x000fc600010e0614 */
[----:B------:R1:W4:Y:S01]  /*9790*/  @!P3 LDG.E.U8 R123, desc[UR16][R120.64] ;  /* 0x00000010787bb981 */ /* 0x000322000c1e1100 */
[----:B------:R-:W-:Y:S02]  /*97a0*/  IADD3 R19, P2, PT, R119, R19, RZ ;  /* 0x0000001377137210 */ /* 0x000fe40007f5e0ff */
[----:B0-----:R-:W-:Y:S01]  /*97b0*/  PRMT R109, RZ, 0x7610, R109 ;  /* 0x00007610ff6d7816 */ /* 0x001fe2000000006d */
[----:B-1----:R-:W-:Y:S02]  /*97c0*/  @!P3 IMAD.MOV.U32 R120, RZ, RZ, R23 ;  /* 0x000000ffff78b224 */ /* 0x002fe400078e0017 */
[----:B------:R-:W-:Y:S01]  /*97d0*/  @!P3 IMAD.MOV.U32 R121, RZ, RZ, R22 ;  /* 0x000000ffff79b224 */ /* 0x000fe200078e0016 */
        /* <DEDUP_REMOVED lines=21> */
[----:B-----5:R0:W-:Y:S01]  /*9930*/  STS.U8 [R244+UR18+0x5200], R112 ;  /* 0x00520070f4007988 */ /* 0x0201e20008000012 */
[----:B------:R-:W-:-:S03]  /*9940*/  IMAD.X R12, R207, 0x1, R12, P2 ;  /* 0x00000001cf0c7824 */ /* 0x000fc600010e060c */
[----:B------:R1:W5:Y:S01]  /*9950*/  @!P3 LDG.E.U8 R121, desc[UR16][R110.64] ;  /* 0x000000106e79b981 */ /* 0x000362000c1e1100 */
[----:B------:R-:W-:Y:S02]  /*9960*/  IADD3 R11, P2, PT, R119, R11, RZ ;  /* 0x0000000b770b7210 */ /* 0x000fe40007f5e0ff */
[----:B0-----:R-:W-:Y:S01]  /*9970*/  PRMT R112, RZ, 0x7610, R112 ;  /* 0x00007610ff707816 */ /* 0x001fe20000000070 */
[----:B-1----:R-:W-:Y:S02]  /*9980*/  @!P3 IMAD.MOV.U32 R110, RZ, RZ, R15 ;  /* 0x000000ffff6eb224 */ /* 0x002fe400078e000f */
[----:B------:R-:W-:Y:S01]  /*9990*/  @!P3 IMAD.MOV.U32 R111, RZ, RZ, R14 ;  /* 0x000000ffff6fb224 */ /* 0x000fe200078e000e */
[----:B------:R0:W-:Y:S01]  /*99a0*/  STS.U8 [R244+UR18+0x5600], R113 ;  /* 0x00560071f4007988 */ /* 0x0001e20008000012 */
[----:B------:R-:W-:-:S03]  /*99b0*/  IMAD.X R10, R207, 0x1, R10, P2 ;  /* 0x00000001cf0a7824 */ /* 0x000fc600010e060a */
[----:B------:R1:W2:Y:S01]  /*99c0*/  @!P3 LDG.E.U8 R112, desc[UR16][R110.64] ;  /* 0x000000106e70b981 */ /* 0x0002a2000c1e1100 */
        /* <DEDUP_REMOVED lines=18> */
[----:B------:R-:W-:Y:S01]  /*9af0*/  PRMT R132, RZ, 0x7610, R132 ;  /* 0x00007610ff847816 */ /* 0x000fe20000000084 */
[----:B------:R-:W-:-:S03]  /*9b00*/  IMAD.X R4, R207, 0x1, R4, P2 ;  /* 0x00000001cf047824 */ /* 0x000fc600010e0604 */
[----:B------:R0:W2:Y:S01]  /*9b10*/  @!P3 LDG.E.U8 R128, desc[UR16][R110.64] ;  /* 0x000000106e80b981 */ /* 0x0000a2000c1e1100 */
[----:B------:R-:W-:-:S03]  /*9b20*/  IADD3 R3, P2, PT, R119, R3, RZ ;  /* 0x0000000377037210 */ /* 0x000fc60007f5e0ff */
[----:B------:R1:W-:Y:S01]  /*9b30*/  STS.U8 [R243+UR18+0x5680], R165 ;  /* 0x005680a5f3007988 */ /* 0x0003e20008000012 */
[----:B0-----:R-:W-:Y:S02]  /*9b40*/  @!P3 IMAD.MOV.U32 R110, RZ, RZ, R7 ;  /* 0x000000ffff6eb224 */ /* 0x001fe400078e0007 */
[----:B------:R-:W-:Y:S01]  /*9b50*/  @!P3 IMAD.MOV.U32 R111, RZ, RZ, R6 ;  /* 0x000000ffff6fb224 */ /* 0x000fe200078e0006 */
[----:B-1----:R-:W-:-:S04]  /*9b60*/  PRMT R165, RZ, 0x7610, R165 ;  /* 0x00007610ffa57816 */ /* 0x002fc800000000a5 */
[----:B------:R0:W3:Y:S01]  /*9b70*/  @!P3 LDG.E.U8 R132, desc[UR16][R110.64] ;  /* 0x000000106e84b981 */ /* 0x0000e2000c1e1100 */
[----:B------:R-:W-:Y:S01]  /*9b80*/  IMAD.X R2, R207, 0x1, R2, P2 ;  /* 0x00000001cf027824 */ /* 0x000fe200010e0602 */
[----:B------:R-:W-:Y:S02]  /*9b90*/  IADD3 R151, P2, PT, R119, R151, RZ ;  /* 0x0000009777977210 */ /* 0x000fe40007f5e0ff */
[----:B------:R1:W-:Y:S01]  /*9ba0*/  STS.U8 [R243+UR18+0x5a80], R115 ;  /* 0x005a8073f3007988 */ /* 0x0003e20008000012 */
[----:B0-----:R-:W-:Y:S02]  /*9bb0*/  @!P3 IMAD.MOV.U32 R110, RZ, RZ, R5 ;  /* 0x000000ffff6eb224 */ /* 0x001fe400078e0005 */
[----:B------:R-:W-:Y:S01]  /*9bc0*/  @!P3 IMAD.MOV.U32 R111, RZ, RZ, R4 ;  /* 0x000000ffff6fb224 */ /* 0x000fe200078e0004 */
[----:B-1----:R-:W-:-:S04]  /*9bd0*/  PRMT R115, RZ, 0x7610, R115 ;  /* 0x00007610ff737816 */ /* 0x002fc80000000073 */
[----:B------:R0:W4:Y:S01]  /*9be0*/  @!P3 LDG.E.U8 R165, desc[UR16][R110.64] ;  /* 0x000000106ea5b981 */ /* 0x000122000c1e1100 */
[----:B------:R-:W-:Y:S01]  /*9bf0*/  IMAD.X R149, R207, 0x1, R149, P2 ;  /* 0x00000001cf957824 */ /* 0x000fe200010e0695 */
[----:B------:R-:W-:Y:S02]  /*9c00*/  IADD3 R167, P2, PT, R119, R167, RZ ;  /* 0x000000a777a77210 */ /* 0x000fe40007f5e0ff */
[----:B------:R1:W-:Y:S01]  /*9c10*/  STS.U8 [R243+UR18+0x5e80], R129 ;  /* 0x005e8081f3007988 */ /* 0x0003e20008000012 */
[----:B0-----:R-:W-:Y:S02]  /*9c20*/  @!P3 IMAD.MOV.U32 R110, RZ, RZ, R3 ;  /* 0x000000ffff6eb224 */ /* 0x001fe400078e0003 */
[----:B------:R-:W-:Y:S01]  /*9c30*/  @!P3 IMAD.MOV.U32 R111, RZ, RZ, R2 ;  /* 0x000000ffff6fb224 */ /* 0x000fe200078e0002 */
[----:B-1----:R-:W-:-:S04]  /*9c40*/  PRMT R129, RZ, 0x7610, R129 ;  /* 0x00007610ff817816 */ /* 0x002fc80000000081 */
[----:B------:R0:W5:Y:S01]  /*9c50*/  @!P3 LDG.E.U8 R115, desc[UR16][R110.64] ;  /* 0x000000106e73b981 */ /* 0x000162000c1e1100 */
        /* <DEDUP_REMOVED lines=21> */
[----:B------:R-:W-:-:S03]  /*9db0*/  IMAD.X R195, R207, 0x1, R195, P2 ;  /* 0x00000001cfc37824 */ /* 0x000fc600010e06c3 */
[----:B------:R1:W-:Y:S01]  /*9dc0*/  STS.U8 [R242+UR18+0x5f00], R133 ;  /* 0x005f0085f2007988 */ /* 0x0003e20008000012 */
[----:B0-----:R-:W-:Y:S02]  /*9dd0*/  @!P3 IMAD.MOV.U32 R110, RZ, RZ, R189 ;  /* 0x000000ffff6eb224 */ /* 0x001fe400078e00bd */
[----:B------:R-:W-:Y:S01]  /*9de0*/  @!P3 IMAD.MOV.U32 R111, RZ, RZ, R187 ;  /* 0x000000ffff6fb224 */ /* 0x000fe200078e00bb */
[----:B-1----:R-:W-:-:S04]  /*9df0*/  PRMT R133, RZ, 0x7610, R133 ;  /* 0x00007610ff857816 */ /* 0x002fc80000000085 */
[----:B------:R0:W5:Y:S02]  /*9e00*/  @!P3 LDG.E.U8 R157, desc[UR16][R110.64] ;  /* 0x000000106e9db981 */ /* 0x000164000c1e1100 */
[----:B0-----:R-:W-:Y:S02]  /*9e10*/  @!P3 IMAD.MOV.U32 R110, RZ, RZ, R197 ;  /* 0x000000ffff6eb224 */ /* 0x001fe400078e00c5 */
[----:B------:R-:W-:-:S05]  /*9e20*/  @!P3 IMAD.MOV.U32 R111, RZ, RZ, R195 ;  /* 0x000000ffff6fb224 */ /* 0x000fca00078e00c3 */
[----:B------:R-:W5:Y:S04]  /*9e30*/  @!P3 LDG.E.U8 R133, desc[UR16][R110.64] ;  /* 0x000000106e85b981 */ /* 0x000f68000c1e1100 */
        /* <DEDUP_REMOVED lines=40> */
[----:B--2---:R0:W-:Y:S04]  /*a0c0*/  STS.U8 [R116+UR18+0x2280], R196 ;  /* 0x002280c474007988 */ /* 0x0041e80008000012 */
[----:B------:R0:W-:Y:S04]  /*a0d0*/  STS.U8 [R116+UR18+0x2380], R169 ;  /* 0x002380a974007988 */ /* 0x0001e80008000012 */
[----:B------:R0:W-:Y:S04]  /*a0e0*/  STS.U8 [R116+UR18+0x2480], R148 ;  /* 0x0024809474007988 */ /* 0x0001e80008000012 */
[----:B------:R0:W-:Y:S04]  /*a0f0*/  STS.U8 [R116+UR18+0x2580], R145 ;  /* 0x0025809174007988 */ /* 0x0001e80008000012 */
[----:B------:R0:W-:Y:S04]  /*a100*/  STS.U8 [R116+UR18+0x2680], R155 ;  /* 0x0026809b74007988 */ /* 0x0001e80008000012 */
[----:B------:R0:W-:Y:S04]  /*a110*/  STS.U8 [R116+UR18+0x2780], R144 ;  /* 0x0027809074007988 */ /* 0x0001e80008000012 */
[----:B------:R0:W-:Y:S04]  /*a120*/  STS.U8 [R116+UR18+0x2880], R130 ;  /* 0x0028808274007988 */ /* 0x0001e80008000012 */
[----:B------:R0:W-:Y:S04]  /*a130*/  STS.U8 [R116+UR18+0x2980], R211 ;  /* 0x002980d374007988 */ /* 0x0001e80008000012 */
[----:B---3--:R0:W-:Y:S04]  /*a140*/  STS.U8 [R116+UR18+0x2a80], R152 ;  /* 0x002a809874007988 */ /* 0x0081e80008000012 */
[----:B------:R0:W-:Y:S04]  /*a150*/  STS.U8 [R116+UR18+0x2b80], R124 ;  /* 0x002b807c74007988 */ /* 0x0001e80008000012 */
[----:B------:R0:W-:Y:S04]  /*a160*/  STS.U8 [R116+UR18+0x2c80], R125 ;  /* 0x002c807d74007988 */ /* 0x0001e80008000012 */
[----:B------:R0:W-:Y:S04]  /*a170*/  STS.U8 [R116+UR18+0x2d80], R122 ;  /* 0x002d807a74007988 */ /* 0x0001e80008000012 */
[----:B----4-:R0:W-:Y:S04]  /*a180*/  STS.U8 [R116+UR18+0x2e80], R123 ;  /* 0x002e807b74007988 */ /* 0x0101e80008000012 */
[----:B------:R0:W-:Y:S04]  /*a190*/  STS.U8 [R116+UR18+0x2f80], R109 ;  /* 0x002f806d74007988 */ /* 0x0001e80008000012 */
[----:B------:R0:W-:Y:S04]  /*a1a0*/  STS.U8 [R116+UR18+0x3080], R131 ;  /* 0x0030808374007988 */ /* 0x0001e80008000012 */
[----:B------:R0:W-:Y:S04]  /*a1b0*/  STS.U8 [R116+UR18+0x3180], R120 ;  /* 0x0031807874007988 */ /* 0x0001e80008000012 */
[----:B-----5:R0:W-:Y:S04]  /*a1c0*/  STS.U8 [R116+UR18+0x3280], R121 ;  /* 0x0032807974007988 */ /* 0x0201e80008000012 */
        /* <DEDUP_REMOVED lines=12> */
[----:B------:R1:W-:Y:S06]  /*a290*/  MEMBAR.ALL.CTA ;  /* 0x0000000000007992 */ /* 0x0003ec0000008000 */
[----:B-1----:R-:W1:Y:S01]  /*a2a0*/  FENCE.VIEW.ASYNC.S ;  /* 0x00000000000073c6 */ /* 0x002e620000000000 */
[----:B------:R-:W-:Y:S01]  /*a2b0*/  ULEA UR13, UR15, UR18, 0x3 ;  /* 0x000000120f0d7291 */ /* 0x000fe2000f8e18ff */
[----:B------:R-:W-:-:S03]  /*a2c0*/  UMOV UR4, UR5 ;  /* 0x0000000500047c82 */ /* 0x000fc60008000000 */
[----:B------:R-:W-:Y:S01]  /*a2d0*/  UIADD3 UR13, UPT, UPT, UR13, 0x6000, URZ ;  /* 0x000060000d0d7890 */ /* 0x000fe2000fffe0ff */
[----:B-1----:R-:W-:Y:S06]  /*a2e0*/  BAR.SYNC.DEFER_BLOCKING 0x0 ;  /* 0x0000000000007b1d */ /* 0x002fec0000010000 */
[----:B0-----:R-:W-:Y:S05]  /*a2f0*/  @P0 BRA `(.L_x_9) ;  /* 0x00000000002c0947 */ /* 0x001fea0003800000 */
[----:B------:R-:W-:Y:S01]  /*a300*/  UMOV UR6, UR13 ;  /* 0x0000000d00067c82 */ /* 0x000fe20008000000 */
[----:B------:R-:W-:Y:S01]  /*a310*/  UMOV UR7, URZ ;  /* 0x000000ff00077c82 */ /* 0x000fe20008000000 */
[----:B------:R-:W-:Y:S01]  /*a320*/  UMOV UR9, 0x40004040 ;  /* 0x4000404000097882 */ /* 0x000fe20000000000 */
[----:B------:R-:W-:Y:S01]  /*a330*/  UMOV UR10, UR14 ;  /* 0x0000000e000a7c82 */ /* 0x000fe20008000000 */
[----:B------:R-:W-:Y:S01]  /*a340*/  UMOV UR11, 0xc0004010 ;  /* 0xc0004010000b7882 */ /* 0x000fe20000000000 */
[----:B------:R-:W-:Y:S01]  /*a350*/  UMOV UR22, 0x0 ;  /* 0x0000000000167882 */ /* 0x000fe20000000000 */
[----:B------:R-:W-:Y:S01]  /*a360*/  UMOV UR23, 0x8408490 ;  /* 0x0840849000177882 */ /* 0x000fe20000000000 */
[----:B------:R-:W-:Y:S01]  /*a370*/  UMOV UR5, UR6 ;  /* 0x0000000600057c82 */ /* 0x000fe20008000000 */
[----:B------:R0:W-:Y:S01]  /*a380*/  UTCQMMA gdesc[UR8], gdesc[UR10], tmem[UR19], tmem[UR22], idesc[UR23], UPT ;  /* 0x00ff160a080075ea */ /* 0x0001e2000b800313 */
[----:B------:R0:W-:Y:S01]  /*a390*/  UTCBAR [UR5], URZ ;  /* 0x000000ff050073e9 */ /* 0x0001e200080000ff */
[----:B------:R-:W-:-:S02]  /*a3a0*/  NOP ;  /* 0x0000000000007918 */ /* 0x000fc40000000000 */
.L_x_9:
[----:B------:R-:W-:Y:S01]  /*a3b0*/  VIADD R204, R204, 0xffffffff ;  /* 0xffffffffcccc7836 */ /* 0x000fe20000000000 */
[----:B------:R-:W-:Y:S01]  /*a3c0*/  UIADD3 UR15, UPT, UPT, UR15, 0x1, URZ ;  /* 0x000000010f0f7890 */ /* 0x000fe2000fffe0ff */
[----:B------:R-:W-:Y:S01]  /*a3d0*/  IADD3 R117, P3, PT, R208, R117, RZ ;  /* 0x00000075d0757210 */ /* 0x000fe20007f7e0ff */
[----:B------:R-:W-:Y:S02]  /*a3e0*/  IMAD.U32 R110, RZ, RZ, UR4 ;  /* 0x00000004ff6e7e24 */ /* 0x000fe4000f8e00ff */
[----:B------:R-:W-:Y:S01]  /*a3f0*/  ISETP.NE.U32.AND P2, PT, R204, RZ, PT ;  /* 0x000000ffcc00720c */ /* 0x000fe20003f45070 */
[----:B------:R-:W-:Y:S01]  /*a400*/  UISETP.GT.AND UP1, UPT, UR15, 0x1, UPT ;  /* 0x000000010f00788c */ /* 0x000fe2000bf24270 */
[----:B------:R-:W-:Y:S02]  /*a410*/  VIADD R106, R106, 0xffffffe0 ;  /* 0xffffffe06a6a7836 */ /* 0x000fe40000000000 */
[----:B------:R-:W-:Y:S01]  /*a420*/  IMAD.X R118, R248, 0x1, R118, P3 ;  /* 0x00000001f8767824 */ /* 0x000fe200018e0676 */
[----:B0-----:R-:W-:-:S02]  /*a430*/  USEL UR5, URZ, 0x1, !UP1 ;  /* 0x00000001ff057887 */ /* 0x001fc4000c800000 */
[----:B------:R-:W-:Y:S02]  /*a440*/  USEL UR15, UR15, URZ, !UP1 ;  /* 0x000000ff0f0f7287 */ /* 0x000fe4000c800000 */
[----:B------:R-:W-:-:S04]  /*a450*/  ULOP3.LUT UR5, UR4, UR5, URZ, 0x3c, !UPT ;  /* 0x0000000504057292 */ /* 0x000fc8000f8e3cff */
[----:B------:R-:W-:Y:S08]  /*a460*/  @P2 BRA `(.L_x_10) ;  /* 0xffffffd400042947 */ /* 0x000ff0000383ffff */
.L_x_7:
[----:B------:R-:W1:Y:S01]  /*a470*/  LDCU UR5, c[0x0][0x3b8] ;  /* 0x00007700ff0577ac */ /* 0x000e620008000800 */
[----:B0-----:R-:W0:Y:S01]  /*a480*/  LDC R109, c[0x0][0x3a0] ;  /* 0x0000e800ff6d7b82 */ /* 0x001e220000000800 */
[C---:B------:R-:W-:Y:S01]  /*a490*/  VIADD R2, R0.reuse, 0x1 ;  /* 0x0000000100027836 */ /* 0x040fe20000000000 */
[----:B------:R-:W2:Y:S01]  /*a4a0*/  LDCU.128 UR8, c[0x0][0x390] ;  /* 0x00007200ff0877ac */ /* 0x000ea20008000c00 */
[C---:B------:R-:W-:Y:S02]  /*a4b0*/  VIADD R10, R0.reuse, 0x2 ;  /* 0x00000002000a7836 */ /* 0x040fe40000000000 */
[C---:B------:R-:W-:Y:S01]  /*a4c0*/  VIADD R9, R0.reuse, 0x3 ;  /* 0x0000000300097836 */ /* 0x040fe20000000000 */
[----:B------:R-:W3:Y:S01]  /*a4d0*/  LDCU UR7, c[0x0][0x39c] ;  /* 0x00007380ff0777ac */ /* 0x000ee20008000800 */
[----:B------:R-:W4:Y:S01]  /*a4e0*/  LDCU UR6, c[0x0][0x3b4] ;  /* 0x00007680ff0677ac */ /* 0x000f220008000800 */
[----:B------:R-:W5:Y:S01]  /*a4f0*/  LDCU UR14, c[0x0][0x39c] ;  /* 0x00007380ff0e77ac */ /* 0x000f620008000800 */
[----:B-1----:R-:W-:Y:S01]  /*a500*/  IMAD R4, R0, UR5, RZ ;  /* 0x0000000500047c24 */ /* 0x002fe2000f8e02ff */
[----:B------:R-:W1:Y:S03]  /*a510*/  LDCU UR15, c[0x0][0x39c] ;  /* 0x00007380ff0f77ac */ /* 0x000e660008000800 */
[----:B------:R-:W-:Y:S01]  /*a520*/  VIADD R5, R4, UR5 ;  /* 0x0000000504057c36 */ /* 0x000fe20008000000 */
[----:B--2---:R-:W-:Y:S01]  /*a530*/  ISETP.GE.AND P0, PT, R247, UR10, PT ;  /* 0x0000000af7007c0c */ /* 0x004fe2000bf06270 */
[----:B0-----:R-:W-:-:S02]  /*a540*/  VIADD R109, R109, 0x1f ;  /* 0x0000001f6d6d7836 */ /* 0x001fc40000000000 */
[----:B------:R-:W-:Y:S01]  /*a550*/  VIADD R6, R5, UR5 ;  /* 0x0000000505067c36 */ /* 0x000fe20008000000 */
[----:B---3--:R-:W-:Y:S02]  /*a560*/  ISETP.LT.AND P6, PT, R2, UR7, !P0 ;  /* 0x0000000702007c0c */ /* 0x008fe4000c7c1270 */
[----:B------:R-:W-:Y:S01]  /*a570*/  ISETP.GE.AND P4, PT, R109, 0x20, PT ;  /* 0x000000206d00780c */ /* 0x000fe20003f86270 */
[----:B------:R-:W-:Y:S02]  /*a580*/  VIADD R7, R6, UR5 ;  /* 0x0000000506077c36 */ /* 0x000fe40008000000 */
[----:B----4-:R-:W-:Y:S01]  /*a590*/  IMAD R2, R247, UR6, RZ ;  /* 0x00000006f7027c24 */ /* 0x010fe2000f8e02ff */
[----:B------:R-:W0:Y:S01]  /*a5a0*/  LDCU UR6, c[0x0][0x39c] ;  /* 0x00007380ff0677ac */ /* 0x000e220008000800 */
[----:B------:R-:W-:Y:S01]  /*a5b0*/  VIADD R8, R7, UR5 ;  /* 0x0000000507087c36 */ /* 0x000fe20008000000 */
[----:B-----5:R-:W-:Y:S02]  /*a5c0*/  ISETP.LT.AND P3, PT, R10, UR14, !P0 ;  /* 0x0000000e0a007c0c */ /* 0x020fe4000c761270 */
[----:B------:R-:W-:Y:S01]  /*a5d0*/  IADD3 R3, P2, PT, R2, UR8, RZ ;  /* 0x0000000802037c10 */ /* 0x000fe2000ff5e0ff */
[----:B------:R-:W-:Y:S01]  /*a5e0*/  VIADD R68, R8, UR5 ;  /* 0x0000000508447c36 */ /* 0x000fe20008000000 */
[----:B-1----:R-:W-:Y:S01]  /*a5f0*/  ISETP.LT.AND P5, PT, R9, UR15, !P0 ;  /* 0x0000000f09007c0c */ /* 0x002fe2000c7a1270 */
[----:B------:R-:W-:Y:S01]  /*a600*/  VIADD R9, R0, 0x4 ;  /* 0x0000000400097836 */ /* 0x000fe20000000000 */
[----:B------:R-:W-:Y:S01]  /*a610*/  LEA.HI.X.SX32 R2, R2, UR9, 0x1, P2 ;  /* 0x0000000902027c11 */ /* 0x000fe200090f0eff */
[----:B------:R-:W-:Y:S01]  /*a620*/  VIADD R69, R68, UR5 ;  /* 0x0000000544457c36 */ /* 0x000fe20008000000 */
[----:B------:R-:W-:-:S03]  /*a630*/  IADD3 R246, P2, PT, R4, R3, RZ ;  /* 0x0000000304f67210 */ /* 0x000fc60007f5e0ff */
[----:B------:R-:W-:-:S04]  /*a640*/  VIADD R70, R69, UR5 ;  /* 0x0000000545467c36 */ /* 0x000fc80008000000 */
[----:B------:R-:W-:-:S04]  /*a650*/  VIADD R71, R70, UR5 ;  /* 0x0000000546477c36 */ /* 0x000fc80008000000 */
[----:B------:R-:W-:-:S04]  /*a660*/  VIADD R72, R71, UR5 ;  /* 0x0000000547487c36 */ /* 0x000fc80008000000 */
[----:B------:R-:W-:-:S04]  /*a670*/  VIADD R73, R72, UR5 ;  /* 0x0000000548497c36 */ /* 0x000fc80008000000 */
[----:B------:R-:W-:-:S04]  /*a680*/  VIADD R74, R73, UR5 ;  /* 0x00000005494a7c36 */ /* 0x000fc80008000000 */
[----:B------:R-:W-:-:S04]  /*a690*/  VIADD R75, R74, UR5 ;  /* 0x000000054a4b7c36 */ /* 0x000fc80008000000 */
[----:B------:R-:W-:-:S04]  /*a6a0*/  VIADD R76, R75, UR5 ;  /* 0x000000054b4c7c36 */ /* 0x000fc80008000000 */
[----:B------:R-:W-:-:S04]  /*a6b0*/  VIADD R77, R76, UR5 ;  /* 0x000000054c4d7c36 */ /* 0x000fc80008000000 */
[----:B------:R-:W-:Y:S01]  /*a6c0*/  VIADD R78, R77, UR5 ;  /* 0x000000054d4e7c36 */ /* 0x000fe20008000000 */
[----:B0-----:R-:W-:Y:S06]  /*a6d0*/  @!P4 BRA `(.L_x_11) ;  /* 0x000000000010c947 */ /* 0x001fec0003800000 */
[----:B------:R-:W-:-:S06]  /*a6e0*/  USHF.L.U32 UR4, UR4, 0x1f, URZ ;  /* 0x0000001f04047899 */ /* 0x000fcc00080006ff */
[----:B------:R-:W-:-:S04]  /*a6f0*/  IMAD.U32 R10, RZ, RZ, UR4 ;  /* 0x00000004ff0a7e24 */ /* 0x000fc8000f8e00ff */
[----:B------:R-:W0:Y:S02]  /*a700*/  SYNCS.PHASECHK.TRANS64.TRYWAIT P4, [UR13], R10 ;  /* 0x0000000aff0075a7 */ /* 0x000e24000808110d */
[----:B0-----:R-:W-:Y:S05]  /*a710*/  @!P4 BRA `(.L_x_12) ;  /* 0x000000940034c947 */ /* 0x001fea0003800000 */
.L_x_11:
[----:B------:R-:W-:Y:S01]  /*a720*/  BAR.SYNC.DEFER_BLOCKING 0x0 ;  /* 0x0000000000007b1d */ /* 0x000fe20000010000 */
[CC--:B------:R-:W-:Y:S01]  /*a730*/  IADD3 R88, P4, PT, R5.reuse, R3.reuse, RZ ;  /* 0x0000000305587210 */ /* 0x0c0fe20007f9e0ff */
[----:B------:R-:W-:Y:S01]  /*a740*/  VIADD R79, R78, UR5 ;  /* 0x000000054e4f7c36 */ /* 0x000fe20008000000 */
[-C--:B------:R-:W-:Y:S01]  /*a750*/  LEA.HI.X.SX32 R247, R4, R2.reuse, 0x1, P2 ;  /* 0x0000000204f77211 */ /* 0x080fe200010f0eff */
[----:B------:R-:W-:Y:S01]  /*a760*/  VIADD R86, R0, 0x5 ;  /* 0x0000000500567836 */ /* 0x000fe20000000000 */
[-C--:B------:R-:W-:Y:S01]  /*a770*/  LEA.HI.X.SX32 R89, R5, R2.reuse, 0x1, P4 ;  /* 0x0000000205597211 */ /* 0x080fe200020f0eff */
[----:B------:R-:W-:Y:S01]  /*a780*/  VIADD R80, R79, UR5 ;  /* 0x000000054f507c36 */ /* 0x000fe20008000000 */
[-C--:B------:R-:W-:Y:S01]  /*a790*/  IADD3 R10, P4, PT, R6, R3.reuse, RZ ;  /* 0x00000003060a7210 */ /* 0x080fe20007f9e0ff */
[----:B------:R-:W0:Y:S01]  /*a7a0*/  LDCU UR4, c[0x0][0x39c] ;  /* 0x00007380ff0477ac */ /* 0x000e220008000800 */
[----:B------:R-:W-:Y:S01]  /*a7b0*/  ISETP.LT.AND P2, PT, R9, UR6, !P0 ;  /* 0x0000000609007c0c */ /* 0x000fe2000c741270 */
[----:B------:R-:W-:Y:S01]  /*a7c0*/  VIADD R81, R80, UR5 ;  /* 0x0000000550517c36 */ /* 0x000fe20008000000 */
[-C--:B------:R-:W-:Y:S01]  /*a7d0*/  LEA.HI.X.SX32 R11, R6, R2.reuse, 0x1, P4 ;  /* 0x00000002060b7211 */ /* 0x080fe200020f0eff */
[----:B------:R-:W1:Y:S01]  /*a7e0*/  LDCU UR6, c[0x0][0x39c] ;  /* 0x00007380ff0677ac */ /* 0x000e620008000800 */
[CC--:B------:R-:W-:Y:S01]  /*a7f0*/  IADD3 R4, P4, PT, R8.reuse, R3.reuse, RZ ;  /* 0x0000000308047210 */ /* 0x0c0fe20007f9e0ff */
[----:B------:R-:W-:Y:S01]  /*a800*/  VIADD R82, R81, UR5 ;  /* 0x0000000551527c36 */ /* 0x000fe20008000000 */
[----:B------:R-:W-:Y:S01]  /*a810*/  P2R R87, PR, RZ, 0x20 ;  /* 0x00000020ff577803 */ /* 0x000fe20000000000 */
[----:B------:R2:W-:Y:S01]  /*a820*/  STL.64 [R1+0x100], R10 ;  /* 0x0001000a01007387 */ /* 0x0005e20000100a00 */
[-C--:B------:R-:W-:Y:S01]  /*a830*/  LEA.HI.X.SX32 R5, R8, R2.reuse, 0x1, P4 ;  /* 0x0000000208057211 */ /* 0x080fe200020f0eff */
[----:B------:R-:W-:Y:S01]  /*a840*/  VIADD R83, R82, UR5 ;  /* 0x0000000552537c36 */ /* 0x000fe20008000000 */
[C---:B------:R-:W-:Y:S01]  /*a850*/  IADD3 R92, P4, PT, R68.reuse, R3, RZ ;  /* 0x00000003445c7210 */ /* 0x040fe20007f9e0ff */
[----:B------:R-:W3:Y:S02]  /*a860*/  LDCU UR7, c[0x0][0x39c] ;  /* 0x00007380ff0777ac */ /* 0x000ee40008000800 */
[----:B------:R-:W-:Y:S01]  /*a870*/  VIADD R84, R83, UR5 ;  /* 0x0000000553547c36 */ /* 0x000fe20008000000 */
[----:B------:R-:W-:Y:S01]  /*a880*/  LEA.HI.X.SX32 R93, R68, R2, 0x1, P4 ;  /* 0x00000002445d7211 */ /* 0x000fe200020f0eff */
[----:B------:R-:W4:Y:S02]  /*a890*/  @!P1 SYNCS.CCTL.IV [UR18+0x6000] ;  /* 0x00600000ff0099b1 */ /* 0x000f240008000012 */
[----:B----4-:R-:W-:Y:S01]  /*a8a0*/  BAR.SYNC.DEFER_BLOCKING 0x0 ;  /* 0x0000000000007b1d */ /* 0x010fe20000010000 */
[----:B------:R-:W-:-:S04]  /*a8b0*/  VIADD R85, R84, UR5 ;  /* 0x0000000554557c36 */ /* 0x000fc80008000000 */
[----:B------:R-:W-:Y:S01]  /*a8c0*/  VIADD R68, R85, UR5 ;  /* 0x0000000555447c36 */ /* 0x000fe20008000000 */
[----:B------:R-:W4:Y:S01]  /*a8d0*/  LDCU UR8, c[0x0][0x39c] ;  /* 0x00007380ff0877ac */ /* 0x000f220008000800 */
[----:B------:R-:W5:Y:S01]  /*a8e0*/  @!P1 SYNCS.CCTL.IV [UR18+0x6008] ;  /* 0x00600800ff0099b1 */ /* 0x000f620008000012 */
[----:B--2---:R-:W-:-:S04]  /*a8f0*/  IADD3 R10, P1, PT, R7, R3, RZ ;  /* 0x00000003070a7210 */ /* 0x004fc80007f3e0ff */
[----:B------:R-:W-:Y:S02]  /*a900*/  LEA.HI.X.SX32 R11, R7, R2, 0x1, P1 ;  /* 0x00000002070b7211 */ /* 0x000fe400008f0eff */
[----:B------:R-:W-:-:S03]  /*a910*/  IADD3 R90, P1, PT, R69, R3, RZ ;  /* 0x00000003455a7210 */ /* 0x000fc60007f3e0ff */
[----:B------:R-:W-:Y:S01]  /*a920*/  STL.64 [R1+0xf8], R10 ;  /* 0x0000f80a01007387 */ /* 0x000fe20000100a00 */
[----:B------:R-:W-:Y:S01]  /*a930*/  LEA.HI.X.SX32 R91, R69, R2, 0x1, P1 ;  /* 0x00000002455b7211 */ /* 0x000fe200008f0eff */
[----:B------:R-:W-:Y:S02]  /*a940*/  VIADD R69, R68, UR5 ;  /* 0x0000000544457c36 */ /* 0x000fe40008000000 */
[----:B------:R2:W-:Y:S04]  /*a950*/  STL.64 [R1+0xf0], R4 ;  /* 0x0000f00401007387 */ /* 0x0005e80000100a00 */
[----:B------:R0:W-:Y:S04]  /*a960*/  STL.64 [R1+0xe8], R92 ;  /* 0x0000e85c01007387 */ /* 0x0001e80000100a00 */
[----:B------:R1:W-:Y:S01]  /*a970*/  STL.64 [R1+0xe0], R90 ;  /* 0x0000e05a01007387 */ /* 0x0003e20000100a00 */
[----:B--2---:R-:W2:Y:S01]  /*a980*/  LDTM.x64 R4, tmem[UR12] ;  /* 0x0000000c000479ee */ /* 0x004ea20008340000 */
[----:B------:R-:W2:Y:S01]  /*a990*/  LDTM.x64 R132, tmem[UR12+0x40] ;  /* 0x0000400c008479ee */ /* 0x000ea20008340000 */
[----:B0-----:R-:W-:-:S02]  /*a9a0*/  IADD3 R92, P4, PT, R70, R3, RZ ;  /* 0x00000003465c7210 */ /* 0x001fc40007f9e0ff */
[----:B-1----:R-:W-:Y:S02]  /*a9b0*/  IADD3 R90, P1, PT, R71, R3, RZ ;  /* 0x00000003475a7210 */ /* 0x002fe40007f3e0ff */
[-C--:B------:R-:W-:Y:S01]  /*a9c0*/  LEA.HI.X.SX32 R93, R70, R2.reuse, 0x1, P4 ;  /* 0x00000002465d7211 */ /* 0x080fe200020f0eff */
[----:B------:R-:W-:Y:S01]  /*a9d0*/  VIADD R70, R69, UR5 ;  /* 0x0000000545467c36 */ /* 0x000fe20008000000 */
[----:B------:R-:W-:-:S03]  /*a9e0*/  LEA.HI.X.SX32 R91, R71, R2, 0x1, P1 ;  /* 0x00000002475b7211 */ /* 0x000fc600008f0eff */
[----:B------:R0:W-:Y:S01]  /*a9f0*/  STL.64 [R1+0xd8], R92 ;  /* 0x0000d85c01007387 */ /* 0x0001e20000100a00 */
[----:B------:R-:W-:-:S03]  /*aa00*/  VIADD R71, R70, UR5 ;  /* 0x0000000546477c36 */ /* 0x000fc60008000000 */
[----:B------:R1:W-:Y:S01]  /*aa10*/  STL.64 [R1+0xd0], R90 ;  /* 0x0000d05a01007387 */ /* 0x0003e20000100a00 */
[CC--:B0-----:R-:W-:Y:S02]  /*aa20*/  IADD3 R92, P4, PT, R72.reuse, R3.reuse, RZ ;  /* 0x00000003485c7210 */ /* 0x0c1fe40007f9e0ff */
        /* <DEDUP_REMOVED lines=16> */
[C---:B-1----:R-:W-:Y:S02]  /*ab30*/  IADD3 R90, P1, PT, R77.reuse, R3, RZ ;  /* 0x000000034d5a7210 */ /* 0x042fe40007f3e0ff */
[-C--:B------:R-:W-:Y:S02]  /*ab40*/  LEA.HI.X.SX32 R93, R76, R2.reuse, 0x1, P4 ;  /* 0x000000024c5d7211 */ /* 0x080fe400020f0eff */
[----:B------:R-:W-:-:S03]  /*ab50*/  LEA.HI.X.SX32 R91, R77, R2, 0x1, P1 ;  /* 0x000000024d5b7211 */ /* 0x000fc600008f0eff */
[----:B------:R0:W-:Y:S04]  /*ab60*/  STL.64 [R1+0xa8], R92 ;  /* 0x0000a85c01007387 */ /* 0x0001e80000100a00 */
[----:B------:R1:W-:Y:S01]  /*ab70*/  STL.64 [R1+0xa0], R90 ;  /* 0x0000a05a01007387 */ /* 0x0003e20000100a00 */
[CC--:B0-----:R-:W-:Y:S02]  /*ab80*/  IADD3 R92, P4, PT, R78.reuse, R3.reuse, RZ ;  /* 0x000000034e5c7210 */ /* 0x0c1fe40007f9e0ff */
[C---:B-1----:R-:W-:Y:S02]  /*ab90*/  IADD3 R90, P1, PT, R79.reuse, R3, RZ ;  /* 0x000000034f5a7210 */ /* 0x042fe40007f3e0ff */
[-C--:B------:R-:W-:Y:S02]  /*aba0*/  LEA.HI.X.SX32 R93, R78, R2.reuse, 0x1, P4 ;  /* 0x000000024e5d7211 */ /* 0x080fe400020f0eff */
[----:B------:R-:W-:-:S02]  /*abb0*/  LEA.HI.X.SX32 R91, R79, R2, 0x1, P1 ;  /* 0x000000024f5b7211 */ /* 0x000fc400008f0eff */
[CC--:B------:R-:W-:Y:S01]  /*abc0*/  IADD3 R76, P4, PT, R80.reuse, R3.reuse, RZ ;  /* 0x00000003504c7210 */ /* 0x0c0fe20007f9e0ff */
[----:B------:R0:W-:Y:S03]  /*abd0*/  STL.64 [R1+0x98], R92 ;  /* 0x0000985c01007387 */ /* 0x0001e60000100a00 */
[----:B------:R-:W-:Y:S01]  /*abe0*/  LEA.HI.X.SX32 R77, R80, R2, 0x1, P4 ;  /* 0x00000002504d7211 */ /* 0x000fe200020f0eff */
[----:B------:R1:W-:Y:S04]  /*abf0*/  STL.64 [R1+0x90], R90 ;  /* 0x0000905a01007387 */ /* 0x0003e80000100a00 */
[----:B------:R2:W-:Y:S01]  /*ac00*/  STL.64 [R1+0x88], R76 ;  /* 0x0000884c01007387 */ /* 0x0005e20000100a00 */
[----:B0-----:R-:W-:-:S02]  /*ac10*/  IADD3 R92, P1, PT, R81, R3, RZ ;  /* 0x00000003515c7210 */ /* 0x001fc40007f3e0ff */
[CC--:B-1----:R-:W-:Y:S02]  /*ac20*/  IADD3 R90, P4, PT, R82.reuse, R3.reuse, RZ ;  /* 0x00000003525a7210 */ /* 0x0c2fe40007f9e0ff */
[-C--:B------:R-:W-:Y:S02]  /*ac30*/  LEA.HI.X.SX32 R93, R81, R2.reuse, 0x1, P1 ;  /* 0x00000002515d7211 */ /* 0x080fe400008f0eff */
[-C--:B------:R-:W-:Y:S01]  /*ac40*/  LEA.HI.X.SX32 R91, R82, R2.reuse, 0x1, P4 ;  /* 0x00000002525b7211 */ /* 0x080fe200020f0eff */
[----:B--2---:R-:W-:Y:S01]  /*ac50*/  VIADD R76, R75, UR5 ;  /* 0x000000054b4c7c36 */ /* 0x004fe20008000000 */
[CC--:B------:R-:W-:Y:S01]  /*ac60*/  IADD3 R78, P1, PT, R83.reuse, R3.reuse, RZ ;  /* 0x00000003534e7210 */ /* 0x0c0fe20007f3e0ff */
[----:B------:R-:W-:Y:S02]  /*ac70*/  STL.64 [R1+0x80], R92 ;  /* 0x0000805c01007387 */ /* 0x000fe40000100a00 */
[----:B------:R-:W-:Y:S01]  /*ac80*/  VIADD R77, R76, UR5 ;  /* 0x000000054c4d7c36 */ /* 0x000fe20008000000 */
[----:B------:R-:W-:Y:S01]  /*ac90*/  LEA.HI.X.SX32 R79, R83, R2, 0x1, P1 ;  /* 0x00000002534f7211 */ /* 0x000fe200008f0eff */
[----:B------:R0:W-:Y:S01]  /*aca0*/  STL.64 [R1+0x78], R90 ;  /* 0x0000785a01007387 */ /* 0x0001e20000100a00 */
[----:B------:R-:W-:-:S03]  /*acb0*/  IADD3 R80, P1, PT, R85, R3, RZ ;  /* 0x0000000355507210 */ /* 0x000fc60007f3e0ff */
[----:B------:R1:W-:Y:S01]  /*acc0*/  STL.64 [R1+0x70], R78 ;  /* 0x0000704e01007387 */ /* 0x0003e20000100a00 */
[----:B------:R-:W-:Y:S02]  /*acd0*/  LEA.HI.X.SX32 R81, R85, R2, 0x1, P1 ;  /* 0x0000000255517211 */ /* 0x000fe400008f0eff */
[----:B0-----:R-:W-:-:S04]  /*ace0*/  IADD3 R90, P4, PT, R84, R3, RZ ;  /* 0x00000003545a7210 */ /* 0x001fc80007f9e0ff */
[----:B------:R-:W-:Y:S01]  /*acf0*/  LEA.HI.X.SX32 R91, R84, R2, 0x1, P4 ;  /* 0x00000002545b7211 */ /* 0x000fe200020f0eff */
[----:B-1----:R-:W-:Y:S01]  /*ad00*/  VIADD R78, R77, UR5 ;  /* 0x000000054d4e7c36 */ /* 0x002fe20008000000 */
[----:B------:R-:W-:-:S03]  /*ad10*/  IADD3 R82, P4, PT, R68, R3, RZ ;  /* 0x0000000344527210 */ /* 0x000fc60007f9e0ff */
[----:B------:R-:W-:Y:S01]  /*ad20*/  STL.64 [R1+0x68], R90 ;  /* 0x0000685a01007387 */ /* 0x000fe20000100a00 */
[----:B------:R-:W-:Y:S01]  /*ad30*/  LEA.HI.X.SX32 R83, R68, R2, 0x1, P4 ;  /* 0x0000000244537211 */ /* 0x000fe200020f0eff */
[----:B------:R-:W-:Y:S02]  /*ad40*/  VIADD R79, R78, UR5 ;  /* 0x000000054e4f7c36 */ /* 0x000fe40008000000 */
[----:B------:R0:W-:Y:S02]  /*ad50*/  STL.64 [R1+0x60], R80 ;  /* 0x0000605001007387 */ /* 0x0001e40000100a00 */
[----:B------:R-:W-:Y:S02]  /*ad60*/  VIADD R68, R79, UR5 ;  /* 0x000000054f447c36 */ /* 0x000fe40008000000 */
[----:B------:R1:W-:Y:S01]  /*ad70*/  STL.64 [R1+0x58], R82 ;  /* 0x0000585201007387 */ /* 0x0003e20000100a00 */
[----:B0-----:R-:W-:-:S04]  /*ad80*/  IADD3 R80, P1, PT, R69, R3, RZ ;  /* 0x0000000345507210 */ /* 0x001fc80007f3e0ff */
[----:B------:R-:W-:Y:S01]  /*ad90*/  LEA.HI.X.SX32 R81, R69, R2, 0x1, P1 ;  /* 0x0000000245517211 */ /* 0x000fe200008f0eff */
[----:B------:R-:W-:Y:S01]  /*ada0*/  VIADD R69, R68, UR5 ;  /* 0x0000000544457c36 */ /* 0x000fe20008000000 */
[----:B-1----:R-:W-:-:S03]  /*adb0*/  IADD3 R82, P4, PT, R70, R3, RZ ;  /* 0x0000000346527210 */ /* 0x002fc60007f9e0ff */
[----:B------:R0:W-:Y:S01]  /*adc0*/  STL.64 [R1+0x50], R80 ;  /* 0x0000505001007387 */ /* 0x0001e20000100a00 */
[----:B------:R-:W-:Y:S01]  /*add0*/  LEA.HI.X.SX32 R83, R70, R2, 0x1, P4 ;  /* 0x0000000246537211 */ /* 0x000fe200020f0eff */
[----:B------:R-:W-:-:S04]  /*ade0*/  VIADD R70, R69, UR5 ;  /* 0x0000000545467c36 */ /* 0x000fc80008000000 */
        /* <DEDUP_REMOVED lines=22> */
[----:B------:R-:W-:-:S05]  /*af50*/  LEA.HI.X.SX32 R83, R76, R2, 0x1, P4 ;  /* 0x000000024c537211 */ /* 0x000fca00020f0eff */
[----:B------:R1:W-:Y:S01]  /*af60*/  STL.64 [R1+0x18], R82 ;  /* 0x0000185201007387 */ /* 0x0003e20000100a00 */
[----:B0-----:R-:W-:-:S04]  /*af70*/  IADD3 R80, P1, PT, R77, R3, RZ ;  /* 0x000000034d507210 */ /* 0x001fc80007f3e0ff */
[----:B------:R-:W-:Y:S02]  /*af80*/  LEA.HI.X.SX32 R81, R77, R2, 0x1, P1 ;  /* 0x000000024d517211 */ /* 0x000fe400008f0eff */
[----:B-1----:R-:W-:-:S03]  /*af90*/  IADD3 R82, P4, PT, R78, R3, RZ ;  /* 0x000000034e527210 */ /* 0x002fc60007f9e0ff */
[----:B------:R0:W-:Y:S01]  /*afa0*/  STL.64 [R1+0x10], R80 ;  /* 0x0000105001007387 */ /* 0x0001e20000100a00 */
[----:B------:R-:W-:Y:S02]  /*afb0*/  LEA.HI.X.SX32 R83, R78, R2, 0x1, P4 ;  /* 0x000000024e537211 */ /* 0x000fe400020f0eff */
[----:B------:R-:W-:-:S03]  /*afc0*/  IADD3 R250, P4, PT, R68, R3, RZ ;  /* 0x0000000344fa7210 */ /* 0x000fc60007f9e0ff */
[----:B------:R-:W-:Y:S01]  /*afd0*/  STL.64 [R1+0x8], R82 ;  /* 0x0000085201007387 */ /* 0x000fe20000100a00 */
[-C--:B------:R-:W-:Y:S01]  /*afe0*/  LEA.HI.X.SX32 R251, R68, R2.reuse, 0x1, P4 ;  /* 0x0000000244fb7211 */ /* 0x080fe200020f0eff */
[----:B------:R-:W-:Y:S01]  /*aff0*/  VIADD R68, R75, UR5 ;  /* 0x000000054b447c36 */ /* 0x000fe20008000000 */
[CC--:B------:R-:W-:Y:S02]  /*b000*/  IADD3 R244, P4, PT, R70.reuse, R3.reuse, RZ ;  /* 0x0000000346f47210 */ /* 0x0c0fe40007f9e0ff */
[CC--:B0-----:R-:W-:Y:S02]  /*b010*/  IADD3 R80, P1, PT, R79.reuse, R3.reuse, RZ ;  /* 0x000000034f507210 */ /* 0x0c1fe40007f3e0ff */
[-C--:B------:R-:W-:Y:S02]  /*b020*/  LEA.HI.X.SX32 R245, R70, R2.reuse, 0x1, P4 ;  /* 0x0000000246f57211 */ /* 0x080fe400020f0eff */
[----:B------:R-:W-:Y:S02]  /*b030*/  LEA.HI.X.SX32 R81, R79, R2, 0x1, P1 ;  /* 0x000000024f517211 */ /* 0x000fe400008f0eff */
[----:B------:R-:W-:-:S02]  /*b040*/  IADD3 R248, P1, PT, R69, R3, RZ ;  /* 0x0000000345f87210 */ /* 0x000fc40007f3e0ff */
[-C--:B------:R-:W-:Y:S01]  /*b050*/  IADD3 R240, P4, PT, R72, R3.reuse, RZ ;  /* 0x0000000348f07210 */ /* 0x080fe20007f9e0ff */
[----:B------:R-:W-:Y:S01]  /*b060*/  STL.64 [R1], R80 ;  /* 0x0000005001007387 */ /* 0x000fe20000100a00 */
[-C--:B------:R-:W-:Y:S01]  /*b070*/  LEA.HI.X.SX32 R249, R69, R2.reuse, 0x1, P1 ;  /* 0x0000000245f97211 */ /* 0x080fe200008f0eff */
[----:B------:R-:W-:Y:S01]  /*b080*/  VIADD R69, R68, UR5 ;  /* 0x0000000544457c36 */ /* 0x000fe20008000000 */
[-C--:B------:R-:W-:Y:S01]  /*b090*/  IADD3 R242, P1, PT, R71, R3.reuse, RZ ;  /* 0x0000000347f27210 */ /* 0x080fe20007f3e0ff */
[----:B------:R-:W-:Y:S01]  /*b0a0*/  STL [R1+0x150], R250 ;  /* 0x000150fa01007387 */ /* 0x000fe20000100800 */
[-C--:B------:R-:W-:Y:S01]  /*b0b0*/  LEA.HI.X.SX32 R241, R72, R2.reuse, 0x1, P4 ;  /* 0x0000000248f17211 */ /* 0x080fe200020f0eff */
[----:B------:R-:W-:Y:S01]  /*b0c0*/  VIADD R70, R69, UR5 ;  /* 0x0000000545467c36 */ /* 0x000fe20008000000 */
[-C--:B------:R-:W-:Y:S01]  /*b0d0*/  LEA.HI.X.SX32 R243, R71, R2.reuse, 0x1, P1 ;  /* 0x0000000247f37211 */ /* 0x080fe200008f0eff */
[----:B------:R-:W-:Y:S01]  /*b0e0*/  STL [R1+0x144], R251 ;  /* 0x000144fb01007387 */ /* 0x000fe20000100800 */
[CC--:B------:R-:W-:Y:S01]  /*b0f0*/  IADD3 R238, P1, PT, R73.reuse, R3.reuse, RZ ;  /* 0x0000000349ee7210 */ /* 0x0c0fe20007f3e0ff */
[----:B------:R-:W-:Y:S01]  /*b100*/  VIADD R71, R70, UR5 ;  /* 0x0000000546477c36 */ /* 0x000fe20008000000 */
[CC--:B------:R-:W-:Y:S01]  /*b110*/  IADD3 R236, P4, PT, R74.reuse, R3.reuse, RZ ;  /* 0x000000034aec7210 */ /* 0x0c0fe20007f9e0ff */
[----:B------:R-:W-:Y:S01]  /*b120*/  STL [R1+0x168], R248 ;  /* 0x000168f801007387 */ /* 0x000fe20000100800 */
[-C--:B------:R-:W-:Y:S01]  /*b130*/  LEA.HI.X.SX32 R239, R73, R2.reuse, 0x1, P1 ;  /* 0x0000000249ef7211 */ /* 0x080fe200008f0eff */
[----:B------:R-:W-:Y:S01]  /*b140*/  VIADD R72, R71, UR5 ;  /* 0x0000000547487c36 */ /* 0x000fe20008000000 */
[----:B------:R-:W-:Y:S01]  /*b150*/  IADD3 R234, P1, PT, R75, R3, RZ ;  /* 0x000000034bea7210 */ /* 0x000fe20007f3e0ff */
[----:B------:R-:W-:Y:S01]  /*b160*/  STL [R1+0x140], R249 ;  /* 0x000140f901007387 */ /* 0x000fe20000100800 */
[----:B------:R-:W-:-:S02]  /*b170*/  LEA.HI.X.SX32 R237, R74, R2, 0x1, P4 ;  /* 0x000000024aed7211 */ /* 0x000fc400020f0eff */
[----:B------:R-:W-:Y:S01]  /*b180*/  LEA.HI.X.SX32 R235, R75, R2, 0x1, P1 ;  /* 0x000000024beb7211 */ /* 0x000fe200008f0eff */
[----:B------:R-:W-:Y:S01]  /*b190*/  STL.64 [R1+0x148], R244 ;  /* 0x000148f401007387 */ /* 0x000fe20000100a00 */
[----:B------:R-:W-:-:S03]  /*b1a0*/  IADD3 R232, P4, PT, R68, R3, RZ ;  /* 0x0000000344e87210 */ /* 0x000fc60007f9e0ff */
[----:B------:R-:W-:Y:S04]  /*b1b0*/  STL.64 [R1+0x158], R242 ;  /* 0x000158f201007387 */ /* 0x000fe80000100a00 */
[----:B------:R-:W-:Y:S04]  /*b1c0*/  STL [R1+0x180], R240 ;  /* 0x000180f001007387 */ /* 0x000fe80000100800 */
[----:B------:R-:W-:Y:S04]  /*b1d0*/  STL [R1+0x13c], R241 ;  /* 0x00013cf101007387 */ /* 0x000fe80000100800 */
[----:B------:R-:W-:Y:S04]  /*b1e0*/  STL.64 [R1+0x160], R238 ;  /* 0x000160ee01007387 */ /* 0x000fe80000100a00 */
[----:B------:R-:W-:Y:S04]  /*b1f0*/  STL [R1+0x138], R237 ;  /* 0x000138ed01007387 */ /* 0x000fe80000100800 */
[----:B------:R0:W-:Y:S04]  /*b200*/  STL.64 [R1+0x170], R234 ;  /* 0x000170ea01007387 */ /* 0x0001e80000100a00 */
[----:B0-----:R-:W2:Y:S01]  /*b210*/  LDL.LU.64 R234, [R1+0x100] ;  /* 0x0001000001ea7983 */ /* 0x001ea20000300a00 */
[----:B------:R-:W-:-:S02]  /*b220*/  IADD3 R230, P1, PT, R69, R3, RZ ;  /* 0x0000000345e67210 */ /* 0x000fc40007f3e0ff */
[-C--:B------:R-:W-:Y:S01]  /*b230*/  LEA.HI.X.SX32 R233, R68, R2.reuse, 0x1, P4 ;  /* 0x0000000244e97211 */ /* 0x080fe200020f0eff */
[----:B------:R-:W-:Y:S01]  /*b240*/  VIADD R68, R72, UR5 ;  /* 0x0000000548447c36 */ /* 0x000fe20008000000 */
[-C--:B------:R-:W-:Y:S02]  /*b250*/  IADD3 R228, P4, PT, R70, R3.reuse, RZ ;  /* 0x0000000346e47210 */ /* 0x080fe40007f9e0ff */
[-C--:B------:R-:W-:Y:S01]  /*b260*/  LEA.HI.X.SX32 R231, R69, R2.reuse, 0x1, P1 ;  /* 0x0000000245e77211 */ /* 0x080fe200008f0eff */
[----:B------:R-:W-:Y:S01]  /*b270*/  VIADD R69, R68, UR5 ;  /* 0x0000000544457c36 */ /* 0x000fe20008000000 */
[-C--:B------:R-:W-:Y:S02]  /*b280*/  IADD3 R226, P1, PT, R71, R3.reuse, RZ ;  /* 0x0000000347e27210 */ /* 0x080fe40007f3e0ff */
[----:B------:R-:W-:Y:S01]  /*b290*/  LEA.HI.X.SX32 R229, R70, R2, 0x1, P4 ;  /* 0x0000000246e57211 */ /* 0x000fe200020f0eff */
[----:B------:R-:W-:Y:S01]  /*b2a0*/  VIADD R70, R69, UR5 ;  /* 0x0000000545467c36 */ /* 0x000fe20008000000 */
[----:B------:R-:W-:-:S02]  /*b2b0*/  IADD3 R224, P4, PT, R72, R3, RZ ;  /* 0x0000000348e07210 */ /* 0x000fc40007f9e0ff */
[-C--:B------:R-:W-:Y:S01]  /*b2c0*/  LEA.HI.X.SX32 R227, R71, R2.reuse, 0x1, P1 ;  /* 0x0000000247e37211 */ /* 0x080fe200008f0eff */
[----:B------:R-:W-:Y:S01]  /*b2d0*/  VIADD R71, R70, UR5 ;  /* 0x0000000546477c36 */ /* 0x000fe20008000000 */
[-C--:B------:R-:W-:Y:S02]  /*b2e0*/  IADD3 R222, P1, PT, R68, R3.reuse, RZ ;  /* 0x0000000344de7210 */ /* 0x080fe40007f3e0ff */
[-C--:B------:R-:W-:Y:S02]  /*b2f0*/  LEA.HI.X.SX32 R225, R72, R2.reuse, 0x1, P4 ;  /* 0x0000000248e17211 */ /* 0x080fe400020f0eff */
[-C--:B------:R-:W-:Y:S02]  /*b300*/  IADD3 R220, P4, PT, R69, R3.reuse, RZ ;  /* 0x0000000345dc7210 */ /* 0x080fe40007f9e0ff */
[----:B------:R-:W-:Y:S01]  /*b310*/  LEA.HI.X.SX32 R223, R68, R2, 0x1, P1 ;  /* 0x0000000244df7211 */ /* 0x000fe200008f0eff */
[----:B------:R-:W-:Y:S01]  /*b320*/  VIADD R68, R71, UR5 ;  /* 0x0000000547447c36 */ /* 0x000fe20008000000 */
[----:B------:R-:W-:-:S02]  /*b330*/  IADD3 R216, P1, PT, R70, R3, RZ ;  /* 0x0000000346d87210 */ /* 0x000fc40007f3e0ff */
[-C--:B------:R-:W-:Y:S01]  /*b340*/  LEA.HI.X.SX32 R221, R69, R2.reuse, 0x1, P4 ;  /* 0x0000000245dd7211 */ /* 0x080fe200020f0eff */
[----:B------:R-:W-:Y:S01]  /*b350*/  VIADD R69, R68, UR5 ;  /* 0x0000000544457c36 */ /* 0x000fe20008000000 */
[CC--:B------:R-:W-:Y:S02]  /*b360*/  IADD3 R212, P4, PT, R71.reuse, R3.reuse, RZ ;  /* 0x0000000347d47210 */ /* 0x0c0fe40007f9e0ff */
[-C--:B------:R-:W-:Y:S02]  /*b370*/  LEA.HI.X.SX32 R217, R70, R2.reuse, 0x1, P1 ;  /* 0x0000000246d97211 */ /* 0x080fe400008f0eff */
[----:B------:R-:W-:Y:S02]  /*b380*/  LEA.HI.X.SX32 R213, R71, R2, 0x1, P4 ;  /* 0x0000000247d57211 */ /* 0x000fe400020f0eff */
[----:B------:R-:W-:Y:S02]  /*b390*/  IADD3 R208, P4, PT, R68, R3, RZ ;  /* 0x0000000344d07210 */ /* 0x000fe40007f9e0ff */
[----:B------:R-:W-:-:S02]  /*b3a0*/  F2FP.SATFINITE.E5M2.F32.PACK_AB_MERGE_C R245, R17, R16, RZ ;  /* 0x0000001011f5723e */ /* 0x000fc400048060ff */
[----:B------:R-:W-:Y:S02]  /*b3b0*/  LEA.HI.X.SX32 R209, R68, R2, 0x1, P4 ;  /* 0x0000000244d17211 */ /* 0x000fe400020f0eff */
[----:B------:R-:W-:Y:S02]  /*b3c0*/  IADD3 R204, P4, PT, R69, R3, RZ ;  /* 0x0000000345cc7210 */ /* 0x000fe40007f9e0ff */
[----:B------:R-:W-:Y:S02]  /*b3d0*/  F2FP.SATFINITE.E5M2.F32.PACK_AB_MERGE_C R244, R11, R10, RZ ;  /* 0x0000000a0bf4723e */ /* 0x000fe400048060ff */
[----:B------:R-:W-:Y:S02]  /*b3e0*/  LEA.HI.X.SX32 R205, R69, R2, 0x1, P4 ;  /* 0x0000000245cd7211 */ /* 0x000fe400020f0eff */
[----:B------:R-:W-:Y:S01]  /*b3f0*/  ISETP.LT.AND P1, PT, R86, UR4, !P0 ;  /* 0x0000000456007c0c */ /* 0x000fe2000c721270 */
[----:B------:R-:W0:Y:S01]  /*b400*/  LDCU UR4, c[0x0][0x39c] ;  /* 0x00007380ff0477ac */ /* 0x000e220008000800 */
[----:B------:R-:W-:-:S02]  /*b410*/  F2FP.SATFINITE.E5M2.F32.PACK_AB_MERGE_C R238, R23, R22, RZ ;  /* 0x0000001617ee723e */ /* 0x000fc400048060ff */
[----:B------:R-:W-:Y:S02]  /*b420*/  F2FP.SATFINITE.E5M2.F32.PACK_AB_MERGE_C R239, R25, R24, RZ ;  /* 0x0000001819ef723e */ /* 0x000fe400048060ff */
[----:B------:R-:W-:Y:S02]  /*b430*/  F2FP.SATFINITE.E5M2.F32.PACK_AB_MERGE_C R240, R27, R26, RZ ;  /* 0x0000001a1bf0723e */ /* 0x000fe400048060ff */
[----:B------:R-:W-:Y:S02]  /*b440*/  F2FP.SATFINITE.E5M2.F32.PACK_AB_MERGE_C R242, R29, R28, RZ ;  /* 0x0000001c1df2723e */ /* 0x000fe400048060ff */
[----:B------:R-:W-:Y:S02]  /*b450*/  F2FP.SATFINITE.E5M2.F32.PACK_AB_MERGE_C R243, R31, R30, RZ ;  /* 0x0000001e1ff3723e */ /* 0x000fe400048060ff */
[----:B------:R-:W-:Y:S02]  /*b460*/  F2FP.SATFINITE.E5M2.F32.PACK_AB_MERGE_C R248, R33, R32, RZ ;  /* 0x0000002021f8723e */ /* 0x000fe400048060ff */
[----:B------:R-:W-:-:S02]  /*b470*/  F2FP.SATFINITE.E5M2.F32.PACK_AB_MERGE_C R251, R35, R34, RZ ;  /* 0x0000002223fb723e */ /* 0x000fc400048060ff */
[----:B------:R-:W-:Y:S02]  /*b480*/  F2FP.SATFINITE.E5M2.F32.PACK_AB_MERGE_C R250, R37, R36, RZ ;  /* 0x0000002425fa723e */ /* 0x000fe400048060ff */
[----:B------:R-:W-:Y:S02]  /*b490*/  F2FP.SATFINITE.E5M2.F32.PACK_AB_MERGE_C R249, R39, R38, RZ ;  /* 0x0000002627f9723e */ /* 0x000fe400048060ff */
[----:B------:R-:W-:Y:S02]  /*b4a0*/  F2FP.SATFINITE.E5M2.F32.PACK_AB_MERGE_C R241, R41, R40, RZ ;  /* 0x0000002829f1723e */ /* 0x000fe400048060ff */
[----:B------:R-:W-:Y:S01]  /*b4b0*/  F2FP.SATFINITE.E5M2.F32.PACK_AB_MERGE_C R237, R43, R42, RZ ;  /* 0x0000002a2bed723e */ /* 0x000fe200048060ff */
[----:B--2---:R1:W-:Y:S04]  /*b4c0*/  STL.64 [R1+0x1c8], R234 ;  /* 0x0001c8ea01007387 */ /* 0x0043e80000100a00 */
[----:B------:R2:W-:Y:S04]  /*b4d0*/  STL [R1+0x134], R233 ;  /* 0x000134e901007387 */ /* 0x0005e80000100800 */
[----:B------:R0:W-:Y:S04]  /*b4e0*/  STL.64 [R1+0x178], R230 ;  /* 0x000178e601007387 */ /* 0x0001e80000100a00 */
[----:B------:R3:W-:Y:S01]  /*b4f0*/  STL [R1+0x130], R229 ;  /* 0x000130e501007387 */ /* 0x0007e20000100800 */
[----:B-1----:R-:W-:Y:S01]  /*b500*/  IMAD.MOV.U32 R234, RZ, RZ, R88 ;  /* 0x000000ffffea7224 */ /* 0x002fe200078e0058 */
[----:B--2---:R-:W-:Y:S01]  /*b510*/  F2FP.SATFINITE.E5M2.F32.PACK_AB_MERGE_C R233, R45, R44, RZ ;  /* 0x0000002c2de9723e */ /* 0x004fe200048060ff */
[----:B------:R-:W-:Y:S01]  /*b520*/  IMAD.MOV.U32 R235, RZ, RZ, R89 ;  /* 0x000000ffffeb7224 */ /* 0x000fe200078e0059 */
[----:B------:R1:W-:Y:S04]  /*b530*/  STL.64 [R1+0x188], R226 ;  /* 0x000188e201007387 */ /* 0x0003e80000100a00 */
[----:B------:R2:W-:Y:S01]  /*b540*/  STL [R1+0x12c], R225 ;  /* 0x00012ce101007387 */ /* 0x0005e20000100800 */
[----:B0-----:R-:W-:-:S02]  /*b550*/  F2FP.SATFINITE.E5M2.F32.PACK_AB_MERGE_C R230, R19, R18, RZ ;  /* 0x0000001213e6723e */ /* 0x001fc400048060ff */
[----:B------:R-:W-:Y:S01]  /*b560*/  F2FP.SATFINITE.E5M2.F32.PACK_AB_MERGE_C R231, R21, R20, RZ ;  /* 0x0000001415e7723e */ /* 0x000fe200048060ff */
[----:B------:R-:W-:Y:S01]  /*b570*/  STL.64 [R1+0x190], R222 ;  /* 0x000190de01007387 */ /* 0x000fe20000100a00 */
[----:B---3--:R-:W-:-:S03]  /*b580*/  F2FP.SATFINITE.E5M2.F32.PACK_AB_MERGE_C R229, R47, R46, RZ ;  /* 0x0000002e2fe5723e */ /* 0x008fc600048060ff */
[----:B------:R0:W-:Y:S01]  /*b590*/  STL [R1+0x128], R221 ;  /* 0x000128dd01007387 */ /* 0x0001e20000100800 */
[----:B-1----:R-:W-:Y:S02]  /*b5a0*/  F2FP.SATFINITE.E5M2.F32.PACK_AB_MERGE_C R226, R13, R12, RZ ;  /* 0x0000000c0de2723e */ /* 0x002fe400048060ff */
[----:B------:R-:W-:Y:S01]  /*b5b0*/  F2FP.SATFINITE.E5M2.F32.PACK_AB_MERGE_C R227, R15, R14, RZ ;  /* 0x0000000e0fe3723e */ /* 0x000fe200048060ff */
[----:B------:R1:W-:Y:S01]  /*b5c0*/  STL.64 [R1+0x198], R216 ;  /* 0x000198d801007387 */ /* 0x0003e20000100a00 */
[----:B--2---:R-:W-:-:S03]  /*b5d0*/  F2FP.SATFINITE.E5M2.F32.PACK_AB_MERGE_C R225, R49, R48, RZ ;  /* 0x0000003031e1723e */ /* 0x004fc600048060ff */
[----:B------:R-:W-:Y:S01]  /*b5e0*/  STL [R1+0x124], R213 ;  /* 0x000124d501007387 */ /* 0x000fe20000100800 */
[----:B0-----:R-:W-:-:S03]  /*b5f0*/  F2FP.SATFINITE.E5M2.F32.PACK_AB_MERGE_C R221, R51, R50, RZ ;  /* 0x0000003233dd723e */ /* 0x001fc600048060ff */
[----:B------:R0:W-:Y:S01]  /*b600*/  STL.64 [R1+0x1a0], R208 ;  /* 0x0001a0d001007387 */ /* 0x0001e20000100a00 */
[----:B-1----:R-:W-:Y:S01]  /*b610*/  F2FP.SATFINITE.E5M2.F32.PACK_AB_MERGE_C R216, R5, R4, RZ ;  /* 0x0000000405d8723e */ /* 0x002fe200048060ff */
[----:B------:R-:W-:Y:S02]  /*b620*/  VIADD R4, R69, UR5 ;  /* 0x0000000545047c36 */ /* 0x000fe40008000000 */
[----:B------:R1:W-:Y:S01]  /*b630*/  STL [R1+0x120], R205 ;  /* 0x000120cd01007387 */ /* 0x0003e20000100800 */
[----:B------:R-:W-:Y:S01]  /*b640*/  F2FP.SATFINITE.E5M2.F32.PACK_AB_MERGE_C R217, R7, R6, RZ ;  /* 0x0000000607d9723e */ /* 0x000fe200048060ff */
[C---:B------:R-:W-:Y:S01]  /*b650*/  VIADD R5, R4.reuse, UR5 ;  /* 0x0000000504057c36 */ /* 0x040fe20008000000 */
[----:B------:R-:W-:Y:S01]  /*b660*/  IADD3 R200, P4, PT, R4, R3, RZ ;  /* 0x0000000304c87210 */ /* 0x000fe20007f9e0ff */
[----:B------:R-:W-:Y:S01]  /*b670*/  STL.64 [R1+0x1b8], R226 ;  /* 0x0001b8e201007387 */ /* 0x000fe20000100a00 */
[----:B0-----:R-:W-:Y:S01]  /*b680*/  IMAD.MOV.U32 R208, RZ, RZ, R87 ;  /* 0x000000ffffd07224 */ /* 0x001fe200078e0057 */
[----:B------:R-:W-:-:S02]  /*b690*/  F2FP.SATFINITE.E5M2.F32.PACK_AB_MERGE_C R209, R9, R8, RZ ;  /* 0x0000000809d1723e */ /* 0x000fc400048060ff */
[----:B------:R-:W-:Y:S01]  /*b6a0*/  LEA.HI.X.SX32 R201, R4, R2, 0x1, P4 ;  /* 0x0000000204c97211 */ /* 0x000fe200020f0eff */
[C---:B------:R-:W-:Y:S01]  /*b6b0*/  VIADD R4, R5.reuse, UR5 ;  /* 0x0000000505047c36 */ /* 0x040fe20008000000 */
[-C--:B------:R-:W-:Y:S01]  /*b6c0*/  IADD3 R196, P4, PT, R5, R3.reuse, RZ ;  /* 0x0000000305c47210 */ /* 0x080fe20007f9e0ff */
[----:B------:R-:W0:Y:S01]  /*b6d0*/  LDTM.x64 R68, tmem[UR12+0x80] ;  /* 0x0000800c004479ee */ /* 0x000e220008340000 */
[----:B------:R-:W-:Y:S01]  /*b6e0*/  F2FP.SATFINITE.E5M2.F32.PACK_AB_MERGE_C R213, R53, R52, RZ ;  /* 0x0000003435d5723e */ /* 0x000fe200048060ff */
[----:B------:R-:W-:Y:S01]  /*b6f0*/  STL.64 [R1+0x1a8], R200 ;  /* 0x0001a8c801007387 */ /* 0x000fe20000100a00 */
[----:B------:R-:W-:Y:S01]  /*b700*/  LEA.HI.X.SX32 R197, R5, R2, 0x1, P4 ;  /* 0x0000000205c57211 */ /* 0x000fe200020f0eff */
[C---:B------:R-:W-:Y:S01]  /*b710*/  VIADD R5, R4.reuse, UR5 ;  /* 0x0000000504057c36 */ /* 0x040fe20008000000 */
[----:B------:R-:W-:Y:S01]  /*b720*/  IADD3 R198, P4, PT, R4, R3, RZ ;  /* 0x0000000304c67210 */ /* 0x000fe20007f9e0ff */
[----:B------:R-:W-:Y:S01]  /*b730*/  STL [R1+0x1b0], R245 ;  /* 0x0001b0f501007387 */ /* 0x000fe20000100800 */
[----:B-1----:R-:W-:-:S02]  /*b740*/  F2FP.SATFINITE.E5M2.F32.PACK_AB_MERGE_C R205, R55, R54, RZ ;  /* 0x0000003637cd723e */ /* 0x002fc400048060ff */
[-C--:B------:R-:W-:Y:S01]  /*b750*/  LEA.HI.X.SX32 R199, R4, R2.reuse, 0x1, P4 ;  /* 0x0000000204c77211 */ /* 0x080fe200020f0eff */
[C---:B------:R-:W-:Y:S01]  /*b760*/  VIADD R4, R5.reuse, UR5 ;  /* 0x0000000505047c36 */ /* 0x040fe20008000000 */
[CC--:B------:R-:W-:Y:S01]  /*b770*/  IADD3 R202, P4, PT, R5.reuse, R3.reuse, RZ ;  /* 0x0000000305ca7210 */ /* 0x0c0fe20007f9e0ff */
[----:B------:R-:W-:Y:S03]  /*b780*/  STL [R1+0x1c0], R244 ;  /* 0x0001c0f401007387 */ /* 0x000fe60000100800 */
[-C--:B------:R-:W-:Y:S01]  /*b790*/  LEA.HI.X.SX32 R203, R5, R2.reuse, 0x1, P4 ;  /* 0x0000000205cb7211 */ /* 0x080fe200020f0eff */
[C---:B------:R-:W-:Y:S01]  /*b7a0*/  VIADD R5, R4.reuse, UR5 ;  /* 0x0000000504057c36 */ /* 0x040fe20008000000 */
[CC--:B------:R-:W-:Y:S01]  /*b7b0*/  IADD3 R206, P4, PT, R4.reuse, R3.reuse, RZ ;  /* 0x0000000304ce7210 */ /* 0x0c0fe20007f9e0ff */
[----:B------:R1:W-:Y:S03]  /*b7c0*/  STL [R1+0x11c], R197 ;  /* 0x00011cc501007387 */ /* 0x0003e60000100800 */
[-C--:B------:R-:W-:Y:S01]  /*b7d0*/  LEA.HI.X.SX32 R207, R4, R2.reuse, 0x1, P4 ;  /* 0x0000000204cf7211 */ /* 0x080fe200020f0eff */
[C---:B------:R-:W-:Y:S01]  /*b7e0*/  VIADD R4, R5.reuse, UR5 ;  /* 0x0000000505047c36 */ /* 0x040fe20008000000 */
[CC--:B------:R-:W-:Y:S01]  /*b7f0*/  IADD3 R210, P4, PT, R5.reuse, R3.reuse, RZ ;  /* 0x0000000305d27210 */ /* 0x0c0fe20007f9e0ff */
[----:B------:R2:W-:Y:S02]  /*b800*/  STL [R1+0x118], R203 ;  /* 0x000118cb01007387 */ /* 0x0005e40000100800 */
[C---:B------:R-:W-:Y:S01]  /*b810*/  VIADD R252, R4.reuse, UR5 ;  /* 0x0000000504fc7c36 */ /* 0x040fe20008000000 */
[----:B------:R-:W-:Y:S01]  /*b820*/  LEA.HI.X.SX32 R211, R5, R2, 0x1, P4 ;  /* 0x0000000205d37211 */ /* 0x000fe200020f0eff */
[----:B------:R3:W-:Y:S01]  /*b830*/  STL [R1+0x114], R207 ;  /* 0x000114cf01007387 */ /* 0x0007e20000100800 */
[----:B------:R-:W-:-:S02]  /*b840*/  IADD3 R214, P4, PT, R4, R3, RZ ;  /* 0x0000000304d67210 */ /* 0x000fc40007f9e0ff */
[----:B------:R-:W-:Y:S02]  /*b850*/  F2FP.SATFINITE.E5M2.F32.PACK_AB_MERGE_C R5, R65, R64, RZ ;  /* 0x000000404105723e */ /* 0x000fe400048060ff */
[----:B------:R-:W-:Y:S02]  /*b860*/  LEA.HI.X.SX32 R215, R4, R2, 0x1, P4 ;  /* 0x0000000204d77211 */ /* 0x000fe400020f0eff */
[C---:B------:R-:W-:Y:S02]  /*b870*/  IADD3 R218, P4, PT, R252.reuse, R3, RZ ;  /* 0x00000003fcda7210 */ /* 0x040fe40007f9e0ff */
[----:B------:R-:W-:Y:S02]  /*b880*/  F2FP.SATFINITE.E5M2.F32.PACK_AB_MERGE_C R4, R67, R66, RZ ;  /* 0x000000424304723e */ /* 0x000fe400048060ff */
[----:B------:R-:W-:Y:S02]  /*b890*/  LEA.HI.X.SX32 R219, R252, R2, 0x1, P4 ;  /* 0x00000002fcdb7211 */ /* 0x000fe400020f0eff */
[----:B------:R-:W-:-:S02]  /*b8a0*/  ISETP.LT.AND P4, PT, R0, UR11, !P0 ;  /* 0x0000000b00007c0c */ /* 0x000fc4000c781270 */
[----:B-1----:R-:W-:Y:S01]  /*b8b0*/  F2FP.SATFINITE.E5M2.F32.PACK_AB_MERGE_C R197, R57, R56, RZ ;  /* 0x0000003839c5723e */ /* 0x002fe200048060ff */
[----:B------:R1:W-:Y:S01]  /*b8c0*/  STL [R1+0x110], R219 ;  /* 0x000110db01007387 */ /* 0x0003e20000100800 */
[----:B--2---:R-:W-:Y:S02]  /*b8d0*/  F2FP.SATFINITE.E5M2.F32.PACK_AB_MERGE_C R203, R59, R58, RZ ;  /* 0x0000003a3bcb723e */ /* 0x004fe400048060ff */
[----:B---3--:R-:W-:Y:S01]  /*b8e0*/  F2FP.SATFINITE.E5M2.F32.PACK_AB_MERGE_C R207, R61, R60, RZ ;  /* 0x0000003c3dcf723e */ /* 0x008fe200048060ff */
[----:B------:R-:W2:Y:S04]  /*b8f0*/  LDL.LU.64 R244, [R1+0xf8] ;  /* 0x0000f80001f47983 */ /* 0x000ea80000300a00 */
[----:B------:R-:W-:Y:S01]  /*b900*/  STL [R1+0x10c], R5 ;  /* 0x00010c0501007387 */ /* 0x000fe20000100800 */
[----:B-1----:R-:W-:-:S03]  /*b910*/  F2FP.SATFINITE.E5M2.F32.PACK_AB_MERGE_C R219, R63, R62, RZ ;  /* 0x0000003e3fdb723e */ /* 0x002fc600048060ff */
[----:B------:R-:W3:Y:S04]  /*b920*/  LDL.LU.64 R222, [R1+0xf0] ;  /* 0x0000f00001de7983 */ /* 0x000ee80000300a00 */
[----:B------:R1:W-:Y:S01]  /*b930*/  STL [R1+0x108], R4 ;  /* 0x0001080401007387 */ /* 0x0003e20000100800 */
[----:B------:R-:W-:Y:S01]  /*b940*/  VIADD R252, R252, UR5 ;  /* 0x00000005fcfc7c36 */ /* 0x000fe20008000000 */
[----:B------:R-:W-:Y:S02]  /*b950*/  PRMT R200, R216, 0x9910, RZ ;  /* 0x00009910d8c87816 */ /* 0x000fe400000000ff */
[----:B------:R-:W2:Y:S01]  /*b960*/  LDL.LU.64 R226, [R1+0xe8] ;  /* 0x0000e80001e27983 */ /* 0x000ea20000300a00 */
[----:B-1----:R-:W1:Y:S01]  /*b970*/  LDTM.x64 R4, tmem[UR12+0xc0] ;  /* 0x0000c00c000479ee */ /* 0x002e620008340000 */
[----:B------:R-:W-:-:S02]  /*b980*/  NOP ;  /* 0x0000000000007918 */ /* 0x000fc40000000000 */
[----:B------:R0:W-:Y:S02]  /*b990*/  @P4 STG.E.U8 desc[UR16][R246.64], R216 ;  /* 0x000000d8f6004986 */ /* 0x0001e4000c101110 */
[----:B0-----:R-:W-:-:S05]  /*b9a0*/  VIADD R246, R0, 0x6 ;  /* 0x0000000600f67836 */ /* 0x001fca0000000000 */
[----:B------:R-:W-:Y:S01]  /*b9b0*/  ISETP.LT.AND P4, PT, R246, UR4, !P0 ;  /* 0x00000004f6007c0c */ /* 0x000fe2000c781270 */
[----:B------:R-:W0:Y:S01]  /*b9c0*/  LDCU UR4, c[0x0][0x39c] ;  /* 0x00007380ff0477ac */ /* 0x000e220008000800 */
[----:B------:R-:W-:-:S04]  /*b9d0*/  IADD3 R246, P5, PT, R252, R3, RZ ;  /* 0x00000003fcf67210 */ /* 0x000fc80007fbe0ff */
[----:B------:R-:W-:Y:S02]  /*b9e0*/  LEA.HI.X.SX32 R247, R252, R2, 0x1, P5 ;  /* 0x00000002fcf77211 */ /* 0x000fe400028f0eff */
[----:B------:R-:W-:Y:S02]  /*b9f0*/  ISETP.NE.AND P5, PT, R208, RZ, PT ;  /* 0x000000ffd000720c */ /* 0x000fe40003fa5270 */
[----:B------:R-:W-:Y:S02]  /*ba00*/  SHF.R.S32.HI R208, RZ, 0x8, R200 ;  /* 0x00000008ffd07819 */ /* 0x000fe400000114c8 */
[----:B------:R-:W2:Y:S04]  /*ba10*/  LDL.LU.64 R200, [R1+0xe0] ;  /* 0x0000e00001c87983 */ /* 0x000ea80000300a00 */
[----:B------:R0:W-:Y:S04]  /*ba20*/  @P6 STG.E.U8 desc[UR16][R234.64], R208 ;  /* 0x000000d0ea006986 */ /* 0x0001e8000c101110 */
[----:B0-----:R-:W2:Y:S01]  /*ba30*/  LDL.LU.64 R234, [R1+0x1c8] ;  /* 0x0001c80001ea7983 */ /* 0x001ea20000300a00 */
[----:B------:R-:W-:-:S05]  /*ba40*/  VIADD R208, R0, 0x7 ;  /* 0x0000000700d07836 */ /* 0x000fca0000000000 */
[----:B------:R-:W-:Y:S01]  /*ba50*/  ISETP.LT.AND P6, PT, R208, UR4, !P0 ;  /* 0x00000004d0007c0c */ /* 0x000fe2000c7c1270 */
[----:B------:R-:W0:Y:S01]  /*ba60*/  LDCU UR4, c[0x0][0x39c] ;  /* 0x00007380ff0477ac */ /* 0x000e220008000800 */
[----:B------:R-:W-:Y:S01]  /*ba70*/  VIADD R208, R0, 0x8 ;  /* 0x0000000800d07836 */ /* 0x000fe20000000000 */
[----:B--2---:R2:W-:Y:S04]  /*ba80*/  @P3 STG.E.U8 desc[UR16][R234.64], R217 ;  /* 0x000000d9ea003986 */ /* 0x0045e8000c101110 */
[----:B0-----:R-:W-:Y:S01]  /*ba90*/  ISETP.LT.AND P3, PT, R208, UR4, !P0 ;  /* 0x00000004d0007c0c */ /* 0x001fe2000c761270 */
[----:B------:R-:W0:Y:S01]  /*baa0*/  LDCU UR4, c[0x0][0x39c] ;  /* 0x00007380ff0477ac */ /* 0x000e220008000800 */
[----:B------:R-:W-:-:S04]  /*bab0*/  PRMT R208, R217, 0x9910, RZ ;  /* 0x00009910d9d07816 */ /* 0x000fc800000000ff */
[----:B------:R-:W-:Y:S01]  /*bac0*/  SHF.R.S32.HI R208, RZ, 0x8, R208 ;  /* 0x00000008ffd07819 */ /* 0x000fe200000114d0 */
[----:B--2---:R-:W2:Y:S04]  /*bad0*/  LDL.LU.64 R234, [R1+0xd8] ;  /* 0x0000d80001ea7983 */ /* 0x004ea80000300a00 */
[----:B------:R-:W2:Y:S04]  /*bae0*/  LDL.LU.64 R216, [R1+0xd0] ;  /* 0x0000d00001d87983 */ /* 0x000ea80000300a00 */
[----:B------:R0:W-:Y:S04]  /*baf0*/  @P5 STG.E.U8 desc[UR16][R244.64], R208 ;  /* 0x000000d0f4005986 */ /* 0x0001e8000c101110 */
[----:B0-----:R-:W2:Y:S01]  /*bb00*/  LDL.LU R244, [R1+0x1c0] ;  /* 0x0001c00001f47983 */ /* 0x001ea20000300800 */
[----:B------:R-:W-:-:S05]  /*bb10*/  VIADD R208, R0, 0x9 ;  /* 0x0000000900d07836 */ /* 0x000fca0000000000 */
[----:B------:R-:W-:Y:S01]  /*bb20*/  ISETP.LT.AND P5, PT, R208, UR4, !P0 ;  /* 0x00000004d0007c0c */ /* 0x000fe2000c7a1270 */
[----:B------:R-:W0:Y:S01]  /*bb30*/  LDCU UR4, c[0x0][0x39c] ;  /* 0x00007380ff0477ac */ /* 0x000e220008000800 */
[----:B------:R-:W-:Y:S01]  /*bb40*/  VIADD R208, R0, 0xa ;  /* 0x0000000a00d07836 */ /* 0x000fe20000000000 */
[----:B---3--:R3:W-:Y:S04]  /*bb50*/  @P2 STG.E.U8 desc[UR16][R222.64], R209 ;  /* 0x000000d1de002986 */ /* 0x0087e8000c101110 */
[----:B---3--:R-:W3:Y:S01]  /*bb60*/  LDL.LU.64 R222, [R1+0xc8] ;  /* 0x0000c80001de7983 */ /* 0x008ee20000300a00 */
[----:B0-----:R-:W-:Y:S01]  /*bb70*/  ISETP.LT.AND P2, PT, R208, UR4, !P0 ;  /* 0x00000004d0007c0c */ /* 0x001fe2000c741270 */
[----:B------:R-:W0:Y:S01]  /*bb80*/  LDCU UR4, c[0x0][0x39c] ;  /* 0x00007380ff0477ac */ /* 0x000e220008000800 */
[----:B------:R-:W-:-:S04]  /*bb90*/  PRMT R208, R209, 0x9910, RZ ;  /* 0x00009910d1d07816 */ /* 0x000fc800000000ff */
[----:B------:R-:W-:-:S05]  /*bba0*/  SHF.R.S32.HI R208, RZ, 0x8, R208 ;  /* 0x00000008ffd07819 */ /* 0x000fca00000114d0 */
[----:B------:R0:W-:Y:S04]  /*bbb0*/  @P1 STG.E.U8 desc[UR16][R226.64], R208 ;  /* 0x000000d0e2001986 */ /* 0x0001e8000c101110 */
[----:B0-----:R-:W3:Y:S01]  /*bbc0*/  LDL.LU.64 R226, [R1+0x1b8] ;  /* 0x0001b80001e27983 */ /* 0x001ee20000300a00 */
[----:B------:R-:W-:-:S03]  /*bbd0*/  VIADD R245, R0, 0xb ;  /* 0x0000000b00f57836 */ /* 0x000fc60000000000 */
[----:B------:R-:W4:Y:S02]  /*bbe0*/  LDL.LU.64 R208, [R1+0xc0] ;  /* 0x0000c00001d07983 */ /* 0x000f240000300a00 */
[----:B------:R-:W-:Y:S01]  /*bbf0*/  ISETP.LT.AND P1, PT, R245, UR4, !P0 ;  /* 0x00000004f5007c0c */ /* 0x000fe2000c721270 */
[----:B------:R-:W0:Y:S01]  /*bc00*/  LDCU UR4, c[0x0][0x39c] ;  /* 0x00007380ff0477ac */ /* 0x000e220008000800 */
[----:B--2---:R2:W-:Y:S02]  /*bc10*/  @P4 STG.E.U8 desc[UR16][R200.64], R244 ;  /* 0x000000f4c8004986 */ /* 0x0045e4000c101110 */
[----:B--2---:R-:W-:-:S05]  /*bc20*/  VIADD R200, R0, 0xc ;  /* 0x0000000c00c87836 */ /* 0x004fca0000000000 */
[----:B0-----:R-:W-:Y:S01]  /*bc30*/  ISETP.LT.AND P4, PT, R200, UR4, !P0 ;  /* 0x00000004c8007c0c */ /* 0x001fe2000c781270 */
[----:B------:R-:W0:Y:S01]  /*bc40*/  LDCU UR4, c[0x0][0x39c] ;  /* 0x00007380ff0477ac */ /* 0x000e220008000800 */
[----:B------:R-:W-:Y:S02]  /*bc50*/  PRMT R200, R244, 0x9910, RZ ;  /* 0x00009910f4c87816 */ /* 0x000fe400000000ff */
[----:B------:R-:W2:Y:S02]  /*bc60*/  LDL.LU.64 R244, [R1+0xb8] ;  /* 0x0000b80001f47983 */ /* 0x000ea40000300a00 */
[----:B------:R-:W-:-:S05]  /*bc70*/  SHF.R.S32.HI R200, RZ, 0x8, R200 ;  /* 0x00000008ffc87819 */ /* 0x000fca00000114c8 */
[----:B------:R0:W-:Y:S02]  /*bc80*/  @P6 STG.E.U8 desc[UR16][R234.64], R200 ;  /* 0x000000c8ea006986 */ /* 0x0001e4000c101110 */
[----:B0-----:R-:W-:Y:S02]  /*bc90*/  VIADD R200, R0, 0xd ;  /* 0x0000000d00c87836 */ /* 0x001fe40000000000 */
[----:B------:R-:W5:Y:S03]  /*bca0*/  LDL.LU.64 R234, [R1+0xb0] ;  /* 0x0000b00001ea7983 */ /* 0x000f660000300a00 */
        /* <DEDUP_REMOVED lines=9> */
[----:B------:R0:W-:Y:S02]  /*bd40*/  @P5 STG.E.U8 desc[UR16][R222.64], R200 ;  /* 0x000000c8de005986 */ /* 0x0001e4000c101110 */
[----:B0-----:R-:W-:Y:S02]  /*bd50*/  VIADD R200, R0, 0xf ;  /* 0x0000000f00c87836 */ /* 0x001fe40000000000 */
[----:B------:R-:W3:Y:S03]  /*bd60*/  LDL.LU.64 R222, [R1+0xa0] ;  /* 0x0000a00001de7983 */ /* 0x000ee60000300a00 */
[----:B------:R-:W-:Y:S01]  /*bd70*/  ISETP.LT.AND P5, PT, R200, UR4, !P0 ;  /* 0x00000004c8007c0c */ /* 0x000fe2000c7a1270 */
[----:B------:R-:W0:Y:S01]  /*bd80*/  LDCU UR4, c[0x0][0x39c] ;  /* 0x00007380ff0477ac */ /* 0x000e220008000800 */
[----:B----4-:R4:W-:Y:S01]  /*bd90*/  @P2 STG.E.U8 desc[UR16][R208.64], R227 ;  /* 0x000000e3d0002986 */ /* 0x0109e2000c101110 */
[----:B------:R-:W-:Y:S01]  /*bda0*/  VIADD R200, R0, 0x10 ;  /* 0x0000001000c87836 */ /* 0x000fe20000000000 */
[----:B----4-:R-:W-:-:S04]  /*bdb0*/  PRMT R208, R227, 0x9910, RZ ;  /* 0x00009910e3d07816 */ /* 0x010fc800000000ff */
[----:B------:R-:W-:Y:S02]  /*bdc0*/  SHF.R.S32.HI R209, RZ, 0x8, R208 ;  /* 0x00000008ffd17819 */ /* 0x000fe400000114d0 */
[----:B0-----:R-:W-:Y:S01]  /*bdd0*/  ISETP.LT.AND P2, PT, R200, UR4, !P0 ;  /* 0x00000004c8007c0c */ /* 0x001fe2000c741270 */
[----:B------:R-:W0:Y:S01]  /*bde0*/  LDCU UR4, c[0x0][0x39c] ;  /* 0x00007380ff0477ac */ /* 0x000e220008000800 */
[----:B------:R-:W4:Y:S04]  /*bdf0*/  LDL.LU.64 R200, [R1+0x98] ;  /* 0x0000980001c87983 */ /* 0x000f280000300a00 */
[----:B------:R-:W3:Y:S04]  /*be00*/  LDL.LU.64 R226, [R1+0x90] ;  /* 0x0000900001e27983 */ /* 0x000ee80000300a00 */
[----:B--2---:R2:W-:Y:S04]  /*be10*/  @P1 STG.E.U8 desc[UR16][R244.64], R209 ;  /* 0x000000d1f4001986 */ /* 0x0045e8000c101110 */
[----:B--2---:R-:W5:Y:S01]  /*be20*/  LDL.LU R245, [R1+0x1b0] ;  /* 0x0001b00001f57983 */ /* 0x004f620000300800 */
[----:B------:R-:W-:-:S05]  /*be30*/  VIADD R208, R0, 0x11 ;  /* 0x0000001100d07836 */ /* 0x000fca0000000000 */
[----:B0-----:R-:W-:Y:S01]  /*be40*/  ISETP.LT.AND P1, PT, R208, UR4, !P0 ;  /* 0x00000004d0007c0c */ /* 0x001fe2000c721270 */
[----:B------:R-:W0:Y:S01]  /*be50*/  LDCU UR4, c[0x0][0x39c] ;  /* 0x00007380ff0477ac */ /* 0x000e220008000800 */
[----:B------:R-:W-:Y:S01]  /*be60*/  VIADD R208, R0, 0x12 ;  /* 0x0000001200d07836 */ /* 0x000fe20000000000 */
[----:B-----5:R2:W-:Y:S04]  /*be70*/  @P4 STG.E.U8 desc[UR16][R234.64], R245 ;  /* 0x000000f5ea004986 */ /* 0x0205e8000c101110 */
[----:B0-----:R-:W-:Y:S01]  /*be80*/  ISETP.LT.AND P4, PT, R208, UR4, !P0 ;  /* 0x00000004d0007c0c */ /* 0x001fe2000c781270 */
[----:B------:R-:W0:Y:S01]  /*be90*/  LDCU UR4, c[0x0][0x39c] ;  /* 0x00007380ff0477ac */ /* 0x000e220008000800 */
[----:B------:R-:W-:Y:S01]  /*bea0*/  PRMT R208, R245, 0x9910, RZ ;  /* 0x00009910f5d07816 */ /* 0x000fe200000000ff */
[----:B--2---:R-:W2:Y:S04]  /*beb0*/  LDL.LU.64 R234, [R1+0x88] ;  /* 0x0000880001ea7983 */ /* 0x004ea80000300a00 */
[----:B------:R-:W5:Y:S01]  /*bec0*/  LDL.LU.64 R244, [R1+0x80] ;  /* 0x0000800001f47983 */ /* 0x000f620000300a00 */
[----:B------:R-:W-:Y:S01]  /*bed0*/  SHF.R.S32.HI R209, RZ, 0x8, R208 ;  /* 0x00000008ffd17819 */ /* 0x000fe200000114d0 */
[----:B------:R-:W-:-:S04]  /*bee0*/  VIADD R208, R0, 0x13 ;  /* 0x0000001300d07836 */ /* 0x000fc80000000000 */
[----:B---3--:R3:W-:Y:S01]  /*bef0*/  @P6 STG.E.U8 desc[UR16][R216.64], R209 ;  /* 0x000000d1d8006986 */ /* 0x0087e2000c101110 */
[----:B0-----:R-:W-:Y:S01]  /*bf00*/  ISETP.LT.AND P6, PT, R208, UR4, !P0 ;  /* 0x00000004d0007c0c */ /* 0x001fe2000c7c1270 */
[----:B------:R-:W0:Y:S01]  /*bf10*/  LDCU UR4, c[0x0][0x39c] ;  /* 0x00007380ff0477ac */ /* 0x000e220008000800 */
[----:B------:R-:W-:Y:S01]  /*bf20*/  VIADD R208, R0, 0x14 ;  /* 0x0000001400d07836 */ /* 0x000fe20000000000 */
[----:B------:R0:W-:Y:S04]  /*bf30*/  @P3 STG.E.U8 desc[UR16][R222.64], R230 ;  /* 0x000000e6de003986 */ /* 0x0001e8000c101110 */
[----:B0-----:R-:W-:Y:S01]  /*bf40*/  ISETP.LT.AND P3, PT, R208, UR4, !P0 ;  /* 0x00000004d0007c0c */ /* 0x001fe2000c761270 */
[----:B------:R-:W0:Y:S01]  /*bf50*/  LDCU UR4, c[0x0][0x39c] ;  /* 0x00007380ff0477ac */ /* 0x000e220008000800 */
[----:B---3--:R-:W3:Y:S04]  /*bf60*/  LDL.LU.64 R208, [R1+0x78] ;  /* 0x0000780001d07983 */ /* 0x008ee80000300a00 */
[----:B------:R-:W3:Y:S01]  /*bf70*/  LDL.LU.64 R222, [R1+0x70] ;  /* 0x0000700001de7983 */ /* 0x000ee20000300a00 */
[----:B------:R-:W-:-:S04]  /*bf80*/  PRMT R216, R230, 0x9910, RZ ;  /* 0x00009910e6d87816 */ /* 0x000fc800000000ff */
[----:B------:R-:W-:Y:S01]  /*bf90*/  SHF.R.S32.HI R217, RZ, 0x8, R216 ;  /* 0x00000008ffd97819 */ /* 0x000fe200000114d8 */
[----:B------:R-:W-:-:S04]  /*bfa0*/  VIADD R216, R0, 0x15 ;  /* 0x0000001500d87836 */ /* 0x000fc80000000000 */
[----:B----4-:R4:W-:Y:S01]  /*bfb0*/  @P5 STG.E.U8 desc[UR16][R200.64], R217 ;  /* 0x000000d9c8005986 */ /* 0x0109e2000c101110 */
[----:B0-----:R-:W-:Y:S01]  /*bfc0*/  ISETP.LT.AND P5, PT, R216, UR4, !P0 ;  /* 0x00000004d8007c0c */ /* 0x001fe2000c7a1270 */
[----:B------:R-:W0:Y:S02]  /*bfd0*/  LDCU UR4, c[0x0][0x39c] ;  /* 0x00007380ff0477ac */ /* 0x000e240008000800 */
[----:B------:R1:W-:Y:S04]  /*bfe0*/  @P2 STG.E.U8 desc[UR16][R226.64], R231 ;  /* 0x000000e7e2002986 */ /* 0x0003e8000c101110 */
[----:B----4-:R-:W4:Y:S04]  /*bff0*/  LDL.LU.64 R200, [R1+0x1a8] ;  /* 0x0001a80001c87983 */ /* 0x010f280000300a00 */
[----:B-1----:R-:W4:Y:S01]  /*c000*/  LDL.LU.64 R226, [R1+0x68] ;  /* 0x0000680001e27983 */ /* 0x002f220000300a00 */
[----:B------:R-:W-:-:S05]  /*c010*/  VIADD R216, R0, 0x16 ;  /* 0x0000001600d87836 */ /* 0x000fca0000000000 */
[----:B0-----:R-:W-:Y:S01]  /*c020*/  ISETP.LT.AND P2, PT, R216, UR4, !P0 ;  /* 0x00000004d8007c0c */ /* 0x001fe2000c741270 */
[----:B------:R-:W0:Y:S01]  /*c030*/  LDCU UR4, c[0x0][0x39c] ;  /* 0x00007380ff0477ac */ /* 0x000e220008000800 */
[----:B------:R-:W-:Y:S02]  /*c040*/  PRMT R216, R231, 0x9910, RZ ;  /* 0x00009910e7d87816 */ /* 0x000fe400000000ff */
[----:B------:R-:W4:Y:S02]  /*c050*/  LDL.LU.64 R230, [R1+0x60] ;  /* 0x0000600001e67983 */ /* 0x000f240000300a00 */
[----:B------:R-:W-:Y:S01]  /*c060*/  SHF.R.S32.HI R217, RZ, 0x8, R216 ;  /* 0x00000008ffd97819 */ /* 0x000fe200000114d8 */
[----:B------:R-:W-:-:S04]  /*c070*/  VIADD R216, R0, 0x17 ;  /* 0x0000001700d87836 */ /* 0x000fc80000000000 */
[----:B--2---:R-:W-:Y:S04]  /*c080*/  @P1 STG.E.U8 desc[UR16][R234.64], R217 ;  /* 0x000000d9ea001986 */ /* 0x004fe8000c101110 */
[----:B-----5:R1:W-:Y:S04]  /*c090*/  @P4 STG.E.U8 desc[UR16][R244.64], R238 ;  /* 0x000000eef4004986 */ /* 0x0203e8000c101110 */
[----:B-1----:R-:W2:Y:S01]  /*c0a0*/  LDL.LU.64 R244, [R1+0x58] ;  /* 0x0000580001f47983 */ /* 0x002ea20000300a00 */
[----:B0-----:R-:W-:Y:S01]  /*c0b0*/  ISETP.LT.AND P1, PT, R216, UR4, !P0 ;  /* 0x00000004d8007c0c */ /* 0x001fe2000c721270 */
[----:B------:R-:W0:Y:S01]  /*c0c0*/  LDCU UR4, c[0x0][0x39c] ;  /* 0x00007380ff0477ac */ /* 0x000e220008000800 */
[----:B------:R-:W-:Y:S01]  /*c0d0*/  VIADD R216, R0, 0x18 ;  /* 0x0000001800d87836 */ /* 0x000fe20000000000 */
[----:B------:R-:W5:Y:S04]  /*c0e0*/  LDL.LU.64 R234, [R1+0x50] ;  /* 0x0000500001ea7983 */ /* 0x000f680000300a00 */
[----:B0-----:R-:W-:Y:S01]  /*c0f0*/  ISETP.LT.AND P4, PT, R216, UR4, !P0 ;  /* 0x00000004d8007c0c */ /* 0x001fe2000c781270 */
[----:B------:R-:W0:Y:S01]  /*c100*/  LDCU UR4, c[0x0][0x39c] ;  /* 0x00007380ff0477ac */ /* 0x000e220008000800 */
[----:B------:R-:W-:-:S04]  /*c110*/  PRMT R216, R238, 0x9910, RZ ;  /* 0x00009910eed87816 */ /* 0x000fc800000000ff */
[----:B------:R-:W-:Y:S01]  /*c120*/  SHF.R.S32.HI R217, RZ, 0x8, R216 ;  /* 0x00000008ffd97819 */ /* 0x000fe200000114d8 */
[----:B------:R-:W-:-:S04]  /*c130*/  VIADD R216, R0, 0x19 ;  /* 0x0000001900d87836 */ /* 0x000fc80000000000 */
[----:B---3--:R1:W-:Y:S01]  /*c140*/  @P6 STG.E.U8 desc[UR16][R208.64], R217 ;  /* 0x000000d9d0006986 */ /* 0x0083e2000c101110 */
[----:B0-----:R-:W-:Y:S01]  /*c150*/  ISETP.LT.AND P6, PT, R216, UR4, !P0 ;  /* 0x00000004d8007c0c */ /* 0x001fe2000c7c1270 */
[----:B------:R-:W0:Y:S01]  /*c160*/  LDCU UR4, c[0x0][0x39c] ;  /* 0x00007380ff0477ac */ /* 0x000e220008000800 */
[----:B------:R-:W-:Y:S01]  /*c170*/  VIADD R216, R0, 0x1a ;  /* 0x0000001a00d87836 */ /* 0x000fe20000000000 */
[----:B------:R3:W-:Y:S04]  /*c180*/  @P3 STG.E.U8 desc[UR16][R222.64], R239 ;  /* 0x000000efde003986 */ /* 0x0007e8000c101110 */
[----:B-1----:R-:W5:Y:S01]  /*c190*/  LDL.LU.64 R208, [R1+0x1a0] ;  /* 0x0001a00001d07983 */ /* 0x002f620000300a00 */
[----:B0-----:R-:W-:Y:S01]  /*c1a0*/  ISETP.LT.AND P3, PT, R216, UR4, !P0 ;  /* 0x00000004d8007c0c */ /* 0x001fe2000c761270 */
[----:B------:R-:W0:Y:S02]  /*c1b0*/  LDCU UR4, c[0x0][0x39c] ;  /* 0x00007380ff0477ac */ /* 0x000e240008000800 */
[----:B------:R-:W5:Y:S01]  /*c1c0*/  LDL.LU.64 R216, [R1+0x48] ;  /* 0x0000480001d87983 */ /* 0x000f620000300a00 */
[----:B---3--:R-:W-:-:S03]  /*c1d0*/  PRMT R222, R239, 0x9910, RZ ;  /* 0x00009910efde7816 */ /* 0x008fc600000000ff */
[----:B------:R-:W3:Y:S01]  /*c1e0*/  LDL.LU.64 R238, [R1+0x40] ;  /* 0x0000400001ee7983 */ /* 0x000ee20000300a00 */
[----:B------:R-:W-:Y:S01]  /*c1f0*/  SHF.R.S32.HI R223, RZ, 0x8, R222 ;  /* 0x00000008ffdf7819 */ /* 0x000fe200000114de */
[----:B------:R-:W-:-:S04]  /*c200*/  VIADD R222, R0, 0x1b ;  /* 0x0000001b00de7836 */ /* 0x000fc80000000000 */
[----:B----4-:R1:W-:Y:S01]  /*c210*/  @P5 STG.E.U8 desc[UR16][R226.64], R223 ;  /* 0x000000dfe2005986 */ /* 0x0103e2000c101110 */
[----:B0-----:R-:W-:Y:S01]  /*c220*/  ISETP.LT.AND P5, PT, R222, UR4, !P0 ;  /* 0x00000004de007c0c */ /* 0x001fe2000c7a1270 */
[----:B------:R-:W0:Y:S01]  /*c230*/  LDCU UR4, c[0x0][0x39c] ;  /* 0x00007380ff0477ac */ /* 0x000e220008000800 */
[----:B------:R-:W-:Y:S01]  /*c240*/  VIADD R222, R0, 0x1c ;  /* 0x0000001c00de7836 */ /* 0x000fe20000000000 */
[----:B------:R-:W-:Y:S01]  /*c250*/  @P2 STG.E.U8 desc[UR16][R230.64], R240 ;  /* 0x000000f0e6002986 */ /* 0x000fe2000c101110 */
[----:B-1----:R-:W-:-:S03]  /*c260*/  PRMT R226, R240, 0x9910, RZ ;  /* 0x00009910f0e27816 */ /* 0x002fc600000000ff */
[----:B0-----:R-:W-:Y:S01]  /*c270*/  ISETP.LT.AND P2, PT, R222, UR4, !P0 ;  /* 0x00000004de007c0c */ /* 0x001fe2000c741270 */
[----:B------:R-:W0:Y:S01]  /*c280*/  LDCU UR4, c[0x0][0x39c] ;  /* 0x00007380ff0477ac */ /* 0x000e220008000800 */
[----:B------:R-:W4:Y:S01]  /*c290*/  LDL.LU.64 R222, [R1+0x38] ;  /* 0x0000380001de7983 */ /* 0x000f220000300a00 */
[----:B------:R-:W-:Y:S01]  /*c2a0*/  SHF.R.S32.HI R227, RZ, 0x8, R226 ;  /* 0x00000008ffe37819 */ /* 0x000fe200000114e2 */
[----:B------:R-:W-:-:S04]  /*c2b0*/  VIADD R226, R0, 0x1d ;  /* 0x0000001d00e27836 */ /* 0x000fc80000000000 */
[----:B--2---:R1:W-:Y:S04]  /*c2c0*/  @P1 STG.E.U8 desc[UR16][R244.64], R227 ;  /* 0x000000e3f4001986 */ /* 0x0043e8000c101110 */
[----:B-1----:R-:W2:Y:S01]  /*c2d0*/  LDL.LU.64 R244, [R1+0x30] ;  /* 0x0000300001f47983 */ /* 0x002ea20000300a00 */
[----:B0-----:R-:W-:Y:S01]  /*c2e0*/  ISETP.LT.AND P1, PT, R226, UR4, !P0 ;  /* 0x00000004e2007c0c */ /* 0x001fe2000c721270 */
[----:B------:R-:W0:Y:S01]  /*c2f0*/  LDCU UR4, c[0x0][0x39c] ;  /* 0x00007380ff0477ac */ /* 0x000e220008000800 */
[----:B------:R-:W-:Y:S01]  /*c300*/  VIADD R226, R0, 0x1e ;  /* 0x0000001e00e27836 */ /* 0x000fe20000000000 */
[----:B-----5:R1:W-:Y:S01]  /*c310*/  @P4 STG.E.U8 desc[UR16][R234.64], R242 ;  /* 0x000000f2ea004986 */ /* 0x0203e2000c101110 */
[----:B------:R-:W-:-:S03]  /*c320*/  PRMT R230, R242, 0x9910, RZ ;  /* 0x00009910f2e67816 */ /* 0x000fc600000000ff */
[----:B0-----:R-:W-:Y:S01]  /*c330*/  ISETP.LT.AND P4, PT, R226, UR4, !P0 ;  /* 0x00000004e2007c0c */ /* 0x001fe2000c781270 */
[----:B------:R-:W0:Y:S01]  /*c340*/  LDCU UR4, c[0x0][0x39c] ;  /* 0x00007380ff0477ac */ /* 0x000e220008000800 */
[----:B------:R-:W5:Y:S01]  /*c350*/  LDL.LU.64 R226, [R1+0x28] ;  /* 0x0000280001e27983 */ /* 0x000f620000300a00 */
[----:B-1----:R-:W-:Y:S01]  /*c360*/  SHF.R.S32.HI R235, RZ, 0x8, R230 ;  /* 0x00000008ffeb7819 */ /* 0x002fe200000114e6 */
[----:B------:R-:W-:Y:S02]  /*c370*/  VIADD R234, R0, 0x1f ;  /* 0x0000001f00ea7836 */ /* 0x000fe40000000000 */
[----:B------:R-:W5:Y:S04]  /*c380*/  LDL.LU.64 R230, [R1+0x20] ;  /* 0x0000200001e67983 */ /* 0x000f680000300a00 */
[----:B------:R1:W-:Y:S01]  /*c390*/  @P6 STG.E.U8 desc[UR16][R216.64], R235 ;  /* 0x000000ebd8006986 */ /* 0x0003e2000c101110 */
[----:B0-----:R-:W-:Y:S01]  /*c3a0*/  ISETP.LT.AND P6, PT, R234, UR4, !P0 ;  /* 0x00000004ea007c0c */ /* 0x001fe2000c7c1270 */
[----:B------:R-:W0:Y:S01]  /*c3b0*/  LDCU UR4, c[0x0][0x39c] ;  /* 0x00007380ff0477ac */ /* 0x000e220008000800 */
[----:B------:R-:W-:Y:S01]  /*c3c0*/  VIADD R234, R0, 0x20 ;  /* 0x0000002000ea7836 */ /* 0x000fe20000000000 */
[----:B---3--:R3:W-:Y:S04]  /*c3d0*/  @P3 STG.E.U8 desc[UR16][R238.64], R243 ;  /* 0x000000f3ee003986 */ /* 0x0087e8000c101110 */
[----:B-1----:R-:W5:Y:S01]  /*c3e0*/  LDL.LU.64 R216, [R1+0x198] ;  /* 0x0001980001d87983 */ /* 0x002f620000300a00 */
[----:B0-----:R-:W-:Y:S01]  /*c3f0*/  ISETP.LT.AND P3, PT, R234, UR4, !P0 ;  /* 0x00000004ea007c0c */ /* 0x001fe2000c761270 */
[----:B------:R-:W0:Y:S02]  /*c400*/  LDCU UR4, c[0x0][0x39c] ;  /* 0x00007380ff0477ac */ /* 0x000e240008000800 */
[----:B------:R-:W5:Y:S01]  /*c410*/  LDL.LU.64 R234, [R1+0x18] ;  /* 0x0000180001ea7983 */ /* 0x000f620000300a00 */
[----:B---3--:R-:W-:-:S05]  /*c420*/  PRMT R238, R243, 0x9910, RZ ;  /* 0x00009910f3ee7816 */ /* 0x008fca00000000ff */
[----:B------:R-:W-:Y:S02]  /*c430*/  IMAD.MOV.U32 R240, RZ, RZ, R238 ;  /* 0x000000fffff07224 */ /* 0x000fe400078e00ee */
[----:B------:R-:W3:Y:S03]  /*c440*/  LDL.LU.64 R238, [R1+0x10] ;  /* 0x0000100001ee7983 */ /* 0x000ee60000300a00 */
[----:B------:R-:W-:-:S05]  /*c450*/  SHF.R.S32.HI R242, RZ, 0x8, R240 ;  /* 0x00000008fff27819 */ /* 0x000fca00000114f0 */
[----:B----4-:R1:W-:Y:S04]  /*c460*/  @P5 STG.E.U8 desc[UR16][R222.64], R242 ;  /* 0x000000f2de005986 */ /* 0x0103e8000c101110 */
[----:B-1----:R-:W4:Y:S04]  /*c470*/  LDL.LU.64 R222, [R1+0x190] ;  /* 0x0001900001de7983 */ /* 0x002f280000300a00 */
[----:B------:R-:W4:Y:S01]  /*c480*/  LDL.LU.64 R242, [R1+0x8] ;  /* 0x0000080001f27983 */ /* 0x000f220000300a00 */
[----:B------:R-:W-:-:S05]  /*c490*/  VIADD R240, R0, 0x21 ;  /* 0x0000002100f07836 */ /* 0x000fca0000000000 */
[----:B0-----:R-:W-:Y:S01]  /*c4a0*/  ISETP.LT.AND P5, PT, R240, UR4, !P0 ;  /* 0x00000004f0007c0c */ /* 0x001fe2000c7a1270 */
[----:B------:R-:W0:Y:S01]  /*c4b0*/  LDCU UR4, c[0x0][0x39c] ;  /* 0x00007380ff0477ac */ /* 0x000e220008000800 */
[----:B------:R-:W-:Y:S01]  /*c4c0*/  VIADD R240, R0, 0x22 ;  /* 0x0000002200f07836 */ /* 0x000fe20000000000 */
[----:B--2---:R1:W-:Y:S04]  /*c4d0*/  @P2 STG.E.U8 desc[UR16][R244.64], R248 ;  /* 0x000000f8f4002986 */ /* 0x0043e8000c101110 */
[----:B-1----:R-:W2:Y:S01]  /*c4e0*/  LDL.LU.64 R244, [R1] ;  /* 0x0000000001f47983 */ /* 0x002ea20000300a00 */
[----:B0-----:R-:W-:Y:S01]  /*c4f0*/  ISETP.LT.AND P2, PT, R240, UR4, !P0 ;  /* 0x00000004f0007c0c */ /* 0x001fe2000c741270 */
[----:B------:R-:W0:Y:S01]  /*c500*/  LDCU UR4, c[0x0][0x39c] ;  /* 0x00007380ff0477ac */ /* 0x000e220008000800 */
[----:B------:R-:W-:Y:S01]  /*c510*/  PRMT R240, R248, 0x9910, RZ ;  /* 0x00009910f8f07816 */ /* 0x000fe200000000ff */
[----:B------:R-:W-:-:S03]  /*c520*/  VIADD R248, R0, 0x23 ;  /* 0x0000002300f87836 */ /* 0x000fc60000000000 */
[----:B------:R-:W-:-:S05]  /*c530*/  SHF.R.S32.HI R240, RZ, 0x8, R240 ;  /* 0x00000008fff07819 */ /* 0x000fca00000114f0 */
[----:B-----5:R1:W-:Y:S01]  /*c540*/  @P1 STG.E.U8 desc[UR16][R226.64], R240 ;  /* 0x000000f0e2001986 */ /* 0x0203e2000c101110 */
[----:B0-----:R-:W-:Y:S01]  /*c550*/  ISETP.LT.AND P1, PT, R248, UR4, !P0 ;  /* 0x00000004f8007c0c */ /* 0x001fe2000c721270 */
[----:B------:R-:W0:Y:S01]  /*c560*/  LDCU UR4, c[0x0][0x39c] ;  /* 0x00007380ff0477ac */ /* 0x000e220008000800 */
[----:B------:R-:W-:Y:S01]  /*c570*/  VIADD R248, R0, 0x24 ;  /* 0x0000002400f87836 */ /* 0x000fe20000000000 */
[----:B------:R5:W-:Y:S04]  /*c580*/  @P4 STG.E.U8 desc[UR16][R230.64], R251 ;  /* 0x000000fbe6004986 */ /* 0x000be8000c101110 */
[----:B-1----:R-:W2:Y:S04]  /*c590*/  LDL.LU.64 R226, [R1+0x188] ;  /* 0x0001880001e27983 */ /* 0x002ea80000300a00 */
[----:B------:R-:W2:Y:S04]  /*c5a0*/  LDL.LU R240, [R1+0x180] ;  /* 0x0001800001f07983 */ /* 0x000ea80000300800 */
[----:B-----5:R-:W5:Y:S01]  /*c5b0*/  LDL.LU.64 R230, [R1+0x178] ;  /* 0x0001780001e67983 */ /* 0x020f620000300a00 */
[----:B0-----:R-:W-:Y:S01]  /*c5c0*/  ISETP.LT.AND P4, PT, R248, UR4, !P0 ;  /* 0x00000004f8007c0c */ /* 0x001fe2000c781270 */
[----:B------:R-:W0:Y:S01]  /*c5d0*/  LDCU UR4, c[0x0][0x39c] ;  /* 0x00007380ff0477ac */ /* 0x000e220008000800 */
[----:B------:R-:W-:Y:S01]  /*c5e0*/  PRMT R248, R251, 0x9910, RZ ;  /* 0x00009910fbf87816 */ /* 0x000fe200000000ff */
[----:B------:R-:W-:-:S03]  /*c5f0*/  VIADD R251, R0, 0x25 ;  /* 0x0000002500fb7836 */ /* 0x000fc60000000000 */
[----:B------:R-:W-:-:S05]  /*c600*/  SHF.R.S32.HI R248, RZ, 0x8, R248 ;  /* 0x00000008fff87819 */ /* 0x000fca00000114f8 */
[----:B------:R1:W-:Y:S01]  /*c610*/  @P6 STG.E.U8 desc[UR16][R234.64], R248 ;  /* 0x000000f8ea006986 */ /* 0x0003e2000c101110 */
[----:B0-----:R-:W-:Y:S01]  /*c620*/  ISETP.LT.AND P6, PT, R251, UR4, !P0 ;  /* 0x00000004fb007c0c */ /* 0x001fe2000c7c1270 */
[----:B------:R-:W0:Y:S01]  /*c630*/  LDCU UR4, c[0x0][0x39c] ;  /* 0x00007380ff0477ac */ /* 0x000e220008000800 */
[----:B------:R-:W-:Y:S01]  /*c640*/  VIADD R251, R0, 0x26 ;  /* 0x0000002600fb7836 */ /* 0x000fe20000000000 */
[----:B---3--:R3:W-:Y:S04]  /*c650*/  @P3 STG.E.U8 desc[UR16][R238.64], R250 ;  /* 0x000000faee003986 */ /* 0x0087e8000c101110 */
[----:B-1----:R-:W5:Y:S04]  /*c660*/  LDL.LU.64 R234, [R1+0x170] ;  /* 0x0001700001ea7983 */ /* 0x002f680000300a00 */
[----:B------:R-:W5:Y:S01]  /*c670*/  LDL.LU R248, [R1+0x168] ;  /* 0x0001680001f87983 */ /* 0x000f620000300800 */
[----:B0-----:R-:W-:Y:S01]  /*c680*/  ISETP.LT.AND P3, PT, R251, UR4, !P0 ;  /* 0x00000004fb007c0c */ /* 0x001fe2000c761270 */
[----:B------:R-:W0:Y:S01]  /*c690*/  LDCU UR4, c[0x0][0x39c] ;  /* 0x00007380ff0477ac */ /* 0x000e220008000800 */
[----:B---3--:R-:W-:Y:S01]  /*c6a0*/  PRMT R250, R250, 0x9910, RZ ;  /* 0x00009910fafa7816 */ /* 0x008fe200000000ff */
[----:B------:R-:W-:Y:S01]  /*c6b0*/  VIADD R251, R0, 0x27 ;  /* 0x0000002700fb7836 */ /* 0x000fe20000000000 */
[----:B------:R-:W3:Y:S02]  /*c6c0*/  LDL.LU.64 R238, [R1+0x160] ;  /* 0x0001600001ee7983 */ /* 0x000ee40000300a00 */
[----:B------:R-:W-:-:S05]  /*c6d0*/  SHF.R.S32.HI R250, RZ, 0x8, R250 ;  /* 0x00000008fffa7819 */ /* 0x000fca00000114fa */
[----:B----4-:R1:W-:Y:S01]  /*c6e0*/  @P5 STG.E.U8 desc[UR16][R242.64], R250 ;  /* 0x000000faf2005986 */ /* 0x0103e2000c101110 */
[----:B0-----:R-:W-:Y:S01]  /*c6f0*/  ISETP.LT.AND P5, PT, R251, UR4, !P0 ;  /* 0x00000004fb007c0c */ /* 0x001fe2000c7a1270 */
[----:B------:R-:W0:Y:S01]  /*c700*/  LDCU UR4, c[0x0][0x39c] ;  /* 0x00007380ff0477ac */ /* 0x000e220008000800 */
[----:B------:R-:W-:Y:S01]  /*c710*/  VIADD R251, R0, 0x28 ;  /* 0x0000002800fb7836 */ /* 0x000fe20000000000 */
[----:B-1----:R-:W4:Y:S04]  /*c720*/  LDL.LU.64 R242, [R1+0x158] ;  /* 0x0001580001f27983 */ /* 0x002f280000300a00 */
[----:B------:R-:W3:Y:S04]  /*c730*/  LDL.LU R250, [R1+0x150] ;  /* 0x0001500001fa7983 */ /* 0x000ee80000300800 */
[----:B--2---:R1:W-:Y:S01]  /*c740*/  @P2 STG.E.U8 desc[UR16][R244.64], R249 ;  /* 0x000000f9f4002986 */ /* 0x0043e2000c101110 */
[----:B0-----:R-:W-:Y:S01]  /*c750*/  ISETP.LT.AND P2, PT, R251, UR4, !P0 ;  /* 0x00000004fb007c0c */ /* 0x001fe2000c741270 */
[----:B------:R-:W0:Y:S02]  /*c760*/  LDCU UR4, c[0x0][0x39c] ;  /* 0x00007380ff0477ac */ /* 0x000e240008000800 */
[----:B-1----:R-:W2:Y:S04]  /*c770*/  LDL.LU.64 R244, [R1+0x148] ;  /* 0x0001480001f47983 */ /* 0x002ea80000300a00 */
[----:B------:R-:W3:Y:S01]  /*c780*/  LDL.LU R251, [R1+0x144] ;  /* 0x0001440001fb7983 */ /* 0x000ee20000300800 */
[----:B------:R-:W-:-:S04]  /*c790*/  PRMT R249, R249, 0x9910, RZ ;  /* 0x00009910f9f97816 */ /* 0x000fc800000000ff */
[----:B------:R-:W-:-:S05]  /*c7a0*/  SHF.R.S32.HI R249, RZ, 0x8, R249 ;  /* 0x00000008fff97819 */ /* 0x000fca00000114f9 */
[----:B---3--:R1:W-:Y:S04]  /*c7b0*/  @P1 STG.E.U8 desc[UR16][R250.64], R249 ;  /* 0x000000f9fa001986 */ /* 0x0083e8000c101110 */
[----:B-1----:R-:W5:Y:S01]  /*c7c0*/  LDL.LU R249, [R1+0x140] ;  /* 0x0001400001f97983 */ /* 0x002f620000300800 */
[----:B------:R-:W-:-:S05]  /*c7d0*/  VIADD R251, R0, 0x29 ;  /* 0x0000002900fb7836 */ /* 0x000fca0000000000 */
[----:B0-----:R-:W-:Y:S01]  /*c7e0*/  ISETP.LT.AND P1, PT, R251, UR4, !P0 ;  /* 0x00000004fb007c0c */ /* 0x001fe2000c721270 */
[----:B------:R-:W0:Y:S01]  /*c7f0*/  LDCU UR4, c[0x0][0x39c] ;  /* 0x00007380ff0477ac */ /* 0x000e220008000800 */
[----:B------:R-:W-:Y:S01]  /*c800*/  VIADD R250, R0, 0x2a ;  /* 0x0000002a00fa7836 */ /* 0x000fe20000000000 */
[----:B-----5:R1:W-:Y:S02]  /*c810*/  @P4 STG.E.U8 desc[UR16][R248.64], R241 ;  /* 0x000000f1f8004986 */ /* 0x0203e4000c101110 */
[----:B-1----:R-:W-:Y:S02]  /*c820*/  PRMT R248, R241, 0x9910, RZ ;  /* 0x00009910f1f87816 */ /* 0x002fe400000000ff */
[----:B------:R-:W3:Y:S01]  /*c830*/  LDL.LU R241, [R1+0x13c] ;  /* 0x00013c0001f17983 */ /* 0x000ee20000300800 */
[----:B0-----:R-:W-:Y:S01]  /*c840*/  ISETP.LT.AND P4, PT, R250, UR4, !P0 ;  /* 0x00000004fa007c0c */ /* 0x001fe2000c781270 */
[----:B------:R-:W0:Y:S01]  /*c850*/  LDCU UR4, c[0x0][0x39c] ;  /* 0x00007380ff0477ac */ /* 0x000e220008000800 */
[----:B------:R-:W-:Y:S01]  /*c860*/  SHF.R.S32.HI R248, RZ, 0x8, R248 ;  /* 0x00000008fff87819 */ /* 0x000fe200000114f8 */
[----:B------:R-:W-:-:S04]  /*c870*/  VIADD R249, R0, 0x2b ;  /* 0x0000002b00f97836 */ /* 0x000fc80000000000 */
[----:B--2---:R1:W-:Y:S01]  /*c880*/  @P6 STG.E.U8 desc[UR16][R244.64], R248 ;  /* 0x000000f8f4006986 */ /* 0x0043e2000c101110 */
[----:B0-----:R-:W-:Y:S01]  /*c890*/  ISETP.LT.AND P6, PT, R249, UR4, !P0 ;  /* 0x00000004f9007c0c */ /* 0x001fe2000c7c1270 */
[----:B------:R-:W0:Y:S01]  /*c8a0*/  LDCU UR4, c[0x0][0x39c] ;  /* 0x00007380ff0477ac */ /* 0x000e220008000800 */
[----:B-1----:R-:W-:Y:S01]  /*c8b0*/  VIADD R244, R0, 0x2c ;  /* 0x0000002c00f47836 */ /* 0x002fe20000000000 */
[----:B----4-:R1:W-:Y:S04]  /*c8c0*/  @P3 STG.E.U8 desc[UR16][R242.64], R237 ;  /* 0x000000edf2003986 */ /* 0x0103e8000c101110 */
[----:B0-----:R-:W-:Y:S01]  /*c8d0*/  ISETP.LT.AND P3, PT, R244, UR4, !P0 ;  /* 0x00000004f4007c0c */ /* 0x001fe2000c761270 */
[----:B------:R-:W0:Y:S01]  /*c8e0*/  LDCU UR4, c[0x0][0x39c] ;  /* 0x00007380ff0477ac */ /* 0x000e220008000800 */
[----:B-1----:R-:W-:-:S02]  /*c8f0*/  PRMT R242, R237, 0x9910, RZ ;  /* 0x00009910edf27816 */ /* 0x002fc400000000ff */
[----:B------:R-:W2:Y:S01]  /*c900*/  LDL.LU R237, [R1+0x138] ;  /* 0x0001380001ed7983 */ /* 0x000ea20000300800 */
[----:B------:R-:W-:Y:S01]  /*c910*/  VIADD R243, R0, 0x2d ;  /* 0x0000002d00f37836 */ /* 0x000fe20000000000 */
[----:B------:R-:W-:-:S05]  /*c920*/  SHF.R.S32.HI R242, RZ, 0x8, R242 ;  /* 0x00000008fff27819 */ /* 0x000fca00000114f2 */
[----:B---3--:R-:W-:Y:S01]  /*c930*/  @P5 STG.E.U8 desc[UR16][R240.64], R242 ;  /* 0x000000f2f0005986 */ /* 0x008fe2000c101110 */
[----:B0-----:R-:W-:Y:S01]  /*c940*/  ISETP.LT.AND P5, PT, R243, UR4, !P0 ;  /* 0x00000004f3007c0c */ /* 0x001fe2000c7a1270 */
[----:B------:R-:W0:Y:S01]  /*c950*/  LDCU UR4, c[0x0][0x39c] ;  /* 0x00007380ff0477ac */ /* 0x000e220008000800 */
[----:B------:R-:W-:Y:S01]  /*c960*/  PRMT R243, R233, 0x9910, RZ ;  /* 0x00009910e9f37816 */ /* 0x000fe200000000ff */
[----:B------:R1:W-:Y:S04]  /*c970*/  @P2 STG.E.U8 desc[UR16][R238.64], R233 ;  /* 0x000000e9ee002986 */ /* 0x0003e8000c101110 */
[----:B-1----:R-:W3:Y:S01]  /*c980*/  LDL.LU R233, [R1+0x134] ;  /* 0x0001340001e97983 */ /* 0x002ee20000300800 */
[----:B------:R-:W-:-:S05]  /*c990*/  VIADD R240, R0, 0x2e ;  /* 0x0000002e00f07836 */ /* 0x000fca0000000000 */
[----:B0-----:R-:W-:Y:S01]  /*c9a0*/  ISETP.LT.AND P2, PT, R240, UR4, !P0 ;  /* 0x00000004f0007c0c */ /* 0x001fe2000c741270 */
[----:B------:R-:W0:Y:S01]  /*c9b0*/  LDCU UR4, c[0x0][0x39c] ;  /* 0x00007380ff0477ac */ /* 0x000e220008000800 */
[----:B------:R-:W-:Y:S01]  /*c9c0*/  SHF.R.S32.HI R238, RZ, 0x8, R243 ;  /* 0x00000008ffee7819 */ /* 0x000fe200000114f3 */
[----:B------:R-:W-:-:S04]  /*c9d0*/  VIADD R239, R0, 0x2f ;  /* 0x0000002f00ef7836 */ /* 0x000fc80000000000 */
[----:B--2---:R-:W-:Y:S01]  /*c9e0*/  @P1 STG.E.U8 desc[UR16][R236.64], R238 ;  /* 0x000000eeec001986 */ /* 0x004fe2000c101110 */
[----:B0-----:R-:W-:Y:S01]  /*c9f0*/  ISETP.LT.AND P1, PT, R239, UR4, !P0 ;  /* 0x00000004ef007c0c */ /* 0x001fe2000c721270 */
[----:B------:R-:W0:Y:S01]  /*ca00*/  LDCU UR4, c[0x0][0x39c] ;  /* 0x00007380ff0477ac */ /* 0x000e220008000800 */
[----:B------:R-:W-:-:S04]  /*ca10*/  PRMT R239, R229, 0x9910, RZ ;  /* 0x00009910e5ef7816 */ /* 0x000fc800000000ff */
[----:B------:R-:W-:Y:S01]  /*ca20*/  SHF.R.S32.HI R239, RZ, 0x8, R239 ;  /* 0x00000008ffef7819 */ /* 0x000fe200000114ef */
[----:B------:R1:W-:Y:S04]  /*ca30*/  @P4 STG.E.U8 desc[UR16][R234.64], R229 ;  /* 0x000000e5ea004986 */ /* 0x0003e8000c101110 */
[----:B-1----:R-:W2:Y:S01]  /*ca40*/  LDL.LU R229, [R1+0x130] ;  /* 0x0001300001e57983 */ /* 0x002ea20000300800 */
[----:B------:R-:W-:-:S03]  /*ca50*/  PRMT R235, R225, 0x9910, RZ ;  /* 0x00009910e1eb7816 */ /* 0x000fc600000000ff */
[----:B---3--:R-:W-:Y:S04]  /*ca60*/  @P6 STG.E.U8 desc[UR16][R232.64], R239 ;  /* 0x000000efe8006986 */ /* 0x008fe8000c101110 */
[----:B------:R1:W-:Y:S04]  /*ca70*/  @P3 STG.E.U8 desc[UR16][R230.64], R225 ;  /* 0x000000e1e6003986 */ /* 0x0003e8000c101110 */
[----:B-1----:R-:W3:Y:S01]  /*ca80*/  LDL.LU R225, [R1+0x12c] ;  /* 0x00012c0001e17983 */ /* 0x002ee20000300800 */
[----:B------:R-:W-:Y:S01]  /*ca90*/  VIADD R240, R0, 0x30 ;  /* 0x0000003000f07836 */ /* 0x000fe20000000000 */
[----:B------:R-:W-:-:S04]  /*caa0*/  PRMT R231, R221, 0x9910, RZ ;  /* 0x00009910dde77816 */ /* 0x000fc800000000ff */
[----:B0-----:R-:W-:Y:S01]  /*cab0*/  ISETP.LT.AND P4, PT, R240, UR4, !P0 ;  /* 0x00000004f0007c0c */ /* 0x001fe2000c781270 */
[----:B------:R-:W0:Y:S01]  /*cac0*/  LDCU UR4, c[0x0][0x39c] ;  /* 0x00007380ff0477ac */ /* 0x000e220008000800 */
[----:B------:R-:W-:Y:S02]  /*cad0*/  SHF.R.S32.HI R235, RZ, 0x8, R235 ;  /* 0x00000008ffeb7819 */ /* 0x000fe400000114eb */
[----:B------:R-:W-:-:S03]  /*cae0*/  SHF.R.S32.HI R231, RZ, 0x8, R231 ;  /* 0x00000008ffe77819 */ /* 0x000fc600000114e7 */
[----:B--2---:R-:W-:Y:S04]  /*caf0*/  @P5 STG.E.U8 desc[UR16][R228.64], R235 ;  /* 0x000000ebe4005986 */ /* 0x004fe8000c101110 */
[----:B------:R1:W-:Y:S04]  /*cb00*/  @P2 STG.E.U8 desc[UR16][R226.64], R221 ;  /* 0x000000dde2002986 */ /* 0x0003e8000c101110 */
[----:B-1----:R-:W2:Y:S01]  /*cb10*/  LDL.LU R221, [R1+0x128] ;  /* 0x0001280001dd7983 */ /* 0x002ea20000300800 */
[----:B------:R-:W-:Y:S01]  /*cb20*/  PRMT R227, R213, 0x9910, RZ ;  /* 0x00009910d5e37816 */ /* 0x000fe200000000ff */
[----:B------:R-:W-:-:S05]  /*cb30*/  VIADD R240, R0, 0x31 ;  /* 0x0000003100f07836 */ /* 0x000fca0000000000 */
[----:B0-----:R-:W-:Y:S01]  /*cb40*/  ISETP.LT.AND P6, PT, R240, UR4, !P0 ;  /* 0x00000004f0007c0c */ /* 0x001fe2000c7c1270 */
[----:B------:R-:W0:Y:S01]  /*cb50*/  LDCU UR4, c[0x0][0x39c] ;  /* 0x00007380ff0477ac */ /* 0x000e220008000800 */
[----:B---3--:R-:W-:Y:S04]  /*cb60*/  @P1 STG.E.U8 desc[UR16][R224.64], R231 ;  /* 0x000000e7e0001986 */ /* 0x008fe8000c101110 */
[----:B------:R1:W-:Y:S04]  /*cb70*/  @P4 STG.E.U8 desc[UR16][R222.64], R213 ;  /* 0x000000d5de004986 */ /* 0x0003e8000c101110 */
[----:B-1----:R-:W3:Y:S01]  /*cb80*/  LDL.LU R213, [R1+0x124] ;  /* 0x0001240001d57983 */ /* 0x002ee20000300800 */
[----:B------:R-:W-:-:S05]  /*cb90*/  VIADD R236, R0, 0x32 ;  /* 0x0000003200ec7836 */ /* 0x000fca0000000000 */
[----:B0-----:R-:W-:Y:S01]  /*cba0*/  ISETP.LT.AND P3, PT, R236, UR4, !P0 ;  /* 0x00000004ec007c0c */ /* 0x001fe2000c761270 */
[----:B------:R-:W0:Y:S01]  /*cbb0*/  LDCU UR4, c[0x0][0x39c] ;  /* 0x00007380ff0477ac */ /* 0x000e220008000800 */
[C---:B------:R-:W-:Y:S02]  /*cbc0*/  VIADD R234, R0.reuse, 0x33 ;  /* 0x0000003300ea7836 */ /* 0x040fe40000000000 */
[----:B------:R-:W-:-:S03]  /*cbd0*/  VIADD R232, R0, 0x34 ;  /* 0x0000003400e87836 */ /* 0x000fc60000000000 */
[----:B0-----:R-:W-:Y:S01]  /*cbe0*/  ISETP.LT.AND P5, PT, R234, UR4, !P0 ;  /* 0x00000004ea007c0c */ /* 0x001fe2000c7a1270 */
[----:B------:R-:W0:Y:S01]  /*cbf0*/  LDCU UR4, c[0x0][0x39c] ;  /* 0x00007380ff0477ac */ /* 0x000e220008000800 */
[----:B------:R-:W-:Y:S02]  /*cc00*/  PRMT R223, R205, 0x9910, RZ ;  /* 0x00009910cddf7816 */ /* 0x000fe400000000ff */
[----:B------:R-:W-:Y:S02]  /*cc10*/  SHF.R.S32.HI R227, RZ, 0x8, R227 ;  /* 0x00000008ffe37819 */ /* 0x000fe400000114e3 */
[----:B------:R-:W-:-:S03]  /*cc20*/  SHF.R.S32.HI R223, RZ, 0x8, R223 ;  /* 0x00000008ffdf7819 */ /* 0x000fc600000114df */
[----:B--2---:R-:W-:Y:S01]  /*cc30*/  @P6 STG.E.U8 desc[UR16][R220.64], R227 ;  /* 0x000000e3dc006986 */ /* 0x004fe2000c101110 */
[----:B0-----:R-:W-:-:S03]  /*cc40*/  ISETP.LT.AND P2, PT, R232, UR4, !P0 ;  /* 0x00000004e8007c0c */ /* 0x001fc6000c741270 */
[----:B------:R0:W-:Y:S01]  /*cc50*/  @P3 STG.E.U8 desc[UR16][R216.64], R205 ;  /* 0x000000cdd8003986 */ /* 0x0001e2000c101110 */
[----:B------:R-:W1:Y:S03]  /*cc60*/  LDCU UR4, c[0x0][0x39c] ;  /* 0x00007380ff0477ac */ /* 0x000e660008000800 */
[----:B0-----:R-:W2:Y:S01]  /*cc70*/  LDL.LU R205, [R1+0x120] ;  /* 0x0001200001cd7983 */ /* 0x001ea20000300800 */
[----:B------:R-:W-:Y:S01]  /*cc80*/  PRMT R217, R197, 0x9910, RZ ;  /* 0x00009910c5d97816 */ /* 0x000fe200000000ff */
[----:B------:R-:W-:-:S05]  /*cc90*/  VIADD R230, R0, 0x35 ;  /* 0x0000003500e67836 */ /* 0x000fca0000000000 */
[----:B-1----:R-:W-:Y:S01]  /*cca0*/  ISETP.LT.AND P1, PT, R230, UR4, !P0 ;  /* 0x00000004e6007c0c */ /* 0x002fe2000c721270 */
[----:B------:R-:W0:Y:S01]  /*ccb0*/  LDCU UR4, c[0x0][0x39c] ;  /* 0x00007380ff0477ac */ /* 0x000e220008000800 */
[----:B---3--:R-:W-:Y:S04]  /*ccc0*/  @P5 STG.E.U8 desc[UR16][R212.64], R223 ;  /* 0x000000dfd4005986 */ /* 0x008fe8000c101110 */
[----:B------:R1:W-:Y:S04]  /*ccd0*/  @P2 STG.E.U8 desc[UR16][R208.64], R197 ;  /* 0x000000c5d0002986 */ /* 0x0003e8000c101110 */
[----:B-1----:R-:W3:Y:S01]  /*cce0*/  LDL.LU R197, [R1+0x11c] ;  /* 0x00011c0001c57983 */ /* 0x002ee20000300800 */
[----:B------:R-:W-:-:S02]  /*ccf0*/  VIADD R228, R0, 0x36 ;  /* 0x0000003600e47836 */ /* 0x000fc40000000000 */
[C---:B------:R-:W-:Y:S02]  /*cd00*/  VIADD R226, R0.reuse, 0x37 ;  /* 0x0000003700e27836 */ /* 0x040fe40000000000 */
[----:B------:R-:W-:Y:S01]  /*cd10*/  VIADD R224, R0, 0x38 ;  /* 0x0000003800e07836 */ /* 0x000fe20000000000 */
[----:B0-----:R-:W-:Y:S01]  /*cd20*/  ISETP.LT.AND P4, PT, R228, UR4, !P0 ;  /* 0x00000004e4007c0c */ /* 0x001fe2000c781270 */
[----:B------:R-:W0:Y:S01]  /*cd30*/  LDCU UR4, c[0x0][0x39c] ;  /* 0x00007380ff0477ac */ /* 0x000e220008000800 */
[----:B------:R-:W-:Y:S01]  /*cd40*/  PRMT R209, R203, 0x9910, RZ ;  /* 0x00009910cbd17816 */ /* 0x000fe200000000ff */
[----:B------:R-:W4:Y:S01]  /*cd50*/  LDL.LU R250, [R1+0x10c] ;  /* 0x00010c0001fa7983 */ /* 0x000f220000300800 */
[----:B0-----:R-:W-:Y:S01]  /*cd60*/  ISETP.LT.AND P6, PT, R226, UR4, !P0 ;  /* 0x00000004e2007c0c */ /* 0x001fe2000c7c1270 */
[----:B------:R-:W0:Y:S01]  /*cd70*/  LDCU UR4, c[0x0][0x39c] ;  /* 0x00007380ff0477ac */ /* 0x000e220008000800 */
[----:B------:R-:W-:Y:S02]  /*cd80*/  SHF.R.S32.HI R217, RZ, 0x8, R217 ;  /* 0x00000008ffd97819 */ /* 0x000fe400000114d9 */
[----:B------:R-:W-:-:S02]  /*cd90*/  SHF.R.S32.HI R209, RZ, 0x8, R209 ;  /* 0x00000008ffd17819 */ /* 0x000fc400000114d1 */
[----:B0-----:R-:W-:Y:S01]  /*cda0*/  ISETP.LT.AND P3, PT, R224, UR4, !P0 ;  /* 0x00000004e0007c0c */ /* 0x001fe2000c761270 */
[----:B--2---:R-:W-:Y:S01]  /*cdb0*/  @P1 STG.E.U8 desc[UR16][R204.64], R217 ;  /* 0x000000d9cc001986 */ /* 0x004fe2000c101110 */
[----:B------:R-:W0:Y:S03]  /*cdc0*/  LDCU UR4, c[0x0][0x39c] ;  /* 0x00007380ff0477ac */ /* 0x000e260008000800 */
[----:B------:R1:W-:Y:S04]  /*cdd0*/  @P4 STG.E.U8 desc[UR16][R200.64], R203 ;  /* 0x000000cbc8004986 */ /* 0x0003e8000c101110 */
[----:B-1----:R-:W2:Y:S01]  /*cde0*/  LDL.LU R203, [R1+0x118] ;  /* 0x0001180001cb7983 */ /* 0x002ea20000300800 */
[----:B------:R-:W-:-:S03]  /*cdf0*/  PRMT R200, R207, 0x9910, RZ ;  /* 0x00009910cfc87816 */ /* 0x000fc600000000ff */
[----:B---3--:R-:W-:Y:S04]  /*ce00*/  @P6 STG.E.U8 desc[UR16][R196.64], R209 ;  /* 0x000000d1c4006986 */ /* 0x008fe8000c101110 */
[----:B------:R1:W-:Y:S04]  /*ce10*/  @P3 STG.E.U8 desc[UR16][R198.64], R207 ;  /* 0x000000cfc6003986 */ /* 0x0003e8000c101110 */
[----:B-1----:R-:W3:Y:S01]  /*ce20*/  LDL.LU R207, [R1+0x114] ;  /* 0x0001140001cf7983 */ /* 0x002ee20000300800 */
[C---:B------:R-:W-:Y:S02]  /*ce30*/  VIADD R222, R0.reuse, 0x39 ;  /* 0x0000003900de7836 */ /* 0x040fe40000000000 */
[----:B------:R-:W-:Y:S01]  /*ce40*/  VIADD R220, R0, 0x3a ;  /* 0x0000003a00dc7836 */ /* 0x000fe20000000000 */
[----:B------:R-:W-:Y:S01]  /*ce50*/  SHF.R.S32.HI R197, RZ, 0x8, R200 ;  /* 0x00000008ffc57819 */ /* 0x000fe200000114c8 */
[----:B------:R-:W5:Y:S01]  /*ce60*/  LDL.LU R251, [R1+0x108] ;  /* 0x0001080001fb7983 */ /* 0x000f620000300800 */
[----:B0-----:R-:W-:Y:S01]  /*ce70*/  ISETP.LT.AND P5, PT, R222, UR4, !P0 ;  /* 0x00000004de007c0c */ /* 0x001fe2000c7a1270 */
[----:B------:R-:W0:Y:S01]  /*ce80*/  LDCU UR4, c[0x0][0x39c] ;  /* 0x00007380ff0477ac */ /* 0x000e220008000800 */
[----:B------:R-:W-:-:S02]  /*ce90*/  PRMT R199, R219, 0x9910, RZ ;  /* 0x00009910dbc77816 */ /* 0x000fc400000000ff */
[----:B0-----:R-:W-:Y:S01]  /*cea0*/  ISETP.LT.AND P2, PT, R220, UR4, !P0 ;  /* 0x00000004dc007c0c */ /* 0x001fe2000c741270 */
[----:B------:R-:W0:Y:S08]  /*ceb0*/  LDCU UR4, c[0x0][0x39c] ;  /* 0x00007380ff0477ac */ /* 0x000e300008000800 */
[----:B--2---:R-:W-:Y:S01]  /*cec0*/  @P5 STG.E.U8 desc[UR16][R202.64], R197 ;  /* 0x000000c5ca005986 */ /* 0x004fe2000c101110 */
[----:B------:R-:W-:-:S05]  /*ced0*/  VIADD R216, R0, 0x3b ;  /* 0x0000003b00d87836 */ /* 0x000fca0000000000 */
[----:B0-----:R-:W-:Y:S01]  /*cee0*/  ISETP.LT.AND P1, PT, R216, UR4, !P0 ;  /* 0x00000004d8007c0c */ /* 0x001fe2000c721270 */
[----:B------:R-:W0:Y:S01]  /*cef0*/  LDCU UR4, c[0x0][0x39c] ;  /* 0x00007380ff0477ac */ /* 0x000e220008000800 */
[C---:B------:R-:W-:Y:S02]  /*cf00*/  VIADD R212, R0.reuse, 0x3c ;  /* 0x0000003c00d47836 */ /* 0x040fe40000000000 */
[----:B------:R-:W-:-:S03]  /*cf10*/  VIADD R208, R0, 0x3d ;  /* 0x0000003d00d07836 */ /* 0x000fc60000000000 */
[----:B0-----:R-:W-:Y:S01]  /*cf20*/  ISETP.LT.AND P4, PT, R212, UR4, !P0 ;  /* 0x00000004d4007c0c */ /* 0x001fe2000c781270 */
[----:B------:R-:W0:Y:S01]  /*cf30*/  LDCU UR4, c[0x0][0x39c] ;  /* 0x00007380ff0477ac */ /* 0x000e220008000800 */
[----:B---3--:R1:W-:Y:S04]  /*cf40*/  @P2 STG.E.U8 desc[UR16][R206.64], R219 ;  /* 0x000000dbce002986 */ /* 0x0083e8000c101110 */
[----:B-1----:R-:W2:Y:S01]  /*cf50*/  LDL.LU R219, [R1+0x110] ;  /* 0x0001100001db7983 */ /* 0x002ea20000300800 */
[----:B0-----:R-:W-:Y:S01]  /*cf60*/  ISETP.LT.AND P6, PT, R208, UR4, !P0 ;  /* 0x00000004d0007c0c */ /* 0x001fe2000c7c1270 */
[----:B------:R-:W0:Y:S01]  /*cf70*/  LDCU UR4, c[0x0][0x39c] ;  /* 0x00007380ff0477ac */ /* 0x000e220008000800 */
[C---:B------:R-:W-:Y:S02]  /*cf80*/  VIADD R204, R0.reuse, 0x3e ;  /* 0x0000003e00cc7836 */ /* 0x040fe40000000000 */
[----:B------:R-:W-:-:S03]  /*cf90*/  VIADD R196, R0, 0x3f ;  /* 0x0000003f00c47836 */ /* 0x000fc60000000000 */
[----:B0-----:R-:W-:Y:S01]  /*cfa0*/  ISETP.LT.AND P3, PT, R204, UR4, !P0 ;  /* 0x00000004cc007c0c */ /* 0x001fe2000c761270 */
[----:B------:R-:W0:Y:S01]  /*cfb0*/  LDCU UR4, c[0x0][0x39c] ;  /* 0x00007380ff0477ac */ /* 0x000e220008000800 */
[----:B----4-:R-:W-:Y:S02]  /*cfc0*/  PRMT R198, R250, 0x9910, RZ ;  /* 0x00009910fac67816 */ /* 0x010fe400000000ff */
[----:B------:R-:W-:-:S03]  /*cfd0*/  SHF.R.S32.HI R199, RZ, 0x8, R199 ;  /* 0x00000008ffc77819 */ /* 0x000fc600000114c7 */
[----:B------:R-:W-:Y:S01]  /*cfe0*/  IMAD.MOV.U32 R197, RZ, RZ, R198 ;  /* 0x000000ffffc57224 */ /* 0x000fe200078e00c6 */
[----:B0-----:R-:W-:Y:S01]  /*cff0*/  ISETP.LT.AND P5, PT, R196, UR4, !P0 ;  /* 0x00000004c4007c0c */ /* 0x001fe2000c7a1270 */
[----:B------:R-:W0:Y:S01]  /*d000*/  LDCU UR4, c[0x0][0x39c] ;  /* 0x00007380ff0477ac */ /* 0x000e220008000800 */
[----:B------:R-:W-:-:S05]  /*d010*/  VIADD R196, R0, 0x40 ;  /* 0x0000004000c47836 */ /* 0x000fca0000000000 */
[----:B------:R-:W-:Y:S01]  /*d020*/  ISETP.LT.AND P2, PT, R196, UR6, !P0 ;  /* 0x00000006c4007c0c */ /* 0x000fe2000c741270 */
[C---:B------:R-:W-:Y:S01]  /*d030*/  VIADD R196, R0.reuse, 0x41 ;  /* 0x0000004100c47836 */ /* 0x040fe20000000000 */
[----:B------:R1:W-:Y:S01]  /*d040*/  @P1 STG.E.U8 desc[UR16][R210.64], R199 ;  /* 0x000000c7d2001986 */ /* 0x0003e2000c101110 */
[----:B------:R-:W-:Y:S01]  /*d050*/  SHF.R.S32.HI R197, RZ, 0x8, R197 ;  /* 0x00000008ffc57819 */ /* 0x000fe200000114c5 */
[----:B------:R-:W-:Y:S02]  /*d060*/  VIADD R198, R0, 0x42 ;  /* 0x0000004200c67836 */ /* 0x000fe40000000000 */
[----:B------:R-:W-:Y:S01]  /*d070*/  VIADD R252, R252, UR5 ;  /* 0x00000005fcfc7c36 */ /* 0x000fe20008000000 */
[----:B------:R-:W-:Y:S01]  /*d080*/  ISETP.LT.AND P1, PT, R196, UR7, !P0 ;  /* 0x00000007c4007c0c */ /* 0x000fe2000c721270 */
[----:B------:R-:W-:Y:S01]  /*d090*/  VIADD R196, R0, 0x43 ;  /* 0x0000004300c47836 */ /* 0x000fe20000000000 */
[----:B------:R-:W-:Y:S01]  /*d0a0*/  @P4 STG.E.U8 desc[UR16][R214.64], R250 ;  /* 0x000000fad6004986 */ /* 0x000fe2000c101110 */
[----:B------:R-:W-:Y:S01]  /*d0b0*/  ISETP.LT.AND P4, PT, R198, UR8, !P0 ;  /* 0x00000008c6007c0c */ /* 0x000fe2000c781270 */
[----:B------:R-:W-:Y:S01]  /*d0c0*/  VIADD R198, R252, UR5 ;  /* 0x00000005fcc67c36 */ /* 0x000fe20008000000 */
[----:B------:R-:W-:Y:S01]  /*d0d0*/  F2FP.SATFINITE.E5M2.F32.PACK_AB_MERGE_C R203, R133, R132, RZ ;  /* 0x0000008485cb723e */ /* 0x000fe200048060ff */
[----:B------:R-:W3:Y:S01]  /*d0e0*/  LDCU UR7, c[0x0][0x39c] ;  /* 0x00007380ff0777ac */ /* 0x000ee20008000800 */
[----:B-1----:R-:W-:Y:S01]  /*d0f0*/  VIADD R199, R0, 0x44 ;  /* 0x0000004400c77836 */ /* 0x002fe20000000000 */
[----:B-----5:R-:W-:Y:S01]  /*d100*/  PRMT R201, R251, 0x9910, RZ ;  /* 0x00009910fbc97816 */ /* 0x020fe200000000ff */
[----:B------:R-:W1:Y:S03]  /*d110*/  LDCU UR6, c[0x0][0x39c] ;  /* 0x00007380ff0677ac */ /* 0x000e660008000800 */
[----:B------:R-:W-:-:S02]  /*d120*/  SHF.R.S32.HI R201, RZ, 0x8, R201 ;  /* 0x00000008ffc97819 */ /* 0x000fc400000114c9 */
[----:B------:R-:W-:Y:S01]  /*d130*/  PRMT R202, R203, 0x9910, RZ ;  /* 0x00009910cbca7816 */ /* 0x000fe200000000ff */
[----:B------:R-:W-:Y:S01]  /*d140*/  VIADD R204, R0, 0x45 ;  /* 0x0000004500cc7836 */ /* 0x000fe20000000000 */
[----:B------:R-:W-:-:S04]  /*d150*/  F2FP.SATFINITE.E5M2.F32.PACK_AB_MERGE_C R137, R137, R136, RZ ;  /* 0x000000888989723e */ /* 0x000fc800048060ff */
[----:B------:R-:W-:Y:S02]  /*d160*/  PRMT R136, R137, 0x9910, RZ ;  /* 0x0000991089887816 */ /* 0x000fe400000000ff */
[----:B------:R-:W-:Y:S02]  /*d170*/  F2FP.SATFINITE.E5M2.F32.PACK_AB_MERGE_C R143, R143, R142, RZ ;  /* 0x0000008e8f8f723e */ /* 0x000fe400048060ff */
[----:B------:R-:W-:Y:S02]  /*d180*/  F2FP.SATFINITE.E5M2.F32.PACK_AB_MERGE_C R145, R145, R144, RZ ;  /* 0x000000909191723e */ /* 0x000fe400048060ff */
[----:B------:R-:W-:Y:S02]  /*d190*/  F2FP.SATFINITE.E5M2.F32.PACK_AB_MERGE_C R147, R147, R146, RZ ;  /* 0x000000929393723e */ /* 0x000fe400048060ff */
[----:B------:R-:W-:Y:S02]  /*d1a0*/  F2FP.SATFINITE.E5M2.F32.PACK_AB_MERGE_C R149, R149, R148, RZ ;  /* 0x000000949595723e */ /* 0x000fe400048060ff */
[----:B------:R-:W-:Y:S01]  /*d1b0*/  F2FP.SATFINITE.E5M2.F32.PACK_AB_MERGE_C R151, R151, R150, RZ ;  /* 0x000000969797723e */ /* 0x000fe200048060ff */
[----:B------:R-:W-:Y:S01]  /*d1c0*/  VIADD R142, R0, 0x57 ;  /* 0x00000057008e7836 */ /* 0x000fe20000000000 */
[----:B------:R-:W-:-:S02]  /*d1d0*/  F2FP.SATFINITE.E5M2.F32.PACK_AB_MERGE_C R153, R153, R152, RZ ;  /* 0x000000989999723e */ /* 0x000fc400048060ff */
[----:B------:R-:W-:Y:S01]  /*d1e0*/  F2FP.SATFINITE.E5M2.F32.PACK_AB_MERGE_C R155, R155, R154, RZ ;  /* 0x0000009a9b9b723e */ /* 0x000fe200048060ff */
[----:B--2---:R2:W-:Y:S01]  /*d1f0*/  @P6 STG.E.U8 desc[UR16][R218.64], R197 ;  /* 0x000000c5da006986 */ /* 0x0045e2000c101110 */
[----:B0-----:R-:W-:Y:S01]  /*d200*/  ISETP.LT.AND P6, PT, R196, UR4, !P0 ;  /* 0x00000004c4007c0c */ /* 0x001fe2000c7c1270 */
[----:B------:R-:W0:Y:S02]  /*d210*/  LDCU UR4, c[0x0][0x39c] ;  /* 0x00007380ff0477ac */ /* 0x000e240008000800 */
[----:B------:R-:W-:Y:S01]  /*d220*/  @P3 STG.E.U8 desc[UR16][R246.64], R251 ;  /* 0x000000fbf6003986 */ /* 0x000fe2000c101110 */
[----:B------:R-:W-:-:S04]  /*d230*/  IADD3 R132, P3, PT, R252, R3, RZ ;  /* 0x00000003fc847210 */ /* 0x000fc80007f7e0ff */
[----:B------:R-:W-:Y:S02]  /*d240*/  LEA.HI.X.SX32 R133, R252, R2, 0x1, P3 ;  /* 0x00000002fc857211 */ /* 0x000fe400018f0eff */
[----:B------:R-:W-:-:S04]  /*d250*/  IADD3 R196, P3, PT, R198, R3, RZ ;  /* 0x00000003c6c47210 */ /* 0x000fc80007f7e0ff */
[C---:B--2---:R-:W-:Y:S02]  /*d260*/  LEA.HI.X.SX32 R197, R198.reuse, R2, 0x1, P3 ;  /* 0x00000002c6c57211 */ /* 0x044fe400018f0eff */
[----:B0-----:R-:W-:Y:S01]  /*d270*/  ISETP.LT.AND P3, PT, R199, UR4, !P0 ;  /* 0x00000004c7007c0c */ /* 0x001fe2000c761270 */
[----:B------:R-:W0:Y:S01]  /*d280*/  LDCU UR4, c[0x0][0x39c] ;  /* 0x00007380ff0477ac */ /* 0x000e220008000800 */
[----:B------:R-:W-:Y:S01]  /*d290*/  VIADD R199, R198, UR5 ;  /* 0x00000005c6c77c36 */ /* 0x000fe20008000000 */
[----:B------:R2:W-:Y:S04]  /*d2a0*/  @P5 STG.E.U8 desc[UR16][R132.64], R201 ;  /* 0x000000c984005986 */ /* 0x0005e8000c101110 */
[----:B------:R4:W-:Y:S01]  /*d2b0*/  @P2 STG.E.U8 desc[UR16][R196.64], R203 ;  /* 0x000000cbc4002986 */ /* 0x0009e2000c101110 */
[C---:B------:R-:W-:Y:S01]  /*d2c0*/  IADD3 R198, P2, PT, R199.reuse, R3, RZ ;  /* 0x00000003c7c67210 */ /* 0x040fe20007f5e0ff */
[----:B------:R-:W-:-:S03]  /*d2d0*/  VIADD R200, R199, UR5 ;  /* 0x00000005c7c87c36 */ /* 0x000fc60008000000 */
[-C--:B------:R-:W-:Y:S02]  /*d2e0*/  LEA.HI.X.SX32 R199, R199, R2.reuse, 0x1, P2 ;  /* 0x00000002c7c77211 */ /* 0x080fe400010f0eff */
[----:B--2---:R-:W-:Y:S01]  /*d2f0*/  SHF.R.S32.HI R201, RZ, 0x8, R202 ;  /* 0x00000008ffc97819 */ /* 0x004fe200000114ca */
[----:B------:R-:W-:Y:S01]  /*d300*/  VIADD R133, R0, 0x46 ;  /* 0x0000004600857836 */ /* 0x000fe20000000000 */
[----:B------:R-:W-:Y:S01]  /*d310*/  IADD3 R132, P5, PT, R200, R3, RZ ;  /* 0x00000003c8847210 */ /* 0x000fe20007fbe0ff */
[----:B----4-:R-:W-:Y:S02]  /*d320*/  VIADD R196, R0, 0x47 ;  /* 0x0000004700c47836 */ /* 0x010fe40000000000 */
[----:B------:R2:W-:Y:S01]  /*d330*/  @P1 STG.E.U8 desc[UR16][R198.64], R201 ;  /* 0x000000c9c6001986 */ /* 0x0005e2000c101110 */
[----:B---3--:R-:W-:Y:S01]  /*d340*/  ISETP.LT.AND P1, PT, R133, UR7, !P0 ;  /* 0x0000000785007c0c */ /* 0x008fe2000c721270 */
[----:B------:R-:W3:Y:S01]  /*d350*/  LDCU UR7, c[0x0][0x39c] ;  /* 0x00007380ff0777ac */ /* 0x000ee20008000800 */
[C---:B------:R-:W-:Y:S01]  /*d360*/  LEA.HI.X.SX32 R133, R200.reuse, R2, 0x1, P5 ;  /* 0x00000002c8857211 */ /* 0x040fe200028f0eff */
[----:B------:R-:W-:Y:S01]  /*d370*/  VIADD R200, R200, UR5 ;  /* 0x00000005c8c87c36 */ /* 0x000fe20008000000 */
[----:B------:R-:W-:-:S02]  /*d380*/  F2FP.SATFINITE.E5M2.F32.PACK_AB_MERGE_C R203, R135, R134, RZ ;  /* 0x0000008687cb723e */ /* 0x000fc400048060ff */
[----:B0-----:R-:W-:Y:S01]  /*d390*/  ISETP.LT.AND P5, PT, R196, UR4, !P0 ;  /* 0x00000004c4007c0c */ /* 0x001fe2000c7a1270 */
[----:B------:R-:W0:Y:S01]  /*d3a0*/  LDCU UR4, c[0x0][0x39c] ;  /* 0x00007380ff0477ac */ /* 0x000e220008000800 */
[----:B------:R-:W-:Y:S01]  /*d3b0*/  PRMT R135, R203, 0x9910, RZ ;  /* 0x00009910cb877816 */ /* 0x000fe200000000ff */
[----:B------:R4:W-:Y:S01]  /*d3c0*/  @P4 STG.E.U8 desc[UR16][R132.64], R203 ;  /* 0x000000cb84004986 */ /* 0x0009e2000c101110 */
[----:B-1----:R-:W-:Y:S01]  /*d3d0*/  ISETP.LT.AND P2, PT, R204, UR6, !P0 ;  /* 0x00000006cc007c0c */ /* 0x002fe2000c741270 */
[----:B------:R-:W1:Y:S01]  /*d3e0*/  LDCU UR6, c[0x0][0x39c] ;  /* 0x00007380ff0677ac */ /* 0x000e620008000800 */
[C---:B------:R-:W-:Y:S01]  /*d3f0*/  IADD3 R134, P4, PT, R200.reuse, R3, RZ ;  /* 0x00000003c8867210 */ /* 0x040fe20007f9e0ff */
[C---:B--2---:R-:W-:Y:S02]  /*d400*/  VIADD R198, R200.reuse, UR5 ;  /* 0x00000005c8c67c36 */ /* 0x044fe40008000000 */
[----:B------:R-:W-:Y:S01]  /*d410*/  IMAD.MOV.U32 R199, RZ, RZ, R135 ;  /* 0x000000ffffc77224 */ /* 0x000fe200078e0087 */
[----:B------:R-:W-:-:S02]  /*d420*/  LEA.HI.X.SX32 R135, R200, R2, 0x1, P4 ;  /* 0x00000002c8877211 */ /* 0x000fc400020f0eff */
[-C--:B------:R-:W-:Y:S02]  /*d430*/  IADD3 R196, P4, PT, R198, R3.reuse, RZ ;  /* 0x00000003c6c47210 */ /* 0x080fe40007f9e0ff */
[----:B------:R-:W-:Y:S01]  /*d440*/  SHF.R.S32.HI R199, RZ, 0x8, R199 ;  /* 0x00000008ffc77819 */ /* 0x000fe200000114c7 */
[----:B----4-:R-:W-:Y:S01]  /*d450*/  VIADD R132, R0, 0x48 ;  /* 0x0000004800847836 */ /* 0x010fe20000000000 */
[CC--:B------:R-:W-:Y:S01]  /*d460*/  LEA.HI.X.SX32 R197, R198.reuse, R2.reuse, 0x1, P4 ;  /* 0x00000002c6c57211 */ /* 0x0c0fe200020f0eff */
[----:B------:R-:W-:Y:S02]  /*d470*/  VIADD R198, R198, UR5 ;  /* 0x00000005c6c67c36 */ /* 0x000fe40008000000 */
[----:B------:R-:W-:Y:S01]  /*d480*/  VIADD R133, R0, 0x49 ;  /* 0x0000004900857836 */ /* 0x000fe20000000000 */
[----:B------:R2:W-:Y:S01]  /*d490*/  @P6 STG.E.U8 desc[UR16][R134.64], R199 ;  /* 0x000000c786006986 */ /* 0x0005e2000c101110 */
[----:B0-----:R-:W-:Y:S01]  /*d4a0*/  ISETP.LT.AND P4, PT, R132, UR4, !P0 ;  /* 0x0000000484007c0c */ /* 0x001fe2000c781270 */
[----:B------:R-:W0:Y:S01]  /*d4b0*/  LDCU UR4, c[0x0][0x39c] ;  /* 0x00007380ff0477ac */ /* 0x000e220008000800 */
[C---:B------:R-:W-:Y:S01]  /*d4c0*/  IADD3 R132, P6, PT, R198.reuse, R3, RZ ;  /* 0x00000003c6847210 */ /* 0x040fe20007fde0ff */
[----:B------:R4:W-:Y:S01]  /*d4d0*/  @P3 STG.E.U8 desc[UR16][R196.64], R137 ;  /* 0x00000089c4003986 */ /* 0x0009e2000c101110 */
[----:B-1----:R-:W-:Y:S01]  /*d4e0*/  ISETP.LT.AND P3, PT, R133, UR6, !P0 ;  /* 0x0000000685007c0c */ /* 0x002fe2000c761270 */
[----:B------:R-:W1:Y:S01]  /*d4f0*/  LDCU UR6, c[0x0][0x39c] ;  /* 0x00007380ff0677ac */ /* 0x000e620008000800 */
[C---:B------:R-:W-:Y:S01]  /*d500*/  LEA.HI.X.SX32 R133, R198.reuse, R2, 0x1, P6 ;  /* 0x00000002c6857211 */ /* 0x040fe200030f0eff */
[----:B------:R-:W-:Y:S01]  /*d510*/  VIADD R198, R198, UR5 ;  /* 0x00000005c6c67c36 */ /* 0x000fe20008000000 */
[----:B--2---:R-:W-:-:S02]  /*d520*/  SHF.R.S32.HI R199, RZ, 0x8, R136 ;  /* 0x00000008ffc77819 */ /* 0x004fc40000011488 */
[----:B----4-:R-:W-:-:S03]  /*d530*/  F2FP.SATFINITE.E5M2.F32.PACK_AB_MERGE_C R197, R139, R138, RZ ;  /* 0x0000008a8bc5723e */ /* 0x010fc600048060ff */
[----:B------:R2:W-:Y:S01]  /*d540*/  @P2 STG.E.U8 desc[UR16][R132.64], R199 ;  /* 0x000000c784002986 */ /* 0x0005e2000c101110 */
[CC--:B------:R-:W-:Y:S01]  /*d550*/  IADD3 R134, P2, PT, R198.reuse, R3.reuse, RZ ;  /* 0x00000003c6867210 */ /* 0x0c0fe20007f5e0ff */
[C---:B------:R-:W-:Y:S01]  /*d560*/  VIADD R138, R198.reuse, UR5 ;  /* 0x00000005c68a7c36 */ /* 0x040fe20008000000 */
[----:B------:R-:W-:Y:S02]  /*d570*/  PRMT R139, R197, 0x9910, RZ ;  /* 0x00009910c58b7816 */ /* 0x000fe400000000ff */
[-C--:B------:R-:W-:Y:S02]  /*d580*/  LEA.HI.X.SX32 R135, R198, R2.reuse, 0x1, P2 ;  /* 0x00000002c6877211 */ /* 0x080fe400010f0eff */
[C---:B------:R-:W-:Y:S02]  /*d590*/  IADD3 R136, P2, PT, R138.reuse, R3, RZ ;  /* 0x000000038a887210 */ /* 0x040fe40007f5e0ff */
[----:B------:R-:W-:Y:S02]  /*d5a0*/  SHF.R.S32.HI R139, RZ, 0x8, R139 ;  /* 0x00000008ff8b7819 */ /* 0x000fe4000001148b */
[C---:B------:R-:W-:Y:S01]  /*d5b0*/  LEA.HI.X.SX32 R137, R138.reuse, R2, 0x1, P2 ;  /* 0x000000028a897211 */ /* 0x040fe200010f0eff */
[----:B------:R-:W-:Y:S01]  /*d5c0*/  VIADD R138, R138, UR5 ;  /* 0x000000058a8a7c36 */ /* 0x000fe20008000000 */
[----:B------:R4:W-:Y:S01]  /*d5d0*/  @P1 STG.E.U8 desc[UR16][R134.64], R197 ;  /* 0x000000c586001986 */ /* 0x0009e2000c101110 */
[----:B------:R-:W-:-:S02]  /*d5e0*/  VIADD R196, R0, 0x4b ;  /* 0x0000004b00c47836 */ /* 0x000fc40000000000 */
[----:B--2---:R-:W-:Y:S01]  /*d5f0*/  VIADD R133, R0, 0x4c ;  /* 0x0000004c00857836 */ /* 0x004fe20000000000 */
[----:B------:R2:W-:Y:S01]  /*d600*/  @P5 STG.E.U8 desc[UR16][R136.64], R139 ;  /* 0x0000008b88005986 */ /* 0x0005e2000c101110 */
[-C--:B------:R-:W-:Y:S01]  /*d610*/  IADD3 R132, P5, PT, R138, R3.reuse, RZ ;  /* 0x000000038a847210 */ /* 0x080fe20007fbe0ff */
[----:B------:R-:W-:Y:S01]  /*d620*/  VIADD R200, R0, 0x4a ;  /* 0x0000004a00c87836 */ /* 0x000fe20000000000 */
[----:B0-----:R-:W-:Y:S01]  /*d630*/  ISETP.LT.AND P1, PT, R196, UR4, !P0 ;  /* 0x00000004c4007c0c */ /* 0x001fe2000c721270 */
[----:B------:R-:W0:Y:S01]  /*d640*/  LDCU UR4, c[0x0][0x39c] ;  /* 0x00007380ff0477ac */ /* 0x000e220008000800 */
[----:B-1----:R-:W-:Y:S02]  /*d650*/  ISETP.LT.AND P2, PT, R133, UR6, !P0 ;  /* 0x0000000685007c0c */ /* 0x002fe4000c741270 */
[----:B------:R-:W-:Y:S01]  /*d660*/  F2FP.SATFINITE.E5M2.F32.PACK_AB_MERGE_C R199, R141, R140, RZ ;  /* 0x0000008c8dc7723e */ /* 0x000fe200048060ff */
[----:B------:R-:W1:Y:S01]  /*d670*/  LDCU UR6, c[0x0][0x39c] ;  /* 0x00007380ff0677ac */ /* 0x000e620008000800 */
[C---:B------:R-:W-:Y:S01]  /*d680*/  LEA.HI.X.SX32 R133, R138.reuse, R2, 0x1, P5 ;  /* 0x000000028a857211 */ /* 0x040fe200028f0eff */
[----:B------:R-:W-:Y:S01]  /*d690*/  VIADD R138, R138, UR5 ;  /* 0x000000058a8a7c36 */ /* 0x000fe20008000000 */
[----:B---3--:R-:W-:Y:S01]  /*d6a0*/  ISETP.LT.AND P6, PT, R200, UR7, !P0 ;  /* 0x00000007c8007c0c */ /* 0x008fe2000c7c1270 */
[----:B------:R-:W3:Y:S02]  /*d6b0*/  LDCU UR7, c[0x0][0x39c] ;  /* 0x00007380ff0777ac */ /* 0x000ee40008000800 */
[----:B------:R5:W-:Y:S01]  /*d6c0*/  @P4 STG.E.U8 desc[UR16][R132.64], R199 ;  /* 0x000000c784004986 */ /* 0x000be2000c101110 */
[C---:B----4-:R-:W-:Y:S01]  /*d6d0*/  IADD3 R134, P4, PT, R138.reuse, R3, RZ ;  /* 0x000000038a867210 */ /* 0x050fe20007f9e0ff */
[----:B--2---:R-:W-:Y:S01]  /*d6e0*/  VIADD R139, R138, UR5 ;  /* 0x000000058a8b7c36 */ /* 0x004fe20008000000 */
[----:B------:R-:W-:-:S02]  /*d6f0*/  PRMT R141, R199, 0x9910, RZ ;  /* 0x00009910c78d7816 */ /* 0x000fc400000000ff */
[-C--:B------:R-:W-:Y:S02]  /*d700*/  LEA.HI.X.SX32 R135, R138, R2.reuse, 0x1, P4 ;  /* 0x000000028a877211 */ /* 0x080fe400020f0eff */
[C---:B------:R-:W-:Y:S01]  /*d710*/  IADD3 R136, P4, PT, R139.reuse, R3, RZ ;  /* 0x000000038b887210 */ /* 0x040fe20007f9e0ff */
[C---:B------:R-:W-:Y:S01]  /*d720*/  VIADD R138, R0.reuse, 0x4e ;  /* 0x0000004e008a7836 */ /* 0x040fe20000000000 */
[----:B------:R-:W-:Y:S02]  /*d730*/  SHF.R.S32.HI R141, RZ, 0x8, R141 ;  /* 0x00000008ff8d7819 */ /* 0x000fe4000001148d */
[C---:B------:R-:W-:Y:S01]  /*d740*/  LEA.HI.X.SX32 R137, R139.reuse, R2, 0x1, P4 ;  /* 0x000000028b897211 */ /* 0x040fe200020f0eff */
[----:B------:R-:W-:Y:S02]  /*d750*/  VIADD R139, R139, UR5 ;  /* 0x000000058b8b7c36 */ /* 0x000fe40008000000 */
[----:B------:R-:W-:Y:S01]  /*d760*/  VIADD R196, R0, 0x4d ;  /* 0x0000004d00c47836 */ /* 0x000fe20000000000 */
[----:B------:R2:W-:Y:S01]  /*d770*/  @P3 STG.E.U8 desc[UR16][R134.64], R141 ;  /* 0x0000008d86003986 */ /* 0x0005e2000c101110 */
[----:B0-----:R-:W-:Y:S01]  /*d780*/  ISETP.LT.AND P3, PT, R138, UR4, !P0 ;  /* 0x000000048a007c0c */ /* 0x001fe2000c761270 */
[----:B------:R-:W0:Y:S01]  /*d790*/  LDCU UR4, c[0x0][0x39c] ;  /* 0x00007380ff0477ac */ /* 0x000e220008000800 */
[----:B------:R-:W-:-:S02]  /*d7a0*/  PRMT R138, R143, 0x9910, RZ ;  /* 0x000099108f8a7816 */ /* 0x000fc400000000ff */
[C---:B-----5:R-:W-:Y:S02]  /*d7b0*/  IADD3 R132, P4, PT, R139.reuse, R3, RZ ;  /* 0x000000038b847210 */ /* 0x060fe40007f9e0ff */
[----:B---3--:R-:W-:Y:S01]  /*d7c0*/  ISETP.LT.AND P5, PT, R196, UR7, !P0 ;  /* 0x00000007c4007c0c */ /* 0x008fe2000c7a1270 */
[----:B------:R-:W3:Y:S01]  /*d7d0*/  LDCU UR7, c[0x0][0x39c] ;  /* 0x00007380ff0777ac */ /* 0x000ee20008000800 */
[C---:B------:R-:W-:Y:S01]  /*d7e0*/  LEA.HI.X.SX32 R133, R139.reuse, R2, 0x1, P4 ;  /* 0x000000028b857211 */ /* 0x040fe200020f0eff */
[----:B------:R-:W-:Y:S01]  /*d7f0*/  VIADD R139, R139, UR5 ;  /* 0x000000058b8b7c36 */ /* 0x000fe20008000000 */
[----:B--2---:R-:W-:Y:S01]  /*d800*/  SHF.R.S32.HI R141, RZ, 0x8, R138 ;  /* 0x00000008ff8d7819 */ /* 0x004fe2000001148a */
[----:B------:R-:W-:Y:S01]  /*d810*/  VIADD R140, R0, 0x4f ;  /* 0x0000004f008c7836 */ /* 0x000fe20000000000 */
[----:B------:R2:W-:Y:S01]  /*d820*/  @P6 STG.E.U8 desc[UR16][R136.64], R143 ;  /* 0x0000008f88006986 */ /* 0x0005e2000c101110 */
[----:B------:R-:W-:-:S03]  /*d830*/  VIADD R138, R139, UR5 ;  /* 0x000000058b8a7c36 */ /* 0x000fc60008000000 */
[----:B------:R4:W-:Y:S01]  /*d840*/  @P1 STG.E.U8 desc[UR16][R132.64], R141 ;  /* 0x0000008d84001986 */ /* 0x0009e2000c101110 */
[----:B------:R-:W-:Y:S02]  /*d850*/  IADD3 R134, P1, PT, R139, R3, RZ ;  /* 0x000000038b867210 */ /* 0x000fe40007f3e0ff */
[----:B-1----:R-:W-:Y:S01]  /*d860*/  ISETP.LT.AND P4, PT, R140, UR6, !P0 ;  /* 0x000000068c007c0c */ /* 0x002fe2000c781270 */
[----:B------:R-:W1:Y:S01]  /*d870*/  LDCU UR6, c[0x0][0x39c] ;  /* 0x00007380ff0677ac */ /* 0x000e620008000800 */
[----:B------:R-:W-:Y:S01]  /*d880*/  PRMT R140, R145, 0x9910, RZ ;  /* 0x00009910918c7816 */ /* 0x000fe200000000ff */
[C---:B--2---:R-:W-:Y:S01]  /*d890*/  VIADD R136, R0.reuse, 0x50 ;  /* 0x0000005000887836 */ /* 0x044fe20000000000 */
[----:B------:R-:W-:Y:S01]  /*d8a0*/  LEA.HI.X.SX32 R135, R139, R2, 0x1, P1 ;  /* 0x000000028b877211 */ /* 0x000fe200008f0eff */
[----:B------:R-:W-:-:S03]  /*d8b0*/  VIADD R137, R0, 0x51 ;  /* 0x0000005100897836 */ /* 0x000fc60000000000 */
[----:B0-----:R-:W-:Y:S01]  /*d8c0*/  ISETP.LT.AND P1, PT, R136, UR4, !P0 ;  /* 0x0000000488007c0c */ /* 0x001fe2000c721270 */
[----:B------:R-:W-:Y:S01]  /*d8d0*/  IMAD.MOV.U32 R139, RZ, RZ, R140 ;  /* 0x000000ffff8b7224 */ /* 0x000fe200078e008c */
[CC--:B------:R-:W-:Y:S01]  /*d8e0*/  IADD3 R136, P6, PT, R138.reuse, R3.reuse, RZ ;  /* 0x000000038a887210 */ /* 0x0c0fe20007fde0ff */
[----:B------:R0:W-:Y:S01]  /*d8f0*/  @P2 STG.E.U8 desc[UR16][R134.64], R145 ;  /* 0x0000009186002986 */ /* 0x0001e2000c101110 */
[----:B---3--:R-:W-:Y:S01]  /*d900*/  ISETP.LT.AND P2, PT, R137, UR7, !P0 ;  /* 0x0000000789007c0c */ /* 0x008fe2000c741270 */
[----:B------:R-:W2:Y:S01]  /*d910*/  LDCU UR4, c[0x0][0x39c] ;  /* 0x00007380ff0477ac */ /* 0x000ea20008000800 */
[CC--:B------:R-:W-:Y:S01]  /*d920*/  LEA.HI.X.SX32 R137, R138.reuse, R2.reuse, 0x1, P6 ;  /* 0x000000028a897211 */ /* 0x0c0fe200030f0eff */
[----:B------:R-:W-:Y:S01]  /*d930*/  VIADD R138, R138, UR5 ;  /* 0x000000058a8a7c36 */ /* 0x000fe20008000000 */
[----:B------:R-:W-:Y:S01]  /*d940*/  SHF.R.S32.HI R139, RZ, 0x8, R139 ;  /* 0x00000008ff8b7819 */ /* 0x000fe2000001148b */
[----:B----4-:R-:W-:Y:S01]  /*d950*/  VIADD R133, R0, 0x52 ;  /* 0x0000005200857836 */ /* 0x010fe20000000000 */
[----:B------:R-:W3:Y:S02]  /*d960*/  LDCU UR7, c[0x0][0x39c] ;  /* 0x00007380ff0777ac */ /* 0x000ee40008000800 */
[C---:B------:R-:W-:Y:S01]  /*d970*/  IADD3 R132, P6, PT, R138.reuse, R3, RZ ;  /* 0x000000038a847210 */ /* 0x040fe20007fde0ff */
[----:B------:R4:W-:Y:S01]  /*d980*/  @P5 STG.E.U8 desc[UR16][R136.64], R139 ;  /* 0x0000008b88005986 */ /* 0x0009e2000c101110 */
[----:B-1----:R-:W-:Y:S01]  /*d990*/  ISETP.LT.AND P5, PT, R133, UR6, !P0 ;  /* 0x0000000685007c0c */ /* 0x002fe2000c7a1270 */
[----:B------:R-:W1:Y:S01]  /*d9a0*/  LDCU UR6, c[0x0][0x39c] ;  /* 0x00007380ff0677ac */ /* 0x000e620008000800 */
[C---:B------:R-:W-:Y:S01]  /*d9b0*/  LEA.HI.X.SX32 R133, R138.reuse, R2, 0x1, P6 ;  /* 0x000000028a857211 */ /* 0x040fe200030f0eff */
[----:B------:R-:W-:-:S02]  /*d9c0*/  VIADD R138, R138, UR5 ;  /* 0x000000058a8a7c36 */ /* 0x000fc40008000000 */
[----:B0-----:R-:W-:Y:S01]  /*d9d0*/  VIADD R135, R0, 0x53 ;  /* 0x0000005300877836 */ /* 0x001fe20000000000 */
[----:B------:R-:W-:Y:S02]  /*d9e0*/  PRMT R141, R147, 0x9910, RZ ;  /* 0x00009910938d7816 */ /* 0x000fe400000000ff */
[CC--:B------:R-:W-:Y:S01]  /*d9f0*/  IADD3 R134, P6, PT, R138.reuse, R3.reuse, RZ ;  /* 0x000000038a867210 */ /* 0x0c0fe20007fde0ff */
[----:B------:R0:W-:Y:S01]  /*da00*/  @P3 STG.E.U8 desc[UR16][R132.64], R147 ;  /* 0x0000009384003986 */ /* 0x0001e2000c101110 */
[----:B--2---:R-:W-:Y:S01]  /*da10*/  ISETP.LT.AND P3, PT, R135, UR4, !P0 ;  /* 0x0000000487007c0c */ /* 0x004fe2000c761270 */
[C---:B----4-:R-:W-:Y:S01]  /*da20*/  VIADD R139, R138.reuse, UR5 ;  /* 0x000000058a8b7c36 */ /* 0x050fe20008000000 */
[----:B------:R-:W-:Y:S01]  /*da30*/  LEA.HI.X.SX32 R135, R138, R2, 0x1, P6 ;  /* 0x000000028a877211 */ /* 0x000fe200030f0eff */
[C---:B------:R-:W-:Y:S01]  /*da40*/  VIADD R137, R0.reuse, 0x54 ;  /* 0x0000005400897836 */ /* 0x040fe20000000000 */
[----:B------:R-:W-:Y:S01]  /*da50*/  SHF.R.S32.HI R141, RZ, 0x8, R141 ;  /* 0x00000008ff8d7819 */ /* 0x000fe2000001148d */
[----:B------:R-:W2:Y:S01]  /*da60*/  LDCU UR4, c[0x0][0x39c] ;  /* 0x00007380ff0477ac */ /* 0x000ea20008000800 */
[----:B------:R-:W-:Y:S01]  /*da70*/  IADD3 R136, P6, PT, R139, R3, RZ ;  /* 0x000000038b887210 */ /* 0x000fe20007fde0ff */
[----:B------:R-:W-:-:S02]  /*da80*/  VIADD R138, R0, 0x55 ;  /* 0x00000055008a7836 */ /* 0x000fc40000000000 */
[----:B------:R4:W-:Y:S01]  /*da90*/  @P4 STG.E.U8 desc[UR16][R134.64], R141 ;  /* 0x0000008d86004986 */ /* 0x0009e2000c101110 */
[----:B---3--:R-:W-:Y:S01]  /*daa0*/  ISETP.LT.AND P4, PT, R137, UR7, !P0 ;  /* 0x0000000789007c0c */ /* 0x008fe2000c781270 */
[----:B------:R-:W3:Y:S01]  /*dab0*/  LDCU UR7, c[0x0][0x39c] ;  /* 0x00007380ff0777ac */ /* 0x000ee20008000800 */
[CC--:B------:R-:W-:Y:S01]  /*dac0*/  LEA.HI.X.SX32 R137, R139.reuse, R2.reuse, 0x1, P6 ;  /* 0x000000028b897211 */ /* 0x0c0fe200030f0eff */
[----:B------:R-:W-:Y:S01]  /*dad0*/  VIADD R139, R139, UR5 ;  /* 0x000000058b8b7c36 */ /* 0x000fe20008000000 */
[----:B0-----:R-:W-:Y:S02]  /*dae0*/  PRMT R133, R149, 0x9910, RZ ;  /* 0x0000991095857816 */ /* 0x001fe400000000ff */
[----:B-1----:R-:W-:Y:S01]  /*daf0*/  ISETP.LT.AND P6, PT, R138, UR6, !P0 ;  /* 0x000000068a007c0c */ /* 0x002fe2000c7c1270 */
[----:B------:R0:W-:Y:S01]  /*db00*/  @P1 STG.E.U8 desc[UR16][R136.64], R149 ;  /* 0x0000009588001986 */ /* 0x0001e2000c101110 */
[CC--:B------:R-:W-:Y:S01]  /*db10*/  IADD3 R132, P1, PT, R139.reuse, R3.reuse, RZ ;  /* 0x000000038b847210 */ /* 0x0c0fe20007f3e0ff */
[C---:B------:R-:W-:Y:S01]  /*db20*/  VIADD R138, R139.reuse, UR5 ;  /* 0x000000058b8a7c36 */ /* 0x040fe20008000000 */
[----:B------:R-:W1:Y:S01]  /*db30*/  LDCU UR6, c[0x0][0x39c] ;  /* 0x00007380ff0677ac */ /* 0x000e620008000800 */
[----:B----4-:R-:W-:Y:S01]  /*db40*/  IMAD.MOV.U32 R141, RZ, RZ, R133 ;  /* 0x000000ffff8d7224 */ /* 0x010fe200078e0085 */
[----:B------:R-:W-:Y:S01]  /*db50*/  LEA.HI.X.SX32 R133, R139, R2, 0x1, P1 ;  /* 0x000000028b857211 */ /* 0x000fe200008f0eff */
[----:B------:R-:W-:Y:S01]  /*db60*/  VIADD R139, R0, 0x56 ;  /* 0x00000056008b7836 */ /* 0x000fe20000000000 */
[----:B------:R-:W-:-:S02]  /*db70*/  IADD3 R134, P1, PT, R138, R3, RZ ;  /* 0x000000038a867210 */ /* 0x000fc40007f3e0ff */
[----:B------:R-:W-:Y:S02]  /*db80*/  SHF.R.S32.HI R141, RZ, 0x8, R141 ;  /* 0x00000008ff8d7819 */ /* 0x000fe4000001148d */
[C---:B------:R-:W-:Y:S02]  /*db90*/  LEA.HI.X.SX32 R135, R138.reuse, R2, 0x1, P1 ;  /* 0x000000028a877211 */ /* 0x040fe400008f0eff */
[----:B--2---:R-:W-:Y:S01]  /*dba0*/  ISETP.LT.AND P1, PT, R139, UR4, !P0 ;  /* 0x000000048b007c0c */ /* 0x004fe2000c721270 */
[----:B------:R-:W2:Y:S01]  /*dbb0*/  LDCU UR4, c[0x0][0x39c] ;  /* 0x00007380ff0477ac */ /* 0x000ea20008000800 */
[----:B------:R-:W-:Y:S01]  /*dbc0*/  VIADD R138, R138, UR5 ;  /* 0x000000058a8a7c36 */ /* 0x000fe20008000000 */
[----:B------:R4:W-:Y:S01]  /*dbd0*/  @P2 STG.E.U8 desc[UR16][R132.64], R141 ;  /* 0x0000008d84002986 */ /* 0x0009e2000c101110 */
[----:B------:R-:W-:-:S03]  /*dbe0*/  PRMT R140, R151, 0x9910, RZ ;  /* 0x00009910978c7816 */ /* 0x000fc600000000ff */
[CC--:B0-----:R-:W-:Y:S01]  /*dbf0*/  IADD3 R136, P2, PT, R138.reuse, R3.reuse, RZ ;  /* 0x000000038a887210 */ /* 0x0c1fe20007f5e0ff */
[C---:B------:R-:W-:Y:S01]  /*dc00*/  VIADD R139, R138.reuse, UR5 ;  /* 0x000000058a8b7c36 */ /* 0x040fe20008000000 */
[----:B------:R0:W-:Y:S02]  /*dc10*/  @P5 STG.E.U8 desc[UR16][R134.64], R151 ;  /* 0x0000009786005986 */ /* 0x0001e4000c101110 */
[-C--:B------:R-:W-:Y:S02]  /*dc20*/  LEA.HI.X.SX32 R137, R138, R2.reuse, 0x1, P2 ;  /* 0x000000028a897211 */ /* 0x080fe400010f0eff */
[----:B----4-:R-:W-:Y:S01]  /*dc30*/  SHF.R.S32.HI R141, RZ, 0x8, R140 ;  /* 0x00000008ff8d7819 */ /* 0x010fe2000001148c */
[C---:B------:R-:W-:Y:S01]  /*dc40*/  VIADD R133, R0.reuse, 0x58 ;  /* 0x0000005800857836 */ /* 0x040fe20000000000 */
[-C--:B------:R-:W-:Y:S01]  /*dc50*/  IADD3 R132, P5, PT, R139, R3.reuse, RZ ;  /* 0x000000038b847210 */ /* 0x080fe20007fbe0ff */
[----:B0-----:R-:W-:Y:S02]  /*dc60*/  VIADD R134, R0, 0x59 ;  /* 0x0000005900867836 */ /* 0x001fe40000000000 */
[----:B------:R0:W-:Y:S01]  /*dc70*/  @P3 STG.E.U8 desc[UR16][R136.64], R141 ;  /* 0x0000008d88003986 */ /* 0x0001e2000c101110 */
[----:B---3--:R-:W-:Y:S01]  /*dc80*/  ISETP.LT.AND P3, PT, R133, UR7, !P0 ;  /* 0x0000000785007c0c */ /* 0x008fe2000c761270 */
[----:B------:R-:W3:Y:S01]  /*dc90*/  LDCU UR7, c[0x0][0x39c] ;  /* 0x00007380ff0777ac */ /* 0x000ee20008000800 */
[C---:B------:R-:W-:Y:S01]  /*dca0*/  LEA.HI.X.SX32 R133, R139.reuse, R2, 0x1, P5 ;  /* 0x000000028b857211 */ /* 0x040fe200028f0eff */
[----:B------:R-:W-:Y:S01]  /*dcb0*/  VIADD R139, R139, UR5 ;  /* 0x000000058b8b7c36 */ /* 0x000fe20008000000 */
[----:B--2---:R-:W-:Y:S01]  /*dcc0*/  ISETP.LT.AND P5, PT, R134, UR4, !P0 ;  /* 0x0000000486007c0c */ /* 0x004fe2000c7a1270 */
[----:B------:R-:W2:Y:S01]  /*dcd0*/  LDCU UR4, c[0x0][0x39c] ;  /* 0x00007380ff0477ac */ /* 0x000ea20008000800 */
[----:B------:R-:W-:Y:S01]  /*dce0*/  PRMT R135, R153, 0x9910, RZ ;  /* 0x0000991099877816 */ /* 0x000fe200000000ff */
[----:B------:R4:W-:Y:S01]  /*dcf0*/  @P4 STG.E.U8 desc[UR16][R132.64], R153 ;  /* 0x0000009984004986 */ /* 0x0009e2000c101110 */
[----:B-1----:R-:W-:Y:S01]  /*dd00*/  ISETP.LT.AND P2, PT, R142, UR6, !P0 ;  /* 0x000000068e007c0c */ /* 0x002fe2000c741270 */
[----:B------:R-:W1:Y:S01]  /*dd10*/  LDCU UR6, c[0x0][0x39c] ;  /* 0x00007380ff0677ac */ /* 0x000e620008000800 */
[C---:B------:R-:W-:Y:S01]  /*dd20*/  IADD3 R134, P4, PT, R139.reuse, R3, RZ ;  /* 0x000000038b867210 */ /* 0x040fe20007f9e0ff */
[----:B------:R-:W-:-:S02]  /*dd30*/  VIADD R138, R139, UR5 ;  /* 0x000000058b8a7c36 */ /* 0x000fc40008000000 */
[----:B0-----:R-:W-:Y:S01]  /*dd40*/  IMAD.MOV.U32 R137, RZ, RZ, R135 ;  /* 0x000000ffff897224 */ /* 0x001fe200078e0087 */
[-C--:B------:R-:W-:Y:S02]  /*dd50*/  LEA.HI.X.SX32 R135, R139, R2.reuse, 0x1, P4 ;  /* 0x000000028b877211 */ /* 0x080fe400020f0eff */
[----:B------:R-:W-:Y:S02]  /*dd60*/  IADD3 R136, P4, PT, R138, R3, RZ ;  /* 0x000000038a887210 */ /* 0x000fe40007f9e0ff */
[----:B------:R-:W-:Y:S01]  /*dd70*/  SHF.R.S32.HI R139, RZ, 0x8, R137 ;  /* 0x00000008ff8b7819 */ /* 0x000fe20000011489 */
[----:B----4-:R-:W-:Y:S01]  /*dd80*/  VIADD R132, R0, 0x5a ;  /* 0x0000005a00847836 */ /* 0x010fe20000000000 */
[C---:B------:R-:W-:Y:S01]  /*dd90*/  LEA.HI.X.SX32 R137, R138.reuse, R2, 0x1, P4 ;  /* 0x000000028a897211 */ /* 0x040fe200020f0eff */
[----:B------:R-:W-:Y:S02]  /*dda0*/  VIADD R138, R138, UR5 ;  /* 0x000000058a8a7c36 */ /* 0x000fe40008000000 */
[----:B------:R-:W-:Y:S01]  /*ddb0*/  VIADD R133, R0, 0x5b ;  /* 0x0000005b00857836 */ /* 0x000fe20000000000 */
[----:B------:R0:W-:Y:S01]  /*ddc0*/  @P6 STG.E.U8 desc[UR16][R134.64], R139 ;  /* 0x0000008b86006986 */ /* 0x0001e2000c101110 */
[----:B--2---:R-:W-:-:S02]  /*ddd0*/  ISETP.LT.AND P4, PT, R132, UR4, !P0 ;  /* 0x0000000484007c0c */ /* 0x004fc4000c781270 */
[----:B------:R-:W-:Y:S02]  /*dde0*/  F2FP.SATFINITE.E5M2.F32.PACK_AB_MERGE_C R157, R157, R156, RZ ;  /* 0x0000009c9d9d723e */ /* 0x000fe400048060ff */
[----:B------:R-:W-:Y:S01]  /*ddf0*/  PRMT R141, R155, 0x9910, RZ ;  /* 0x000099109b8d7816 */ /* 0x000fe200000000ff */
[----:B------:R2:W-:Y:S01]  /*de00*/  @P1 STG.E.U8 desc[UR16][R136.64], R155 ;  /* 0x0000009b88001986 */ /* 0x0005e2000c101110 */
[----:B------:R-:W-:Y:S01]  /*de10*/  IADD3 R132, P6, PT, R138, R3, RZ ;  /* 0x000000038a847210 */ /* 0x000fe20007fde0ff */
[----:B------:R-:W-:Y:S01]  /*de20*/  VIADD R140, R0, 0x5c ;  /* 0x0000005c008c7836 */ /* 0x000fe20000000000 */
[----:B-1----:R-:W-:Y:S01]  /*de30*/  ISETP.LT.AND P1, PT, R133, UR6, !P0 ;  /* 0x0000000685007c0c */ /* 0x002fe2000c721270 */
[----:B------:R-:W1:Y:S01]  /*de40*/  LDCU UR6, c[0x0][0x39c] ;  /* 0x00007380ff0677ac */ /* 0x000e620008000800 */
[C---:B------:R-:W-:Y:S01]  /*de50*/  LEA.HI.X.SX32 R133, R138.reuse, R2, 0x1, P6 ;  /* 0x000000028a857211 */ /* 0x040fe200030f0eff */
[----:B------:R-:W-:Y:S01]  /*de60*/  VIADD R138, R138, UR5 ;  /* 0x000000058a8a7c36 */ /* 0x000fe20008000000 */
[----:B------:R-:W-:Y:S01]  /*de70*/  SHF.R.S32.HI R141, RZ, 0x8, R141 ;  /* 0x00000008ff8d7819 */ /* 0x000fe2000001148d */
[----:B------:R-:W4:Y:S02]  /*de80*/  LDCU UR4, c[0x0][0x39c] ;  /* 0x00007380ff0477ac */ /* 0x000f240008000800 */
[----:B0-----:R-:W-:-:S02]  /*de90*/  VIADD R139, R138, UR5 ;  /* 0x000000058a8b7c36 */ /* 0x001fc40008000000 */
[----:B------:R0:W-:Y:S01]  /*dea0*/  @P2 STG.E.U8 desc[UR16][R132.64], R141 ;  /* 0x0000008d84002986 */ /* 0x0001e2000c101110 */
[CC--:B------:R-:W-:Y:S02]  /*deb0*/  IADD3 R134, P2, PT, R138.reuse, R3.reuse, RZ ;  /* 0x000000038a867210 */ /* 0x0c0fe40007f5e0ff */
[----:B--2---:R-:W-:Y:S02]  /*dec0*/  PRMT R137, R157, 0x9910, RZ ;  /* 0x000099109d897816 */ /* 0x004fe400000000ff */
[-C--:B------:R-:W-:Y:S02]  /*ded0*/  LEA.HI.X.SX32 R135, R138, R2.reuse, 0x1, P2 ;  /* 0x000000028a877211 */ /* 0x080fe400010f0eff */
[C---:B------:R-:W-:Y:S01]  /*dee0*/  IADD3 R136, P2, PT, R139.reuse, R3, RZ ;  /* 0x000000038b887210 */ /* 0x040fe20007f5e0ff */
[----:B------:R-:W-:Y:S01]  /*def0*/  IMAD.MOV.U32 R138, RZ, RZ, R137 ;  /* 0x000000ffff8a7224 */ /* 0x000fe200078e0089 */
[----:B---3--:R-:W-:Y:S01]  /*df00*/  ISETP.LT.AND P6, PT, R140, UR7, !P0 ;  /* 0x000000078c007c0c */ /* 0x008fe2000c7c1270 */
[----:B------:R-:W2:Y:S01]  /*df10*/  LDCU UR7, c[0x0][0x39c] ;  /* 0x00007380ff0777ac */ /* 0x000ea20008000800 */
[C---:B------:R-:W-:Y:S01]  /*df20*/  LEA.HI.X.SX32 R137, R139.reuse, R2, 0x1, P2 ;  /* 0x000000028b897211 */ /* 0x040fe200010f0eff */
[----:B------:R-:W-:Y:S01]  /*df30*/  VIADD R139, R139, UR5 ;  /* 0x000000058b8b7c36 */ /* 0x000fe20008000000 */
[----:B0-----:R-:W-:Y:S01]  /*df40*/  SHF.R.S32.HI R141, RZ, 0x8, R138 ;  /* 0x00000008ff8d7819 */ /* 0x001fe2000001148a */
[----:B------:R0:W-:Y:S01]  /*df50*/  @P3 STG.E.U8 desc[UR16][R134.64], R157 ;  /* 0x0000009d86003986 */ /* 0x0001e2000c101110 */
[----:B------:R-:W-:-:S02]  /*df60*/  VIADD R133, R0, 0x5e ;  /* 0x0000005e00857836 */ /* 0x000fc40000000000 */
[C---:B------:R-:W-:Y:S01]  /*df70*/  VIADD R140, R0.reuse, 0x5d ;  /* 0x0000005d008c7836 */ /* 0x040fe20000000000 */
[----:B------:R3:W-:Y:S01]  /*df80*/  @P5 STG.E.U8 desc[UR16][R136.64], R141 ;  /* 0x0000008d88005986 */ /* 0x0007e2000c101110 */
[-C--:B------:R-:W-:Y:S02]  /*df90*/  IADD3 R132, P5, PT, R139, R3.reuse, RZ ;  /* 0x000000038b847210 */ /* 0x080fe40007fbe0ff */
[----:B------:R-:W-:Y:S02]  /*dfa0*/  F2FP.SATFINITE.E5M2.F32.PACK_AB_MERGE_C R159, R159, R158, RZ ;  /* 0x0000009e9f9f723e */ /* 0x000fe400048060ff */
[----:B-1----:R-:W-:Y:S01]  /*dfb0*/  ISETP.LT.AND P3, PT, R133, UR6, !P0 ;  /* 0x0000000685007c0c */ /* 0x002fe2000c761270 */
[----:B------:R-:W-:Y:S01]  /*dfc0*/  VIADD R138, R0, 0x5f ;  /* 0x0000005f008a7836 */ /* 0x000fe20000000000 */
[----:B----4-:R-:W-:Y:S01]  /*dfd0*/  ISETP.LT.AND P2, PT, R140, UR4, !P0 ;  /* 0x000000048c007c0c */ /* 0x010fe2000c741270 */
[----:B------:R-:W1:Y:S01]  /*dfe0*/  LDCU UR4, c[0x0][0x39c] ;  /* 0x00007380ff0477ac */ /* 0x000e620008000800 */
[C---:B------:R-:W-:Y:S01]  /*dff0*/  LEA.HI.X.SX32 R133, R139.reuse, R2, 0x1, P5 ;  /* 0x000000028b857211 */ /* 0x040fe200028f0eff */
[----:B------:R-:W-:Y:S01]  /*e000*/  VIADD R139, R139, UR5 ;  /* 0x000000058b8b7c36 */ /* 0x000fe20008000000 */
[----:B0-----:R-:W-:Y:S01]  /*e010*/  PRMT R135, R159, 0x9910, RZ ;  /* 0x000099109f877816 */ /* 0x001fe200000000ff */
[----:B------:R-:W0:Y:S01]  /*e020*/  LDCU UR6, c[0x0][0x39c] ;  /* 0x00007380ff0677ac */ /* 0x000e220008000800 */
[----:B--2---:R-:W-:Y:S01]  /*e030*/  ISETP.LT.AND P5, PT, R138, UR7, !P0 ;  /* 0x000000078a007c0c */ /* 0x004fe2000c7a1270 */
[----:B------:R2:W-:Y:S01]  /*e040*/  @P4 STG.E.U8 desc[UR16][R132.64], R159 ;  /* 0x0000009f84004986 */ /* 0x0005e2000c101110 */
[-C--:B------:R-:W-:Y:S01]  /*e050*/  IADD3 R134, P4, PT, R139, R3.reuse, RZ ;  /* 0x000000038b867210 */ /* 0x080fe20007f9e0ff */
[----:B---3--:R-:W-:Y:S01]  /*e060*/  IMAD.MOV.U32 R136, RZ, RZ, R135 ;  /* 0x000000ffff887224 */ /* 0x008fe200078e0087 */
[----:B------:R-:W-:Y:S01]  /*e070*/  F2FP.SATFINITE.E5M2.F32.PACK_AB_MERGE_C R161, R161, R160, RZ ;  /* 0x000000a0a1a1723e */ /* 0x000fe200048060ff */
[C---:B------:R-:W-:Y:S01]  /*e080*/  VIADD R138, R139.reuse, UR5 ;  /* 0x000000058b8a7c36 */ /* 0x040fe20008000000 */
[----:B------:R-:W-:Y:S01]  /*e090*/  LEA.HI.X.SX32 R135, R139, R2, 0x1, P4 ;  /* 0x000000028b877211 */ /* 0x000fe200020f0eff */
[----:B------:R-:W-:Y:S01]  /*e0a0*/  VIADD R140, R0, 0x60 ;  /* 0x00000060008c7836 */ /* 0x000fe20000000000 */
[----:B------:R-:W-:Y:S01]  /*e0b0*/  SHF.R.S32.HI R139, RZ, 0x8, R136 ;  /* 0x00000008ff8b7819 */ /* 0x000fe20000011488 */
[----:B------:R-:W3:Y:S01]  /*e0c0*/  LDCU UR7, c[0x0][0x39c] ;  /* 0x00007380ff0777ac */ /* 0x000ee20008000800 */
[----:B------:R-:W-:-:S04]  /*e0d0*/  IADD3 R136, P4, PT, R138, R3, RZ ;  /* 0x000000038a887210 */ /* 0x000fc80007f9e0ff */
[CC--:B------:R-:W-:Y:S01]  /*e0e0*/  LEA.HI.X.SX32 R137, R138.reuse, R2.reuse, 0x1, P4 ;  /* 0x000000028a897211 */ /* 0x0c0fe200020f0eff */
[----:B------:R-:W-:Y:S01]  /*e0f0*/  VIADD R138, R138, UR5 ;  /* 0x000000058a8a7c36 */ /* 0x000fe20008000000 */
[----:B------:R4:W-:Y:S01]  /*e100*/  @P1 STG.E.U8 desc[UR16][R134.64], R139 ;  /* 0x0000008b86001986 */ /* 0x0009e2000c101110 */
[----:B-1----:R-:W-:Y:S01]  /*e110*/  ISETP.LT.AND P1, PT, R140, UR4, !P0 ;  /* 0x000000048c007c0c */ /* 0x002fe2000c721270 */
[----:B------:R-:W1:Y:S01]  /*e120*/  LDCU UR4, c[0x0][0x39c] ;  /* 0x00007380ff0477ac */ /* 0x000e620008000800 */
[----:B------:R-:W-:Y:S02]  /*e130*/  PRMT R141, R161, 0x9910, RZ ;  /* 0x00009910a18d7816 */ /* 0x000fe400000000ff */
[C---:B--2---:R-:W-:Y:S02]  /*e140*/  IADD3 R132, P4, PT, R138.reuse, R3, RZ ;  /* 0x000000038a847210 */ /* 0x044fe40007f9e0ff */
[----:B------:R-:W-:Y:S02]  /*e150*/  SHF.R.S32.HI R141, RZ, 0x8, R141 ;  /* 0x00000008ff8d7819 */ /* 0x000fe4000001148d */
[C---:B------:R-:W-:Y:S01]  /*e160*/  LEA.HI.X.SX32 R133, R138.reuse, R2, 0x1, P4 ;  /* 0x000000028a857211 */ /* 0x040fe200020f0eff */
[----:B------:R-:W-:-:S02]  /*e170*/  VIADD R138, R138, UR5 ;  /* 0x000000058a8a7c36 */ /* 0x000fc40008000000 */
[----:B------:R-:W-:Y:S01]  /*e180*/  VIADD R140, R0, 0x61 ;  /* 0x00000061008c7836 */ /* 0x000fe20000000000 */
[----:B------:R2:W-:Y:S01]  /*e190*/  @P6 STG.E.U8 desc[UR16][R136.64], R161 ;  /* 0x000000a188006986 */ /* 0x0005e2000c101110 */
[----:B------:R-:W-:-:S03]  /*e1a0*/  F2FP.SATFINITE.E5M2.F32.PACK_AB_MERGE_C R163, R163, R162, RZ ;  /* 0x000000a2a3a3723e */ /* 0x000fc600048060ff */
[----:B------:R5:W-:Y:S01]  /*e1b0*/  @P2 STG.E.U8 desc[UR16][R132.64], R141 ;  /* 0x0000008d84002986 */ /* 0x000be2000c101110 */
[C---:B----4-:R-:W-:Y:S01]  /*e1c0*/  IADD3 R134, P2, PT, R138.reuse, R3, RZ ;  /* 0x000000038a867210 */ /* 0x050fe20007f5e0ff */
[----:B------:R-:W-:Y:S01]  /*e1d0*/  VIADD R139, R138, UR5 ;  /* 0x000000058a8b7c36 */ /* 0x000fe20008000000 */
[----:B0-----:R-:W-:Y:S01]  /*e1e0*/  ISETP.LT.AND P4, PT, R140, UR6, !P0 ;  /* 0x000000068c007c0c */ /* 0x001fe2000c781270 */
[----:B------:R-:W0:Y:S01]  /*e1f0*/  LDCU UR6, c[0x0][0x39c] ;  /* 0x00007380ff0677ac */ /* 0x000e220008000800 */
[----:B------:R-:W-:Y:S01]  /*e200*/  PRMT R140, R163, 0x9910, RZ ;  /* 0x00009910a38c7816 */ /* 0x000fe200000000ff */
[----:B--2---:R-:W-:Y:S01]  /*e210*/  VIADD R136, R0, 0x62 ;  /* 0x0000006200887836 */ /* 0x004fe20000000000 */
[----:B------:R-:W-:Y:S01]  /*e220*/  LEA.HI.X.SX32 R135, R138, R2, 0x1, P2 ;  /* 0x000000028a877211 */ /* 0x000fe200010f0eff */
[----:B------:R-:W-:-:S03]  /*e230*/  VIADD R137, R0, 0x63 ;  /* 0x0000006300897836 */ /* 0x000fc60000000000 */
[----:B-1----:R-:W-:Y:S01]  /*e240*/  ISETP.LT.AND P2, PT, R136, UR4, !P0 ;  /* 0x0000000488007c0c */ /* 0x002fe2000c741270 */
[----:B------:R-:W-:Y:S01]  /*e250*/  IMAD.MOV.U32 R138, RZ, RZ, R140 ;  /* 0x000000ffff8a7224 */ /* 0x000fe200078e008c */
[-C--:B------:R-:W-:Y:S01]  /*e260*/  IADD3 R136, P6, PT, R139, R3.reuse, RZ ;  /* 0x000000038b887210 */ /* 0x080fe20007fde0ff */
[----:B------:R1:W-:Y:S01]  /*e270*/  @P3 STG.E.U8 desc[UR16][R134.64], R163 ;  /* 0x000000a386003986 */ /* 0x0003e2000c101110 */
[----:B---3--:R-:W-:Y:S01]  /*e280*/  ISETP.LT.AND P3, PT, R137, UR7, !P0 ;  /* 0x0000000789007c0c */ /* 0x008fe2000c761270 */
[----:B------:R-:W2:Y:S01]  /*e290*/  LDCU UR4, c[0x0][0x39c] ;  /* 0x00007380ff0477ac */ /* 0x000ea20008000800 */
[C---:B------:R-:W-:Y:S01]  /*e2a0*/  LEA.HI.X.SX32 R137, R139.reuse, R2, 0x1, P6 ;  /* 0x000000028b897211 */ /* 0x040fe200030f0eff */
[----:B------:R-:W-:Y:S01]  /*e2b0*/  VIADD R139, R139, UR5 ;  /* 0x000000058b8b7c36 */ /* 0x000fe20008000000 */
[----:B-----5:R-:W-:Y:S01]  /*e2c0*/  SHF.R.S32.HI R141, RZ, 0x8, R138 ;  /* 0x00000008ff8d7819 */ /* 0x020fe2000001148a */
[C---:B------:R-:W-:Y:S01]  /*e2d0*/  VIADD R133, R0.reuse, 0x64 ;  /* 0x0000006400857836 */ /* 0x040fe20000000000 */
[----:B------:R-:W-:Y:S01]  /*e2e0*/  F2FP.SATFINITE.E5M2.F32.PACK_AB_MERGE_C R165, R165, R164, RZ ;  /* 0x000000a4a5a5723e */ /* 0x000fe200048060ff */
[----:B------:R-:W3:Y:S01]  /*e2f0*/  LDCU UR7, c[0x0][0x39c] ;  /* 0x00007380ff0777ac */ /* 0x000ee20008000800 */
[-C--:B------:R-:W-:Y:S01]  /*e300*/  IADD3 R132, P6, PT, R139, R3.reuse, RZ ;  /* 0x000000038b847210 */ /* 0x080fe20007fde0ff */
[----:B------:R4:W-:Y:S01]  /*e310*/  @P5 STG.E.U8 desc[UR16][R136.64], R141 ;  /* 0x0000008d88005986 */ /* 0x0009e2000c101110 */
[----:B0-----:R-:W-:Y:S01]  /*e320*/  ISETP.LT.AND P5, PT, R133, UR6, !P0 ;  /* 0x0000000685007c0c */ /* 0x001fe2000c7a1270 */
[C---:B-1----:R-:W-:Y:S01]  /*e330*/  VIADD R135, R0.reuse, 0x65 ;  /* 0x0000006500877836 */ /* 0x042fe20000000000 */
[CC--:B------:R-:W-:Y:S01]  /*e340*/  LEA.HI.X.SX32 R133, R139.reuse, R2.reuse, 0x1, P6 ;  /* 0x000000028b857211 */ /* 0x0c0fe200030f0eff */
[----:B------:R-:W-:Y:S01]  /*e350*/  VIADD R139, R139, UR5 ;  /* 0x000000058b8b7c36 */ /* 0x000fe20008000000 */
[----:B------:R-:W-:Y:S01]  /*e360*/  PRMT R138, R165, 0x9910, RZ ;  /* 0x00009910a58a7816 */ /* 0x000fe200000000ff */
[----:B------:R-:W0:Y:S03]  /*e370*/  LDCU UR6, c[0x0][0x39c] ;  /* 0x00007380ff0677ac */ /* 0x000e260008000800 */
[-C--:B------:R-:W-:Y:S01]  /*e380*/  IADD3 R134, P6, PT, R139, R3.reuse, RZ ;  /* 0x000000038b867210 */ /* 0x080fe20007fde0ff */
[----:B------:R1:W-:Y:S01]  /*e390*/  @P1 STG.E.U8 desc[UR16][R132.64], R165 ;  /* 0x000000a584001986 */ /* 0x0003e2000c101110 */
[----:B----4-:R-:W-:Y:S01]  /*e3a0*/  IMAD.MOV.U32 R136, RZ, RZ, R138 ;  /* 0x000000ffff887224 */ /* 0x010fe200078e008a */
[----:B--2---:R-:W-:Y:S01]  /*e3b0*/  ISETP.LT.AND P1, PT, R135, UR4, !P0 ;  /* 0x0000000487007c0c */ /* 0x004fe2000c721270 */
[C---:B------:R-:W-:Y:S01]  /*e3c0*/  VIADD R138, R139.reuse, UR5 ;  /* 0x000000058b8a7c36 */ /* 0x040fe20008000000 */
[----:B------:R-:W-:Y:S01]  /*e3d0*/  LEA.HI.X.SX32 R135, R139, R2, 0x1, P6 ;  /* 0x000000028b877211 */ /* 0x000fe200030f0eff */
[----:B------:R-:W-:Y:S01]  /*e3e0*/  VIADD R137, R0, 0x66 ;  /* 0x0000006600897836 */ /* 0x000fe20000000000 */
[----:B------:R-:W-:Y:S01]  /*e3f0*/  SHF.R.S32.HI R139, RZ, 0x8, R136 ;  /* 0x00000008ff8b7819 */ /* 0x000fe20000011488 */
[----:B------:R-:W2:Y:S01]  /*e400*/  LDCU UR4, c[0x0][0x39c] ;  /* 0x00007380ff0477ac */ /* 0x000ea20008000800 */
[----:B------:R-:W-:-:S03]  /*e410*/  IADD3 R136, P6, PT, R138, R3, RZ ;  /* 0x000000038a887210 */ /* 0x000fc60007fde0ff */
[----:B------:R4:W-:Y:S01]  /*e420*/  @P4 STG.E.U8 desc[UR16][R134.64], R139 ;  /* 0x0000008b86004986 */ /* 0x0009e2000c101110 */
[----:B---3--:R-:W-:Y:S02]  /*e430*/  ISETP.LT.AND P4, PT, R137, UR7, !P0 ;  /* 0x0000000789007c0c */ /* 0x008fe4000c781270 */
[----:B------:R-:W-:Y:S01]  /*e440*/  F2FP.SATFINITE.E5M2.F32.PACK_AB_MERGE_C R167, R167, R166, RZ ;  /* 0x000000a6a7a7723e */ /* 0x000fe200048060ff */
[----:B------:R-:W-:Y:S01]  /*e450*/  VIADD R140, R0, 0x67 ;  /* 0x00000067008c7836 */ /* 0x000fe20000000000 */
[C---:B------:R-:W-:Y:S01]  /*e460*/  LEA.HI.X.SX32 R137, R138.reuse, R2, 0x1, P6 ;  /* 0x000000028a897211 */ /* 0x040fe200030f0eff */
[----:B------:R-:W-:Y:S01]  /*e470*/  VIADD R138, R138, UR5 ;  /* 0x000000058a8a7c36 */ /* 0x000fe20008000000 */
[----:B------:R-:W3:Y:S03]  /*e480*/  LDCU UR7, c[0x0][0x39c] ;  /* 0x00007380ff0777ac */ /* 0x000ee60008000800 */
[----:B------:R5:W-:Y:S01]  /*e490*/  @P2 STG.E.U8 desc[UR16][R136.64], R167 ;  /* 0x000000a788002986 */ /* 0x000be2000c101110 */
[C---:B-1----:R-:W-:Y:S01]  /*e4a0*/  IADD3 R132, P2, PT, R138.reuse, R3, RZ ;  /* 0x000000038a847210 */ /* 0x042fe20007f5e0ff */
[----:B----4-:R-:W-:Y:S01]  /*e4b0*/  VIADD R139, R138, UR5 ;  /* 0x000000058a8b7c36 */ /* 0x010fe20008000000 */
[----:B------:R-:W-:-:S02]  /*e4c0*/  PRMT R141, R167, 0x9910, RZ ;  /* 0x00009910a78d7816 */ /* 0x000fc400000000ff */
[-C--:B------:R-:W-:Y:S01]  /*e4d0*/  LEA.HI.X.SX32 R133, R138, R2.reuse, 0x1, P2 ;  /* 0x000000028a857211 */ /* 0x080fe200010f0eff */
[----:B------:R-:W-:Y:S01]  /*e4e0*/  VIADD R138, R0, 0x68 ;  /* 0x00000068008a7836 */ /* 0x000fe20000000000 */
[CC--:B------:R-:W-:Y:S02]  /*e4f0*/  IADD3 R134, P2, PT, R139.reuse, R3.reuse, RZ ;  /* 0x000000038b867210 */ /* 0x0c0fe40007f5e0ff */
[----:B------:R-:W-:Y:S02]  /*e500*/  SHF.R.S32.HI R141, RZ, 0x8, R141 ;  /* 0x00000008ff8d7819 */ /* 0x000fe4000001148d */
[C---:B------:R-:W-:Y:S01]  /*e510*/  LEA.HI.X.SX32 R135, R139.reuse, R2, 0x1, P2 ;  /* 0x000000028b877211 */ /* 0x040fe200010f0eff */
[----:B------:R-:W-:Y:S01]  /*e520*/  VIADD R139, R139, UR5 ;  /* 0x000000058b8b7c36 */ /* 0x000fe20008000000 */
[----:B--2---:R-:W-:Y:S01]  /*e530*/  ISETP.LT.AND P2, PT, R138, UR4, !P0 ;  /* 0x000000048a007c0c */ /* 0x004fe2000c741270 */
[----:B------:R-:W1:Y:S01]  /*e540*/  LDCU UR4, c[0x0][0x39c] ;  /* 0x00007380ff0477ac */ /* 0x000e620008000800 */
[----:B------:R-:W-:Y:S01]  /*e550*/  F2FP.SATFINITE.E5M2.F32.PACK_AB_MERGE_C R169, R169, R168, RZ ;  /* 0x000000a8a9a9723e */ /* 0x000fe200048060ff */
[----:B------:R2:W-:Y:S01]  /*e560*/  @P3 STG.E.U8 desc[UR16][R132.64], R141 ;  /* 0x0000008d84003986 */ /* 0x0005e2000c101110 */
[----:B0-----:R-:W-:Y:S01]  /*e570*/  ISETP.LT.AND P6, PT, R140, UR6, !P0 ;  /* 0x000000068c007c0c */ /* 0x001fe2000c7c1270 */
[----:B------:R-:W0:Y:S01]  /*e580*/  LDCU UR6, c[0x0][0x39c] ;  /* 0x00007380ff0677ac */ /* 0x000e220008000800 */
[----:B-----5:R-:W-:-:S02]  /*e590*/  IADD3 R136, P3, PT, R139, R3, RZ ;  /* 0x000000038b887210 */ /* 0x020fc40007f7e0ff */
[----:B------:R-:W-:Y:S01]  /*e5a0*/  PRMT R140, R169, 0x9910, RZ ;  /* 0x00009910a98c7816 */ /* 0x000fe200000000ff */
[C---:B------:R-:W-:Y:S01]  /*e5b0*/  VIADD R138, R139.reuse, UR5 ;  /* 0x000000058b8a7c36 */ /* 0x040fe20008000000 */
[----:B------:R-:W-:Y:S02]  /*e5c0*/  LEA.HI.X.SX32 R137, R139, R2, 0x1, P3 ;  /* 0x000000028b897211 */ /* 0x000fe400018f0eff */
[----:B------:R-:W-:Y:S01]  /*e5d0*/  SHF.R.S32.HI R139, RZ, 0x8, R140 ;  /* 0x00000008ff8b7819 */ /* 0x000fe2000001148c */
[----:B------:R4:W-:Y:S01]  /*e5e0*/  @P5 STG.E.U8 desc[UR16][R134.64], R169 ;  /* 0x000000a986005986 */ /* 0x0009e2000c101110 */
[----:B--2---:R-:W-:Y:S01]  /*e5f0*/  VIADD R133, R0, 0x6a ;  /* 0x0000006a00857836 */ /* 0x004fe20000000000 */
[----:B------:R-:W-:Y:S02]  /*e600*/  IADD3 R132, P5, PT, R138, R3, RZ ;  /* 0x000000038a847210 */ /* 0x000fe40007fbe0ff */
[----:B------:R2:W-:Y:S01]  /*e610*/  @P1 STG.E.U8 desc[UR16][R136.64], R139 ;  /* 0x0000008b88001986 */ /* 0x0005e2000c101110 */
[----:B------:R-:W-:Y:S01]  /*e620*/  VIADD R142, R0, 0x69 ;  /* 0x00000069008e7836 */ /* 0x000fe20000000000 */
[----:B------:R-:W-:-:S02]  /*e630*/  F2FP.SATFINITE.E5M2.F32.PACK_AB_MERGE_C R171, R171, R170, RZ ;  /* 0x000000aaabab723e */ /* 0x000fc400048060ff */
[----:B---3--:R-:W-:Y:S01]  /*e640*/  ISETP.LT.AND P1, PT, R133, UR7, !P0 ;  /* 0x0000000785007c0c */ /* 0x008fe2000c721270 */
[----:B------:R-:W3:Y:S01]  /*e650*/  LDCU UR7, c[0x0][0x39c] ;  /* 0x00007380ff0777ac */ /* 0x000ee20008000800 */
[----:B----4-:R-:W-:Y:S01]  /*e660*/  VIADD R134, R0, 0x6b ;  /* 0x0000006b00867836 */ /* 0x010fe20000000000 */
[C---:B------:R-:W-:Y:S01]  /*e670*/  LEA.HI.X.SX32 R133, R138.reuse, R2, 0x1, P5 ;  /* 0x000000028a857211 */ /* 0x040fe200028f0eff */
[----:B------:R-:W-:-:S03]  /*e680*/  VIADD R138, R138, UR5 ;  /* 0x000000058a8a7c36 */ /* 0x000fc60008000000 */
[----:B-1----:R-:W-:Y:S01]  /*e690*/  ISETP.LT.AND P5, PT, R134, UR4, !P0 ;  /* 0x0000000486007c0c */ /* 0x002fe2000c7a1270 */
[----:B------:R-:W1:Y:S01]  /*e6a0*/  LDCU UR4, c[0x0][0x39c] ;  /* 0x00007380ff0477ac */ /* 0x000e620008000800 */
[----:B0-----:R-:W-:Y:S01]  /*e6b0*/  ISETP.LT.AND P3, PT, R142, UR6, !P0 ;  /* 0x000000068e007c0c */ /* 0x001fe2000c761270 */
[----:B------:R0:W-:Y:S01]  /*e6c0*/  @P4 STG.E.U8 desc[UR16][R132.64], R171 ;  /* 0x000000ab84004986 */ /* 0x0001e2000c101110 */
[CC--:B------:R-:W-:Y:S01]  /*e6d0*/  IADD3 R134, P4, PT, R138.reuse, R3.reuse, RZ ;  /* 0x000000038a867210 */ /* 0x0c0fe20007f9e0ff */
[----:B------:R-:W4:Y:S01]  /*e6e0*/  LDCU UR6, c[0x0][0x39c] ;  /* 0x00007380ff0677ac */ /* 0x000f220008000800 */
[C---:B--2---:R-:W-:Y:S01]  /*e6f0*/  VIADD R139, R138.reuse, UR5 ;  /* 0x000000058a8b7c36 */ /* 0x044fe20008000000 */
[----:B------:R-:W-:Y:S02]  /*e700*/  PRMT R141, R171, 0x9910, RZ ;  /* 0x00009910ab8d7816 */ /* 0x000fe400000000ff */
[----:B------:R-:W-:Y:S02]  /*e710*/  LEA.HI.X.SX32 R135, R138, R2, 0x1, P4 ;  /* 0x000000028a877211 */ /* 0x000fe400020f0eff */
[----:B------:R-:W-:-:S02]  /*e720*/  IADD3 R136, P4, PT, R139, R3, RZ ;  /* 0x000000038b887210 */ /* 0x000fc40007f9e0ff */
[----:B------:R-:W-:Y:S01]  /*e730*/  SHF.R.S32.HI R141, RZ, 0x8, R141 ;  /* 0x00000008ff8d7819 */ /* 0x000fe2000001148d */
[C---:B0-----:R-:W-:Y:S01]  /*e740*/  VIADD R132, R0.reuse, 0x6c ;  /* 0x0000006c00847836 */ /* 0x041fe20000000000 */
[C---:B------:R-:W-:Y:S01]  /*e750*/  LEA.HI.X.SX32 R137, R139.reuse, R2, 0x1, P4 ;  /* 0x000000028b897211 */ /* 0x040fe200020f0eff */
[----:B------:R-:W-:Y:S01]  /*e760*/  VIADD R139, R139, UR5 ;  /* 0x000000058b8b7c36 */ /* 0x000fe20008000000 */
[----:B------:R-:W-:Y:S01]  /*e770*/  F2FP.SATFINITE.E5M2.F32.PACK_AB_MERGE_C R173, R173, R172, RZ ;  /* 0x000000acadad723e */ /* 0x000fe200048060ff */
[----:B------:R-:W-:Y:S01]  /*e780*/  VIADD R133, R0, 0x6d ;  /* 0x0000006d00857836 */ /* 0x000fe20000000000 */
[----:B------:R0:W-:Y:S01]  /*e790*/  @P6 STG.E.U8 desc[UR16][R134.64], R141 ;  /* 0x0000008d86006986 */ /* 0x0001e2000c101110 */
[----:B-1----:R-:W-:Y:S01]  /*e7a0*/  ISETP.LT.AND P4, PT, R132, UR4, !P0 ;  /* 0x0000000484007c0c */ /* 0x002fe2000c781270 */
[----:B------:R-:W1:Y:S01]  /*e7b0*/  LDCU UR4, c[0x0][0x39c] ;  /* 0x00007380ff0477ac */ /* 0x000e620008000800 */
[----:B------:R-:W-:Y:S02]  /*e7c0*/  PRMT R138, R173, 0x9910, RZ ;  /* 0x00009910ad8a7816 */ /* 0x000fe400000000ff */
[----:B------:R-:W-:Y:S01]  /*e7d0*/  IADD3 R132, P6, PT, R139, R3, RZ ;  /* 0x000000038b847210 */ /* 0x000fe20007fde0ff */
[----:B------:R2:W-:Y:S01]  /*e7e0*/  @P2 STG.E.U8 desc[UR16][R136.64], R173 ;  /* 0x000000ad88002986 */ /* 0x0005e2000c101110 */
[----:B----4-:R-:W-:Y:S01]  /*e7f0*/  ISETP.LT.AND P2, PT, R133, UR6, !P0 ;  /* 0x0000000685007c0c */ /* 0x010fe2000c741270 */
[----:B------:R-:W4:Y:S01]  /*e800*/  LDCU UR6, c[0x0][0x39c] ;  /* 0x00007380ff0677ac */ /* 0x000f220008000800 */
[C---:B------:R-:W-:Y:S01]  /*e810*/  LEA.HI.X.SX32 R133, R139.reuse, R2, 0x1, P6 ;  /* 0x000000028b857211 */ /* 0x040fe200030f0eff */
[----:B------:R-:W-:Y:S01]  /*e820*/  VIADD R139, R139, UR5 ;  /* 0x000000058b8b7c36 */ /* 0x000fe20008000000 */
[----:B0-----:R-:W-:-:S02]  /*e830*/  SHF.R.S32.HI R141, RZ, 0x8, R138 ;  /* 0x00000008ff8d7819 */ /* 0x001fc4000001148a */
[----:B------:R-:W-:Y:S01]  /*e840*/  F2FP.SATFINITE.E5M2.F32.PACK_AB_MERGE_C R175, R175, R174, RZ ;  /* 0x000000aeafaf723e */ /* 0x000fe200048060ff */
[C---:B------:R-:W-:Y:S02]  /*e850*/  VIADD R138, R139.reuse, UR5 ;  /* 0x000000058b8a7c36 */ /* 0x040fe40008000000 */
[----:B------:R0:W-:Y:S01]  /*e860*/  @P3 STG.E.U8 desc[UR16][R132.64], R141 ;  /* 0x0000008d84003986 */ /* 0x0001e2000c101110 */
[-C--:B------:R-:W-:Y:S02]  /*e870*/  IADD3 R134, P3, PT, R139, R3.reuse, RZ ;  /* 0x000000038b867210 */ /* 0x080fe40007f7e0ff */
[----:B--2---:R-:W-:Y:S02]  /*e880*/  PRMT R137, R175, 0x9910, RZ ;  /* 0x00009910af897816 */ /* 0x004fe400000000ff */
[----:B------:R-:W-:Y:S02]  /*e890*/  LEA.HI.X.SX32 R135, R139, R2, 0x1, P3 ;  /* 0x000000028b877211 */ /* 0x000fe400018f0eff */
[----:B------:R-:W-:Y:S01]  /*e8a0*/  IADD3 R136, P3, PT, R138, R3, RZ ;  /* 0x000000038a887210 */ /* 0x000fe20007f7e0ff */
[----:B------:R-:W-:-:S02]  /*e8b0*/  IMAD.MOV.U32 R139, RZ, RZ, R137 ;  /* 0x000000ffff8b7224 */ /* 0x000fc400078e0089 */
[----:B------:R-:W-:Y:S01]  /*e8c0*/  VIADD R140, R0, 0x6e ;  /* 0x0000006e008c7836 */ /* 0x000fe20000000000 */
[C---:B------:R-:W-:Y:S01]  /*e8d0*/  LEA.HI.X.SX32 R137, R138.reuse, R2, 0x1, P3 ;  /* 0x000000028a897211 */ /* 0x040fe200018f0eff */
[----:B------:R-:W-:Y:S01]  /*e8e0*/  VIADD R138, R138, UR5 ;  /* 0x000000058a8a7c36 */ /* 0x000fe20008000000 */
[----:B------:R-:W-:Y:S01]  /*e8f0*/  SHF.R.S32.HI R139, RZ, 0x8, R139 ;  /* 0x00000008ff8b7819 */ /* 0x000fe2000001148b */
[----:B------:R2:W-:Y:S01]  /*e900*/  @P1 STG.E.U8 desc[UR16][R134.64], R175 ;  /* 0x000000af86001986 */ /* 0x0005e2000c101110 */
[----:B---3--:R-:W-:Y:S01]  /*e910*/  ISETP.LT.AND P6, PT, R140, UR7, !P0 ;  /* 0x000000078c007c0c */ /* 0x008fe2000c7c1270 */
[C---:B------:R-:W-:Y:S01]  /*e920*/  VIADD R140, R0.reuse, 0x6f ;  /* 0x0000006f008c7836 */ /* 0x040fe20000000000 */
[----:B------:R-:W-:Y:S01]  /*e930*/  F2FP.SATFINITE.E5M2.F32.PACK_AB_MERGE_C R177, R177, R176, RZ ;  /* 0x000000b0b1b1723e */ /* 0x000fe200048060ff */
[----:B0-----:R-:W-:Y:S01]  /*e940*/  VIADD R133, R0, 0x70 ;  /* 0x0000007000857836 */ /* 0x001fe20000000000 */
[----:B------:R0:W-:Y:S01]  /*e950*/  @P5 STG.E.U8 desc[UR16][R136.64], R139 ;  /* 0x0000008b88005986 */ /* 0x0001e2000c101110 */
[----:B------:R-:W-:Y:S01]  /*e960*/  IADD3 R132, P5, PT, R138, R3, RZ ;  /* 0x000000038a847210 */ /* 0x000fe20007fbe0ff */
[----:B------:R-:W3:Y:S01]  /*e970*/  LDCU UR7, c[0x0][0x39c] ;  /* 0x00007380ff0777ac */ /* 0x000ee20008000800 */
[----:B-1----:R-:W-:-:S02]  /*e980*/  ISETP.LT.AND P1, PT, R140, UR4, !P0 ;  /* 0x000000048c007c0c */ /* 0x002fc4000c721270 */
[----:B----4-:R-:W-:Y:S01]  /*e990*/  ISETP.LT.AND P3, PT, R133, UR6, !P0 ;  /* 0x0000000685007c0c */ /* 0x010fe2000c761270 */
[----:B------:R-:W1:Y:S01]  /*e9a0*/  LDCU UR4, c[0x0][0x39c] ;  /* 0x00007380ff0477ac */ /* 0x000e620008000800 */
[C---:B------:R-:W-:Y:S01]  /*e9b0*/  LEA.HI.X.SX32 R133, R138.reuse, R2, 0x1, P5 ;  /* 0x000000028a857211 */ /* 0x040fe200028f0eff */
[----:B------:R-:W-:Y:S01]  /*e9c0*/  VIADD R138, R138, UR5 ;  /* 0x000000058a8a7c36 */ /* 0x000fe20008000000 */
[----:B------:R-:W-:Y:S01]  /*e9d0*/  PRMT R141, R177, 0x9910, RZ ;  /* 0x00009910b18d7816 */ /* 0x000fe200000000ff */
[----:B------:R-:W4:Y:S02]  /*e9e0*/  LDCU UR6, c[0x0][0x39c] ;  /* 0x00007380ff0677ac */ /* 0x000f240008000800 */
[----:B------:R5:W-:Y:S01]  /*e9f0*/  @P4 STG.E.U8 desc[UR16][R132.64], R177 ;  /* 0x000000b184004986 */ /* 0x000be2000c101110 */
[C---:B--2---:R-:W-:Y:S01]  /*ea00*/  IADD3 R134, P4, PT, R138.reuse, R3, RZ ;  /* 0x000000038a867210 */ /* 0x044fe20007f9e0ff */
[----:B0-----:R-:W-:Y:S01]  /*ea10*/  VIADD R139, R138, UR5 ;  /* 0x000000058a8b7c36 */ /* 0x001fe20008000000 */
[----:B------:R-:W-:-:S02]  /*ea20*/  SHF.R.S32.HI R141, RZ, 0x8, R141 ;  /* 0x00000008ff8d7819 */ /* 0x000fc4000001148d */
[----:B------:R-:W-:Y:S02]  /*ea30*/  LEA.HI.X.SX32 R135, R138, R2, 0x1, P4 ;  /* 0x000000028a877211 */ /* 0x000fe400020f0eff */
[----:B------:R-:W-:Y:S01]  /*ea40*/  IADD3 R136, P4, PT, R139, R3, RZ ;  /* 0x000000038b887210 */ /* 0x000fe20007f9e0ff */
[C---:B------:R-:W-:Y:S01]  /*ea50*/  VIADD R138, R0.reuse, 0x72 ;  /* 0x00000072008a7836 */ /* 0x040fe20000000000 */
[----:B------:R-:W-:Y:S02]  /*ea60*/  F2FP.SATFINITE.E5M2.F32.PACK_AB_MERGE_C R179, R179, R178, RZ ;  /* 0x000000b2b3b3723e */ /* 0x000fe400048060ff */
[C---:B------:R-:W-:Y:S01]  /*ea70*/  LEA.HI.X.SX32 R137, R139.reuse, R2, 0x1, P4 ;  /* 0x000000028b897211 */ /* 0x040fe200020f0eff */
[----:B------:R-:W-:Y:S01]  /*ea80*/  VIADD R139, R139, UR5 ;  /* 0x000000058b8b7c36 */ /* 0x000fe20008000000 */
[----:B------:R0:W-:Y:S01]  /*ea90*/  @P2 STG.E.U8 desc[UR16][R134.64], R141 ;  /* 0x0000008d86002986 */ /* 0x0001e2000c101110 */
[----:B------:R-:W-:Y:S01]  /*eaa0*/  VIADD R140, R0, 0x71 ;  /* 0x00000071008c7836 */ /* 0x000fe20000000000 */
[----:B-1----:R-:W-:Y:S01]  /*eab0*/  ISETP.LT.AND P2, PT, R138, UR4, !P0 ;  /* 0x000000048a007c0c */ /* 0x002fe2000c741270 */
[----:B------:R-:W1:Y:S01]  /*eac0*/  LDCU UR4, c[0x0][0x39c] ;  /* 0x00007380ff0477ac */ /* 0x000e620008000800 */
[----:B------:R-:W-:-:S02]  /*ead0*/  PRMT R138, R179, 0x9910, RZ ;  /* 0x00009910b38a7816 */ /* 0x000fc400000000ff */
[C---:B-----5:R-:W-:Y:S02]  /*eae0*/  IADD3 R132, P4, PT, R139.reuse, R3, RZ ;  /* 0x000000038b847210 */ /* 0x060fe40007f9e0ff */
[----:B---3--:R-:W-:Y:S01]  /*eaf0*/  ISETP.LT.AND P5, PT, R140, UR7, !P0 ;  /* 0x000000078c007c0c */ /* 0x008fe2000c7a1270 */
[----:B------:R-:W2:Y:S01]  /*eb00*/  LDCU UR7, c[0x0][0x39c] ;  /* 0x00007380ff0777ac */ /* 0x000ea20008000800 */
[C---:B------:R-:W-:Y:S01]  /*eb10*/  LEA.HI.X.SX32 R133, R139.reuse, R2, 0x1, P4 ;  /* 0x000000028b857211 */ /* 0x040fe200020f0eff */
[----:B------:R-:W-:Y:S01]  /*eb20*/  VIADD R139, R139, UR5 ;  /* 0x000000058b8b7c36 */ /* 0x000fe20008000000 */
[----:B0-----:R-:W-:Y:S01]  /*eb30*/  SHF.R.S32.HI R141, RZ, 0x8, R138 ;  /* 0x00000008ff8d7819 */ /* 0x001fe2000001148a */
[----:B------:R-:W-:Y:S01]  /*eb40*/  VIADD R140, R0, 0x73 ;  /* 0x00000073008c7836 */ /* 0x000fe20000000000 */
[----:B------:R0:W-:Y:S01]  /*eb50*/  @P6 STG.E.U8 desc[UR16][R136.64], R179 ;  /* 0x000000b388006986 */ /* 0x0001e2000c101110 */
[----:B------:R-:W-:-:S03]  /*eb60*/  F2FP.SATFINITE.E5M2.F32.PACK_AB_MERGE_C R181, R181, R180, RZ ;  /* 0x000000b4b5b5723e */ /* 0x000fc600048060ff */
[----:B------:R3:W-:Y:S01]  /*eb70*/  @P1 STG.E.U8 desc[UR16][R132.64], R141 ;  /* 0x0000008d84001986 */ /* 0x0007e2000c101110 */
[C---:B------:R-:W-:Y:S01]  /*eb80*/  IADD3 R134, P1, PT, R139.reuse, R3, RZ ;  /* 0x000000038b867210 */ /* 0x040fe20007f3e0ff */
[----:B------:R-:W-:Y:S01]  /*eb90*/  VIADD R138, R139, UR5 ;  /* 0x000000058b8a7c36 */ /* 0x000fe20008000000 */
[----:B----4-:R-:W-:Y:S01]  /*eba0*/  ISETP.LT.AND P4, PT, R140, UR6, !P0 ;  /* 0x000000068c007c0c */ /* 0x010fe2000c781270 */
[----:B------:R-:W4:Y:S01]  /*ebb0*/  LDCU UR6, c[0x0][0x39c] ;  /* 0x00007380ff0677ac */ /* 0x000f220008000800 */
[----:B------:R-:W-:Y:S01]  /*ebc0*/  PRMT R140, R181, 0x9910, RZ ;  /* 0x00009910b58c7816 */ /* 0x000fe200000000ff */
[C---:B0-----:R-:W-:Y:S01]  /*ebd0*/  VIADD R136, R0.reuse, 0x74 ;  /* 0x0000007400887836 */ /* 0x041fe20000000000 */
[----:B------:R-:W-:Y:S01]  /*ebe0*/  LEA.HI.X.SX32 R135, R139, R2, 0x1, P1 ;  /* 0x000000028b877211 */ /* 0x000fe200008f0eff */
[----:B------:R-:W-:-:S03]  /*ebf0*/  VIADD R137, R0, 0x75 ;  /* 0x0000007500897836 */ /* 0x000fc60000000000 */
[----:B-1----:R-:W-:Y:S01]  /*ec00*/  ISETP.LT.AND P1, PT, R136, UR4, !P0 ;  /* 0x0000000488007c0c */ /* 0x002fe2000c721270 */
[----:B------:R-:W-:Y:S01]  /*ec10*/  IMAD.MOV.U32 R139, RZ, RZ, R140 ;  /* 0x000000ffff8b7224 */ /* 0x000fe200078e008c */
[CC--:B------:R-:W-:Y:S01]  /*ec20*/  IADD3 R136, P6, PT, R138.reuse, R3.reuse, RZ ;  /* 0x000000038a887210 */ /* 0x0c0fe20007fde0ff */
[----:B------:R0:W-:Y:S01]  /*ec30*/  @P3 STG.E.U8 desc[UR16][R134.64], R181 ;  /* 0x000000b586003986 */ /* 0x0001e2000c101110 */
[----:B--2---:R-:W-:Y:S01]  /*ec40*/  ISETP.LT.AND P3, PT, R137, UR7, !P0 ;  /* 0x0000000789007c0c */ /* 0x004fe2000c761270 */
[----:B------:R-:W1:Y:S01]  /*ec50*/  LDCU UR4, c[0x0][0x39c] ;  /* 0x00007380ff0477ac */ /* 0x000e620008000800 */
[CC--:B------:R-:W-:Y:S01]  /*ec60*/  LEA.HI.X.SX32 R137, R138.reuse, R2.reuse, 0x1, P6 ;  /* 0x000000028a897211 */ /* 0x0c0fe200030f0eff */
[----:B------:R-:W-:Y:S01]  /*ec70*/  VIADD R138, R138, UR5 ;  /* 0x000000058a8a7c36 */ /* 0x000fe20008000000 */
[----:B------:R-:W-:Y:S01]  /*ec80*/  SHF.R.S32.HI R139, RZ, 0x8, R139 ;  /* 0x00000008ff8b7819 */ /* 0x000fe2000001148b */
[----:B---3--:R-:W-:Y:S01]  /*ec90*/  VIADD R133, R0, 0x76 ;  /* 0x0000007600857836 */ /* 0x008fe20000000000 */
[----:B------:R-:W2:Y:S02]  /*eca0*/  LDCU UR7, c[0x0][0x39c] ;  /* 0x00007380ff0777ac */ /* 0x000ea40008000800 */
[C---:B------:R-:W-:Y:S01]  /*ecb0*/  IADD3 R132, P6, PT, R138.reuse, R3, RZ ;  /* 0x000000038a847210 */ /* 0x040fe20007fde0ff */
[----:B------:R3:W-:Y:S01]  /*ecc0*/  @P5 STG.E.U8 desc[UR16][R136.64], R139 ;  /* 0x0000008b88005986 */ /* 0x0007e2000c101110 */
[----:B----4-:R-:W-:Y:S01]  /*ecd0*/  ISETP.LT.AND P5, PT, R133, UR6, !P0 ;  /* 0x0000000685007c0c */ /* 0x010fe2000c7a1270 */
[----:B------:R-:W4:Y:S01]  /*ece0*/  LDCU UR6, c[0x0][0x39c] ;  /* 0x00007380ff0677ac */ /* 0x000f220008000800 */
[C---:B------:R-:W-:Y:S01]  /*ecf0*/  LEA.HI.X.SX32 R133, R138.reuse, R2, 0x1, P6 ;  /* 0x000000028a857211 */ /* 0x040fe200030f0eff */
[----:B------:R-:W-:Y:S01]  /*ed00*/  VIADD R138, R138, UR5 ;  /* 0x000000058a8a7c36 */ /* 0x000fe20008000000 */
[----:B------:R-:W-:Y:S01]  /*ed10*/  F2FP.SATFINITE.E5M2.F32.PACK_AB_MERGE_C R183, R183, R182, RZ ;  /* 0x000000b6b7b7723e */ /* 0x000fe200048060ff */
[----:B0-----:R-:W-:-:S03]  /*ed20*/  VIADD R135, R0, 0x77 ;  /* 0x0000007700877836 */ /* 0x001fc60000000000 */
[----:B------:R-:W-:Y:S02]  /*ed30*/  PRMT R141, R183, 0x9910, RZ ;  /* 0x00009910b78d7816 */ /* 0x000fe400000000ff */
[CC--:B------:R-:W-:Y:S01]  /*ed40*/  IADD3 R134, P6, PT, R138.reuse, R3.reuse, RZ ;  /* 0x000000038a867210 */ /* 0x0c0fe20007fde0ff */
[----:B------:R0:W-:Y:S01]  /*ed50*/  @P2 STG.E.U8 desc[UR16][R132.64], R183 ;  /* 0x000000b784002986 */ /* 0x0001e2000c101110 */
[----:B---3--:R-:W-:Y:S01]  /*ed60*/  VIADD R139, R138, UR5 ;  /* 0x000000058a8b7c36 */ /* 0x008fe20008000000 */
[----:B-1----:R-:W-:Y:S01]  /*ed70*/  ISETP.LT.AND P2, PT, R135, UR4, !P0 ;  /* 0x0000000487007c0c */ /* 0x002fe2000c741270 */
[----:B------:R-:W-:Y:S01]  /*ed80*/  VIADD R137, R0, 0x78 ;  /* 0x0000007800897836 */ /* 0x000fe20000000000 */
[----:B------:R-:W-:Y:S01]  /*ed90*/  LEA.HI.X.SX32 R135, R138, R2, 0x1, P6 ;  /* 0x000000028a877211 */ /* 0x000fe200030f0eff */
[----:B------:R-:W1:Y:S01]  /*eda0*/  LDCU UR4, c[0x0][0x39c] ;  /* 0x00007380ff0477ac */ /* 0x000e620008000800 */
[----:B------:R-:W-:Y:S02]  /*edb0*/  SHF.R.S32.HI R141, RZ, 0x8, R141 ;  /* 0x00000008ff8d7819 */ /* 0x000fe4000001148d */
[----:B------:R-:W-:Y:S01]  /*edc0*/  IADD3 R136, P6, PT, R139, R3, RZ ;  /* 0x000000038b887210 */ /* 0x000fe20007fde0ff */
[----:B------:R-:W-:-:S02]  /*edd0*/  VIADD R138, R0, 0x79 ;  /* 0x00000079008a7836 */ /* 0x000fc40000000000 */
[----:B------:R3:W-:Y:S01]  /*ede0*/  @P4 STG.E.U8 desc[UR16][R134.64], R141 ;  /* 0x0000008d86004986 */ /* 0x0007e2000c101110 */
[----:B--2---:R-:W-:Y:S01]  /*edf0*/  ISETP.LT.AND P4, PT, R137, UR7, !P0 ;  /* 0x0000000789007c0c */ /* 0x004fe2000c781270 */
[----:B------:R-:W2:Y:S01]  /*ee00*/  LDCU UR7, c[0x0][0x39c] ;  /* 0x00007380ff0777ac */ /* 0x000ea20008000800 */
[C---:B------:R-:W-:Y:S01]  /*ee10*/  LEA.HI.X.SX32 R137, R139.reuse, R2, 0x1, P6 ;  /* 0x000000028b897211 */ /* 0x040fe200030f0eff */
[----:B------:R-:W-:Y:S01]  /*ee20*/  VIADD R139, R139, UR5 ;  /* 0x000000058b8b7c36 */ /* 0x000fe20008000000 */
[----:B------:R-:W-:Y:S02]  /*ee30*/  F2FP.SATFINITE.E5M2.F32.PACK_AB_MERGE_C R185, R185, R184, RZ ;  /* 0x000000b8b9b9723e */ /* 0x000fe400048060ff */
[----:B----4-:R-:W-:Y:S02]  /*ee40*/  ISETP.LT.AND P6, PT, R138, UR6, !P0 ;  /* 0x000000068a007c0c */ /* 0x010fe4000c7c1270 */
[----:B0-----:R-:W-:Y:S01]  /*ee50*/  PRMT R133, R185, 0x9910, RZ ;  /* 0x00009910b9857816 */ /* 0x001fe200000000ff */
[----:B------:R0:W-:Y:S01]  /*ee60*/  @P1 STG.E.U8 desc[UR16][R136.64], R185 ;  /* 0x000000b988001986 */ /* 0x0001e2000c101110 */
[CC--:B------:R-:W-:Y:S01]  /*ee70*/  IADD3 R132, P1, PT, R139.reuse, R3.reuse, RZ ;  /* 0x000000038b847210 */ /* 0x0c0fe20007f3e0ff */
[----:B------:R-:W-:Y:S01]  /*ee80*/  VIADD R138, R139, UR5 ;  /* 0x000000058b8a7c36 */ /* 0x000fe20008000000 */
[----:B------:R-:W-:Y:S01]  /*ee90*/  F2FP.SATFINITE.E5M2.F32.PACK_AB_MERGE_C R187, R187, R186, RZ ;  /* 0x000000babbbb723e */ /* 0x000fe200048060ff */
[----:B---3--:R-:W-:Y:S01]  /*eea0*/  IMAD.MOV.U32 R141, RZ, RZ, R133 ;  /* 0x000000ffff8d7224 */ /* 0x008fe200078e0085 */
[----:B------:R-:W-:Y:S01]  /*eeb0*/  LEA.HI.X.SX32 R133, R139, R2, 0x1, P1 ;  /* 0x000000028b857211 */ /* 0x000fe200008f0eff */
[----:B------:R-:W-:Y:S01]  /*eec0*/  VIADD R139, R0, 0x7a ;  /* 0x0000007a008b7836 */ /* 0x000fe20000000000 */
[----:B------:R-:W-:Y:S01]  /*eed0*/  IADD3 R134, P1, PT, R138, R3, RZ ;  /* 0x000000038a867210 */ /* 0x000fe20007f3e0ff */
[----:B------:R-:W3:Y:S01]  /*eee0*/  LDCU UR6, c[0x0][0x39c] ;  /* 0x00007380ff0677ac */ /* 0x000ee20008000800 */
[----:B------:R-:W-:-:S02]  /*eef0*/  SHF.R.S32.HI R141, RZ, 0x8, R141 ;  /* 0x00000008ff8d7819 */ /* 0x000fc4000001148d */
[C---:B------:R-:W-:Y:S02]  /*ef00*/  LEA.HI.X.SX32 R135, R138.reuse, R2, 0x1, P1 ;  /* 0x000000028a877211 */ /* 0x040fe400008f0eff */
[----:B-1----:R-:W-:Y:S01]  /*ef10*/  ISETP.LT.AND P1, PT, R139, UR4, !P0 ;  /* 0x000000048b007c0c */ /* 0x002fe2000c721270 */
[----:B------:R-:W1:Y:S01]  /*ef20*/  LDCU UR4, c[0x0][0x39c] ;  /* 0x00007380ff0477ac */ /* 0x000e620008000800 */
        /* <DEDUP_REMOVED lines=10> */
[C---:B0-----:R-:W-:Y:S02]  /*efd0*/  VIADD R134, R0.reuse, 0x7d ;  /* 0x0000007d00867836 */ /* 0x041fe40000000000 */
[----:B------:R0:W-:Y:S01]  /*efe0*/  @P2 STG.E.U8 desc[UR16][R136.64], R141 ;  /* 0x0000008d88002986 */ /* 0x0001e2000c101110 */
[----:B--2---:R-:W-:Y:S01]  /*eff0*/  ISETP.LT.AND P2, PT, R133, UR7, !P0 ;  /* 0x0000000785007c0c */ /* 0x004fe2000c741270 */
[----:B------:R-:W-:Y:S01]  /*f000*/  VIADD R142, R0, 0x7b ;  /* 0x0000007b008e7836 */ /* 0x000fe20000000000 */
[C---:B------:R-:W-:Y:S01]  /*f010*/  LEA.HI.X.SX32 R133, R139.reuse, R2, 0x1, P5 ;  /* 0x000000028b857211 */ /* 0x040fe200028f0eff */
[----:B------:R-:W-:Y:S01]  /*f020*/  VIADD R139, R139, UR5 ;  /* 0x000000058b8b7c36 */ /* 0x000fe20008000000 */
[----:B------:R-:W-:Y:S01]  /*f030*/  F2FP.SATFINITE.E5M2.F32.PACK_AB_MERGE_C R189, R189, R188, RZ ;  /* 0x000000bcbdbd723e */ /* 0x000fe200048060ff */
[----:B------:R-:W2:Y:S01]  /*f040*/  LDCU UR7, c[0x0][0x39c] ;  /* 0x00007380ff0777ac */ /* 0x000ea20008000800 */
[----:B-1----:R-:W-:Y:S01]  /*f050*/  ISETP.LT.AND P5, PT, R134, UR4, !P0 ;  /* 0x0000000486007c0c */ /* 0x002fe2000c7a1270 */
[----:B------:R-:W1:Y:S01]  /*f060*/  LDCU UR4, c[0x0][0x39c] ;  /* 0x00007380ff0477ac */ /* 0x000e620008000800 */
[----:B------:R-:W-:Y:S01]  /*f070*/  PRMT R135, R189, 0x9910, RZ ;  /* 0x00009910bd877816 */ /* 0x000fe200000000ff */
[----:B------:R4:W-:Y:S01]  /*f080*/  @P4 STG.E.U8 desc[UR16][R132.64], R189 ;  /* 0x000000bd84004986 */ /* 0x0009e2000c101110 */
[----:B---3--:R-:W-:Y:S01]  /*f090*/  ISETP.LT.AND P3, PT, R142, UR6, !P0 ;  /* 0x000000068e007c0c */ /* 0x008fe2000c761270 */
[----:B------:R-:W3:Y:S01]  /*f0a0*/  LDCU UR6, c[0x0][0x39c] ;  /* 0x00007380ff0677ac */ /* 0x000ee20008000800 */
        /* <DEDUP_REMOVED lines=8> */
[----:B------:R-:W-:Y:S01]  /*f130*/  VIADD R138, R138, UR5 ;  /* 0x000000058a8a7c36 */ /* 0x000fe20008000000 */
[----:B------:R-:W-:Y:S01]  /*f140*/  F2FP.SATFINITE.E5M2.F32.PACK_AB_MERGE_C R191, R191, R190, RZ ;  /* 0x000000bebfbf723e */ /* 0x000fe200048060ff */
[----:B------:R-:W-:Y:S01]  /*f150*/  VIADD R133, R0, 0x7f ;  /* 0x0000007f00857836 */ /* 0x000fe20000000000 */
[----:B------:R0:W-:Y:S01]  /*f160*/  @P6 STG.E.U8 desc[UR16][R134.64], R139 ;  /* 0x0000008b86006986 */ /* 0x0001e2000c101110 */
[----:B-1----:R-:W-:-:S02]  /*f170*/  ISETP.LT.AND P4, PT, R132, UR4, !P0 ;  /* 0x0000000484007c0c */ /* 0x002fc4000c781270 */
[----:B------:R-:W-:Y:S02]  /*f180*/  F2FP.SATFINITE.E5M2.F32.PACK_AB_MERGE_C R193, R193, R192, RZ ;  /* 0x000000c0c1c1723e */ /* 0x000fe400048060ff */
[----:B------:R-:W-:Y:S01]  /*f190*/  PRMT R141, R191, 0x9910, RZ ;  /* 0x00009910bf8d7816 */ /* 0x000fe200000000ff */
[----:B------:R1:W-:Y:S01]  /*f1a0*/  @P1 STG.E.U8 desc[UR16][R136.64], R191 ;  /* 0x000000bf88001986 */ /* 0x0003e2000c101110 */
[----:B------:R-:W-:Y:S01]  /*f1b0*/  IADD3 R132, P6, PT, R138, R3, RZ ;  /* 0x000000038a847210 */ /* 0x000fe20007fde0ff */
[----:B------:R-:W-:Y:S01]  /*f1c0*/  VIADD R140, R0, 0x80 ;  /* 0x00000080008c7836 */ /* 0x000fe20000000000 */
[----:B---3--:R-:W-:Y:S01]  /*f1d0*/  ISETP.LT.AND P1, PT, R133, UR6, !P0 ;  /* 0x0000000685007c0c */ /* 0x008fe2000c721270 */
[----:B------:R-:W3:Y:S01]  /*f1e0*/  LDCU UR6, c[0x0][0x39c] ;  /* 0x00007380ff0677ac */ /* 0x000ee20008000800 */
[C---:B------:R-:W-:Y:S01]  /*f1f0*/  LEA.HI.X.SX32 R133, R138.reuse, R2, 0x1, P6 ;  /* 0x000000028a857211 */ /* 0x040fe200030f0eff */
[----:B------:R-:W-:Y:S01]  /*f200*/  VIADD R138, R138, UR5 ;  /* 0x000000058a8a7c36 */ /* 0x000fe20008000000 */
[----:B------:R-:W-:Y:S01]  /*f210*/  SHF.R.S32.HI R141, RZ, 0x8, R141 ;  /* 0x00000008ff8d7819 */ /* 0x000fe2000001148d */
[----:B------:R-:W4:Y:S02]  /*f220*/  LDCU UR4, c[0x0][0x39c] ;  /* 0x00007380ff0477ac */ /* 0x000f240008000800 */
[----:B0-----:R-:W-:-:S02]  /*f230*/  VIADD R139, R138, UR5 ;  /* 0x000000058a8b7c36 */ /* 0x001fc40008000000 */
[----:B------:R0:W-:Y:S01]  /*f240*/  @P3 STG.E.U8 desc[UR16][R132.64], R141 ;  /* 0x0000008d84003986 */ /* 0x0001e2000c101110 */
[CC--:B------:R-:W-:Y:S02]  /*f250*/  IADD3 R134, P3, PT, R138.reuse, R3.reuse, RZ ;  /* 0x000000038a867210 */ /* 0x0c0fe40007f7e0ff */
[----:B-1----:R-:W-:Y:S02]  /*f260*/  PRMT R137, R193, 0x9910, RZ ;  /* 0x00009910c1897816 */ /* 0x002fe400000000ff */
[-C--:B------:R-:W-:Y:S02]  /*f270*/  LEA.HI.X.SX32 R135, R138, R2.reuse, 0x1, P3 ;  /* 0x000000028a877211 */ /* 0x080fe400018f0eff */
[C---:B------:R-:W-:Y:S01]  /*f280*/  IADD3 R136, P3, PT, R139.reuse, R3, RZ ;  /* 0x000000038b887210 */ /* 0x040fe20007f7e0ff */
[----:B------:R-:W-:Y:S01]  /*f290*/  IMAD.MOV.U32 R138, RZ, RZ, R137 ;  /* 0x000000ffff8a7224 */ /* 0x000fe200078e0089 */
[----:B--2---:R-:W-:Y:S01]  /*f2a0*/  ISETP.LT.AND P6, PT, R140, UR7, !P0 ;  /* 0x000000078c007c0c */ /* 0x004fe2000c7c1270 */
[----:B------:R-:W1:Y:S01]  /*f2b0*/  LDCU UR7, c[0x0][0x39c] ;  /* 0x00007380ff0777ac */ /* 0x000e620008000800 */
        /* <DEDUP_REMOVED lines=9> */
[----:B---3--:R-:W-:Y:S01]  /*f350*/  ISETP.LT.AND P3, PT, R133, UR6, !P0 ;  /* 0x0000000685007c0c */ /* 0x008fe2000c761270 */
[----:B------:R-:W-:Y:S01]  /*f360*/  VIADD R138, R0, 0x83 ;  /* 0x00000083008a7836 */ /* 0x000fe20000000000 */
[----:B----4-:R-:W-:Y:S01]  /*f370*/  ISETP.LT.AND P2, PT, R140, UR4, !P0 ;  /* 0x000000048c007c0c */ /* 0x010fe2000c741270 */
[----:B------:R-:W3:Y:S01]  /*f380*/  LDCU UR4, c[0x0][0x39c] ;  /* 0x00007380ff0477ac */ /* 0x000ee20008000800 */
[C---:B------:R-:W-:Y:S01]  /*f390*/  LEA.HI.X.SX32 R133, R139.reuse, R2, 0x1, P5 ;  /* 0x000000028b857211 */ /* 0x040fe200028f0eff */
[----:B------:R-:W-:Y:S01]  /*f3a0*/  VIADD R139, R139, UR5 ;  /* 0x000000058b8b7c36 */ /* 0x000fe20008000000 */
[----:B0-----:R-:W-:Y:S01]  /*f3b0*/  PRMT R135, R195, 0x9910, RZ ;  /* 0x00009910c3877816 */ /* 0x001fe200000000ff */
[----:B------:R-:W0:Y:S01]  /*f3c0*/  LDCU UR6, c[0x0][0x39c] ;  /* 0x00007380ff0677ac */ /* 0x000e220008000800 */
[----:B-1----:R-:W-:Y:S01]  /*f3d0*/  ISETP.LT.AND P5, PT, R138, UR7, !P0 ;  /* 0x000000078a007c0c */ /* 0x002fe2000c7a1270 */
[----:B------:R1:W-:Y:S01]  /*f3e0*/  @P4 STG.E.U8 desc[UR16][R132.64], R195 ;  /* 0x000000c384004986 */ /* 0x0003e2000c101110 */
[----:B------:R-:W-:Y:S01]  /*f3f0*/  IADD3 R134, P4, PT, R139, R3, RZ ;  /* 0x000000038b867210 */ /* 0x000fe20007f9e0ff */
[----:B--2---:R-:W-:Y:S01]  /*f400*/  IMAD.MOV.U32 R136, RZ, RZ, R135 ;  /* 0x000000ffff887224 */ /* 0x004fe200078e0087 */
[----:B------:R-:W-:Y:S01]  /*f410*/  F2FP.SATFINITE.E5M2.F32.PACK_AB_MERGE_C R141, R69, R68, RZ ;  /* 0x00000044458d723e */ /* 0x000fe200048060ff */
[C---:B------:R-:W-:Y:S01]  /*f420*/  VIADD R138, R139.reuse, UR5 ;  /* 0x000000058b8a7c36 */ /* 0x040fe20008000000 */
[----:B------:R-:W-:Y:S01]  /*f430*/  LEA.HI.X.SX32 R135, R139, R2, 0x1, P4 ;  /* 0x000000028b877211 */ /* 0x000fe200020f0eff */
[----:B------:R-:W2:Y:S01]  /*f440*/  LDCU UR7, c[0x0][0x39c] ;  /* 0x00007380ff0777ac */ /* 0x000ea20008000800 */
[----:B------:R-:W-:-:S02]  /*f450*/  SHF.R.S32.HI R139, RZ, 0x8, R136 ;  /* 0x00000008ff8b7819 */ /* 0x000fc40000011488 */
[----:B------:R-:W-:Y:S01]  /*f460*/  IADD3 R136, P4, PT, R138, R3, RZ ;  /* 0x000000038a887210 */ /* 0x000fe20007f9e0ff */
[----:B------:R-:W-:-:S03]  /*f470*/  VIADD R68, R0, 0x84 ;  /* 0x0000008400447836 */ /* 0x000fc60000000000 */
[C---:B------:R-:W-:Y:S01]  /*f480*/  LEA.HI.X.SX32 R137, R138.reuse, R2, 0x1, P4 ;  /* 0x000000028a897211 */ /* 0x040fe200020f0eff */
[----:B------:R-:W-:Y:S01]  /*f490*/  VIADD R138, R138, UR5 ;  /* 0x000000058a8a7c36 */ /* 0x000fe20008000000 */
[----:B------:R4:W-:Y:S01]  /*f4a0*/  @P1 STG.E.U8 desc[UR16][R134.64], R139 ;  /* 0x0000008b86001986 */ /* 0x0009e2000c101110 */
[----:B---3--:R-:W-:Y:S01]  /*f4b0*/  ISETP.LT.AND P1, PT, R68, UR4, !P0 ;  /* 0x0000000444007c0c */ /* 0x008fe2000c721270 */
[----:B------:R-:W3:Y:S01]  /*f4c0*/  LDCU UR4, c[0x0][0x39c] ;  /* 0x00007380ff0477ac */ /* 0x000ee20008000800 */
[----:B-1----:R-:W-:Y:S02]  /*f4d0*/  PRMT R132, R141, 0x9910, RZ ;  /* 0x000099108d847816 */ /* 0x002fe400000000ff */
[----:B------:R-:W-:Y:S01]  /*f4e0*/  IADD3 R68, P4, PT, R138, R3, RZ ;  /* 0x000000038a447210 */ /* 0x000fe20007f9e0ff */
[----:B------:R-:W-:-:S03]  /*f4f0*/  VIADD R133, R0, 0x85 ;  /* 0x0000008500857836 */ /* 0x000fc60000000000 */
[C---:B------:R-:W-:Y:S01]  /*f500*/  LEA.HI.X.SX32 R69, R138.reuse, R2, 0x1, P4 ;  /* 0x000000028a457211 */ /* 0x040fe200020f0eff */
[----:B------:R-:W-:Y:S01]  /*f510*/  VIADD R138, R138, UR5 ;  /* 0x000000058a8a7c36 */ /* 0x000fe20008000000 */
[----:B----4-:R-:W-:Y:S01]  /*f520*/  SHF.R.S32.HI R135, RZ, 0x8, R132 ;  /* 0x00000008ff877819 */ /* 0x010fe20000011484 */
[----:B------:R1:W-:Y:S01]  /*f530*/  @P6 STG.E.U8 desc[UR16][R136.64], R141 ;  /* 0x0000008d88006986 */ /* 0x0003e2000c101110 */
[----:B------:R-:W-:Y:S01]  /*f540*/  F2FP.SATFINITE.E5M2.F32.PACK_AB_MERGE_C R139, R71, R70, RZ ;  /* 0x00000046478b723e */ /* 0x000fe200048060ff */
[----:B------:R-:W-:Y:S02]  /*f550*/  VIADD R132, R0, 0x86 ;  /* 0x0000008600847836 */ /* 0x000fe40000000000 */
[----:B------:R4:W-:Y:S01]  /*f560*/  @P2 STG.E.U8 desc[UR16][R68.64], R135 ;  /* 0x0000008744002986 */ /* 0x0009e2000c101110 */
[CC--:B------:R-:W-:Y:S01]  /*f570*/  IADD3 R70, P2, PT, R138.reuse, R3.reuse, RZ ;  /* 0x000000038a467210 */ /* 0x0c0fe20007f5e0ff */
[C---:B------:R-:W-:Y:S01]  /*f580*/  VIADD R134, R138.reuse, UR5 ;  /* 0x000000058a867c36 */ /* 0x040fe20008000000 */
[----:B0-----:R-:W-:Y:S01]  /*f590*/  ISETP.LT.AND P4, PT, R133, UR6, !P0 ;  /* 0x0000000685007c0c */ /* 0x001fe2000c781270 */
[----:B------:R-:W0:Y:S01]  /*f5a0*/  LDCU UR6, c[0x0][0x39c] ;  /* 0x00007380ff0677ac */ /* 0x000e220008000800 */
[----:B------:R-:W-:Y:S01]  /*f5b0*/  LEA.HI.X.SX32 R71, R138, R2, 0x1, P2 ;  /* 0x000000028a477211 */ /* 0x000fe200010f0eff */
[----:B------:R-:W-:Y:S01]  /*f5c0*/  VIADD R133, R0, 0x87 ;  /* 0x0000008700857836 */ /* 0x000fe20000000000 */
[----:B---3--:R-:W-:Y:S01]  /*f5d0*/  ISETP.LT.AND P2, PT, R132, UR4, !P0 ;  /* 0x0000000484007c0c */ /* 0x008fe2000c741270 */
[----:B------:R-:W3:Y:S01]  /*f5e0*/  LDCU UR4, c[0x0][0x39c] ;  /* 0x00007380ff0477ac */ /* 0x000ee20008000800 */
[----:B------:R-:W-:Y:S01]  /*f5f0*/  IADD3 R132, P6, PT, R134, R3, RZ ;  /* 0x0000000386847210 */ /* 0x000fe20007fde0ff */
[----:B------:R5:W-:Y:S01]  /*f600*/  @P3 STG.E.U8 desc[UR16][R70.64], R139 ;  /* 0x0000008b46003986 */ /* 0x000be2000c101110 */
[----:B-1----:R-:W-:-:S02]  /*f610*/  PRMT R136, R139, 0x9910, RZ ;  /* 0x000099108b887816 */ /* 0x002fc400000000ff */
[----:B--2---:R-:W-:Y:S01]  /*f620*/  ISETP.LT.AND P3, PT, R133, UR7, !P0 ;  /* 0x0000000785007c0c */ /* 0x004fe2000c761270 */
[----:B----4-:R-:W-:Y:S01]  /*f630*/  VIADD R69, R0, 0x88 ;  /* 0x0000008800457836 */ /* 0x010fe20000000000 */
[C---:B------:R-:W-:Y:S01]  /*f640*/  LEA.HI.X.SX32 R133, R134.reuse, R2, 0x1, P6 ;  /* 0x0000000286857211 */ /* 0x040fe200030f0eff */
[----:B------:R-:W-:Y:S01]  /*f650*/  VIADD R134, R134, UR5 ;  /* 0x0000000586867c36 */ /* 0x000fe20008000000 */
[----:B------:R-:W-:Y:S01]  /*f660*/  SHF.R.S32.HI R135, RZ, 0x8, R136 ;  /* 0x00000008ff877819 */ /* 0x000fe20000011488 */
[----:B------:R-:W1:Y:S01]  /*f670*/  LDCU UR7, c[0x0][0x39c] ;  /* 0x00007380ff0777ac */ /* 0x000e620008000800 */
[----:B------:R-:W-:Y:S02]  /*f680*/  F2FP.SATFINITE.E5M2.F32.PACK_AB_MERGE_C R137, R73, R72, RZ ;  /* 0x000000484989723e */ /* 0x000fe400048060ff */
[-C--:B------:R-:W-:Y:S01]  /*f690*/  IADD3 R68, P6, PT, R134, R3.reuse, RZ ;  /* 0x0000000386447210 */ /* 0x080fe20007fde0ff */
[----:B------:R2:W-:Y:S01]  /*f6a0*/  @P5 STG.E.U8 desc[UR16][R132.64], R135 ;  /* 0x0000008784005986 */ /* 0x0005e2000c101110 */
[----:B0-----:R-:W-:Y:S01]  /*f6b0*/  ISETP.LT.AND P5, PT, R69, UR6, !P0 ;  /* 0x0000000645007c0c */ /* 0x001fe2000c7a1270 */
[----:B-----5:R-:W-:Y:S01]  /*f6c0*/  VIADD R71, R0, 0x89 ;  /* 0x0000008900477836 */ /* 0x020fe20000000000 */
[C---:B------:R-:W-:Y:S01]  /*f6d0*/  LEA.HI.X.SX32 R69, R134.reuse, R2, 0x1, P6 ;  /* 0x0000000286457211 */ /* 0x040fe200030f0eff */
[----:B------:R-:W-:Y:S01]  /*f6e0*/  VIADD R134, R134, UR5 ;  /* 0x0000000586867c36 */ /* 0x000fe20008000000 */
[----:B------:R-:W-:Y:S01]  /*f6f0*/  PRMT R72, R137, 0x9910, RZ ;  /* 0x0000991089487816 */ /* 0x000fe200000000ff */
[----:B------:R-:W-:Y:S01]  /*f700*/  VIADD R73, R0, 0x8a ;  /* 0x0000008a00497836 */ /* 0x000fe20000000000 */
[----:B------:R-:W-:Y:S01]  /*f710*/  F2FP.SATFINITE.E5M2.F32.PACK_AB_MERGE_C R75, R75, R74, RZ ;  /* 0x0000004a4b4b723e */ /* 0x000fe200048060ff */
[----:B------:R-:W0:Y:S01]  /*f720*/  LDCU UR6, c[0x0][0x39c] ;  /* 0x00007380ff0677ac */ /* 0x000e220008000800 */
[C---:B------:R-:W-:Y:S01]  /*f730*/  IADD3 R70, P6, PT, R134.reuse, R3, RZ ;  /* 0x0000000386467210 */ /* 0x040fe20007fde0ff */
[----:B--2---:R-:W-:Y:S01]  /*f740*/  IMAD.MOV.U32 R133, RZ, RZ, R72 ;  /* 0x000000ffff857224 */ /* 0x004fe200078e0048 */
[----:B------:R2:W-:Y:S01]  /*f750*/  @P1 STG.E.U8 desc[UR16][R68.64], R137 ;  /* 0x0000008944001986 */ /* 0x0005e2000c101110 */
[C---:B------:R-:W-:Y:S01]  /*f760*/  VIADD R132, R134.reuse, UR5 ;  /* 0x0000000586847c36 */ /* 0x040fe20008000000 */
[----:B---3--:R-:W-:Y:S01]  /*f770*/  ISETP.LT.AND P1, PT, R71, UR4, !P0 ;  /* 0x0000000447007c0c */ /* 0x008fe2000c721270 */
[----:B------:R-:W3:Y:S01]  /*f780*/  LDCU UR4, c[0x0][0x39c] ;  /* 0x00007380ff0477ac */ /* 0x000ee20008000800 */
[----:B------:R-:W-:-:S02]  /*f790*/  LEA.HI.X.SX32 R71, R134, R2, 0x1, P6 ;  /* 0x0000000286477211 */ /* 0x000fc400030f0eff */
[----:B------:R-:W-:Y:S02]  /*f7a0*/  SHF.R.S32.HI R133, RZ, 0x8, R133 ;  /* 0x00000008ff857819 */ /* 0x000fe40000011485 */
[----:B------:R-:W-:-:S03]  /*f7b0*/  IADD3 R72, P6, PT, R132, R3, RZ ;  /* 0x0000000384487210 */ /* 0x000fc60007fde0ff */
[----:B------:R4:W-:Y:S01]  /*f7c0*/  @P4 STG.E.U8 desc[UR16][R70.64], R133 ;  /* 0x0000008546004986 */ /* 0x0009e2000c101110 */
[----:B-1----:R-:W-:Y:S02]  /*f7d0*/  ISETP.LT.AND P4, PT, R73, UR7, !P0 ;  /* 0x0000000749007c0c */ /* 0x002fe4000c781270 */
[----:B------:R-:W-:Y:S02]  /*f7e0*/  F2FP.SATFINITE.E5M2.F32.PACK_AB_MERGE_C R135, R77, R76, RZ ;  /* 0x0000004c4d87723e */ /* 0x000fe400048060ff */
[C---:B------:R-:W-:Y:S01]  /*f7f0*/  LEA.HI.X.SX32 R73, R132.reuse, R2, 0x1, P6 ;  /* 0x0000000284497211 */ /* 0x040fe200030f0eff */
[----:B------:R-:W-:Y:S01]  /*f800*/  VIADD R132, R132, UR5 ;  /* 0x0000000584847c36 */ /* 0x000fe20008000000 */
[----:B------:R-:W1:Y:S03]  /*f810*/  LDCU UR7, c[0x0][0x39c] ;  /* 0x00007380ff0777ac */ /* 0x000e660008000800 */
[----:B------:R5:W-:Y:S01]  /*f820*/  @P2 STG.E.U8 desc[UR16][R72.64], R75 ;  /* 0x0000004b48002986 */ /* 0x000be2000c101110 */
[C---:B--2---:R-:W-:Y:S01]  /*f830*/  IADD3 R68, P2, PT, R132.reuse, R3, RZ ;  /* 0x0000000384447210 */ /* 0x044fe20007f5e0ff */
[----:B------:R-:W-:-:S02]  /*f840*/  VIADD R74, R132, UR5 ;  /* 0x00000005844a7c36 */ /* 0x000fc40008000000 */
[----:B------:R-:W-:Y:S01]  /*f850*/  VIADD R76, R0, 0x8c ;  /* 0x0000008c004c7836 */ /* 0x000fe20000000000 */
[-C--:B------:R-:W-:Y:S02]  /*f860*/  LEA.HI.X.SX32 R69, R132, R2.reuse, 0x1, P2 ;  /* 0x0000000284457211 */ /* 0x080fe400010f0eff */
[-C--:B----4-:R-:W-:Y:S02]  /*f870*/  IADD3 R70, P2, PT, R74, R3.reuse, RZ ;  /* 0x000000034a467210 */ /* 0x090fe40007f5e0ff */
[----:B------:R-:W-:Y:S01]  /*f880*/  PRMT R77, R75, 0x9910, RZ ;  /* 0x000099104b4d7816 */ /* 0x000fe200000000ff */
[----:B------:R-:W-:Y:S01]  /*f890*/  VIADD R134, R0, 0x8b ;  /* 0x0000008b00867836 */ /* 0x000fe20000000000 */
[----:B------:R-:W-:Y:S02]  /*f8a0*/  LEA.HI.X.SX32 R71, R74, R2, 0x1, P2 ;  /* 0x000000024a477211 */ /* 0x000fe400010f0eff */
[----:B---3--:R-:W-:Y:S01]  /*f8b0*/  ISETP.LT.AND P2, PT, R76, UR4, !P0 ;  /* 0x000000044c007c0c */ /* 0x008fe2000c741270 */
[----:B------:R-:W2:Y:S01]  /*f8c0*/  LDCU UR4, c[0x0][0x39c] ;  /* 0x00007380ff0477ac */ /* 0x000ea20008000800 */
[----:B------:R-:W-:Y:S01]  /*f8d0*/  SHF.R.S32.HI R77, RZ, 0x8, R77 ;  /* 0x00000008ff4d7819 */ /* 0x000fe2000001144d */
[----:B------:R-:W-:Y:S01]  /*f8e0*/  VIADD R74, R74, UR5 ;  /* 0x000000054a4a7c36 */ /* 0x000fe20008000000 */
[----:B0-----:R-:W-:Y:S01]  /*f8f0*/  ISETP.LT.AND P6, PT, R134, UR6, !P0 ;  /* 0x0000000686007c0c */ /* 0x001fe2000c7c1270 */
[----:B------:R-:W0:Y:S01]  /*f900*/  LDCU UR6, c[0x0][0x39c] ;  /* 0x00007380ff0677ac */ /* 0x000e220008000800 */
[----:B------:R-:W-:Y:S01]  /*f910*/  PRMT R76, R135, 0x9910, RZ ;  /* 0x00009910874c7816 */ /* 0x000fe200000000ff */
[----:B------:R3:W-:Y:S01]  /*f920*/  @P3 STG.E.U8 desc[UR16][R68.64], R77 ;  /* 0x0000004d44003986 */ /* 0x0007e2000c101110 */
[C---:B-----5:R-:W-:Y:S01]  /*f930*/  IADD3 R72, P3, PT, R74.reuse, R3, RZ ;  /* 0x000000034a487210 */ /* 0x060fe20007f7e0ff */
[----:B------:R-:W-:-:S03]  /*f940*/  VIADD R75, R74, UR5 ;  /* 0x000000054a4b7c36 */ /* 0x000fc60008000000 */
[-C--:B------:R-:W-:Y:S01]  /*f950*/  LEA.HI.X.SX32 R73, R74, R2.reuse, 0x1, P3 ;  /* 0x000000024a497211 */ /* 0x080fe200018f0eff */
[----:B------:R4:W-:Y:S01]  /*f960*/  @P5 STG.E.U8 desc[UR16][R70.64], R135 ;  /* 0x0000008746005986 */ /* 0x0009e2000c101110 */
[----:B---3--:R-:W-:Y:S01]  /*f970*/  SHF.R.S32.HI R77, RZ, 0x8, R76 ;  /* 0x00000008ff4d7819 */ /* 0x008fe2000001144c */
[C---:B------:R-:W-:Y:S01]  /*f980*/  VIADD R69, R0.reuse, 0x8e ;  /* 0x0000008e00457836 */ /* 0x040fe20000000000 */
[-C--:B------:R-:W-:Y:S01]  /*f990*/  IADD3 R68, P5, PT, R75, R3.reuse, RZ ;  /* 0x000000034b447210 */ /* 0x080fe20007fbe0ff */
[C---:B----4-:R-:W-:Y:S02]  /*f9a0*/  VIADD R70, R0.reuse, 0x8f ;  /* 0x0000008f00467836 */ /* 0x050fe40000000000 */
[----:B------:R3:W-:Y:S01]  /*f9b0*/  @P1 STG.E.U8 desc[UR16][R72.64], R77 ;  /* 0x0000004d48001986 */ /* 0x0007e2000c101110 */
[----:B-1----:R-:W-:Y:S01]  /*f9c0*/  ISETP.LT.AND P1, PT, R69, UR7, !P0 ;  /* 0x0000000745007c0c */ /* 0x002fe2000c721270 */
[----:B------:R-:W-:Y:S01]  /*f9d0*/  VIADD R132, R0, 0x8d ;  /* 0x0000008d00847836 */ /* 0x000fe20000000000 */
[C---:B------:R-:W-:Y:S01]  /*f9e0*/  LEA.HI.X.SX32 R69, R75.reuse, R2, 0x1, P5 ;  /* 0x000000024b457211 */ /* 0x040fe200028f0eff */
[----:B------:R-:W-:Y:S01]  /*f9f0*/  VIADD R75, R75, UR5 ;  /* 0x000000054b4b7c36 */ /* 0x000fe20008000000 */
[----:B------:R-:W-:Y:S01]  /*fa00*/  F2FP.SATFINITE.E5M2.F32.PACK_AB_MERGE_C R79, R79, R78, RZ ;  /* 0x0000004e4f4f723e */ /* 0x000fe200048060ff */
[----:B------:R-:W1:Y:S01]  /*fa10*/  LDCU UR7, c[0x0][0x39c] ;  /* 0x00007380ff0777ac */ /* 0x000e620008000800 */
[----:B--2---:R-:W-:Y:S01]  /*fa20*/  ISETP.LT.AND P5, PT, R70, UR4, !P0 ;  /* 0x0000000446007c0c */ /* 0x004fe2000c7a1270 */
[----:B------:R-:W2:Y:S01]  /*fa30*/  LDCU UR4, c[0x0][0x39c] ;  /* 0x00007380ff0477ac */ /* 0x000ea20008000800 */
[----:B------:R-:W-:Y:S01]  /*fa40*/  PRMT R71, R79, 0x9910, RZ ;  /* 0x000099104f477816 */ /* 0x000fe200000000ff */
[----:B------:R4:W-:Y:S01]  /*fa50*/  @P4 STG.E.U8 desc[UR16][R68.64], R79 ;  /* 0x0000004f44004986 */ /* 0x0009e2000c101110 */
[----:B0-----:R-:W-:Y:S01]  /*fa60*/  ISETP.LT.AND P3, PT, R132, UR6, !P0 ;  /* 0x0000000684007c0c */ /* 0x001fe2000c761270 */
[----:B------:R-:W0:Y:S01]  /*fa70*/  LDCU UR6, c[0x0][0x39c] ;  /* 0x00007380ff0677ac */ /* 0x000e220008000800 */
[C---:B------:R-:W-:Y:S01]  /*fa80*/  IADD3 R70, P4, PT, R75.reuse, R3, RZ ;  /* 0x000000034b467210 */ /* 0x040fe20007f9e0ff */
[----:B------:R-:W-:-:S02]  /*fa90*/  VIADD R74, R75, UR5 ;  /* 0x000000054b4a7c36 */ /* 0x000fc40008000000 */
[----:B---3--:R-:W-:Y:S01]  /*faa0*/  IMAD.MOV.U32 R73, RZ, RZ, R71 ;  /* 0x000000ffff497224 */ /* 0x008fe200078e0047 */
        /* <DEDUP_REMOVED lines=15> */
[----:B0-----:R-:W-:Y:S01]  /*fba0*/  ISETP.LT.AND P2, PT, R69, UR6, !P0 ;  /* 0x0000000645007c0c */ /* 0x001fe2000c741270 */
[----:B------:R-:W0:Y:S01]  /*fbb0*/  LDCU UR6, c[0x0][0x39c] ;  /* 0x00007380ff0677ac */ /* 0x000e220008000800 */
[C---:B------:R-:W-:Y:S01]  /*fbc0*/  LEA.HI.X.SX32 R69, R74.reuse, R2, 0x1, P6 ;  /* 0x000000024a457211 */ /* 0x040fe200030f0eff */
[----:B------:R-:W-:Y:S01]  /*fbd0*/  VIADD R74, R74, UR5 ;  /* 0x000000054a4a7c36 */ /* 0x000fe20008000000 */
[----:B------:R-:W-:Y:S01]  /*fbe0*/  SHF.R.S32.HI R77, RZ, 0x8, R77 ;  /* 0x00000008ff4d7819 */ /* 0x000fe2000001144d */
[----:B------:R-:W4:Y:S02]  /*fbf0*/  LDCU UR4, c[0x0][0x39c] ;  /* 0x00007380ff0477ac */ /* 0x000f240008000800 */
[----:B---3--:R-:W-:-:S02]  /*fc00*/  VIADD R75, R74, UR5 ;  /* 0x000000054a4b7c36 */ /* 0x008fc40008000000 */
[----:B------:R3:W-:Y:S01]  /*fc10*/  @P3 STG.E.U8 desc[UR16][R68.64], R77 ;  /* 0x0000004d44003986 */ /* 0x0007e2000c101110 */
[CC--:B------:R-:W-:Y:S02]  /*fc20*/  IADD3 R70, P3, PT, R74.reuse, R3.reuse, RZ ;  /* 0x000000034a467210 */ /* 0x0c0fe40007f7e0ff */
[----:B--2---:R-:W-:Y:S02]  /*fc30*/  PRMT R73, R83, 0x9910, RZ ;  /* 0x0000991053497816 */ /* 0x004fe400000000ff */
[-C--:B------:R-:W-:Y:S02]  /*fc40*/  LEA.HI.X.SX32 R71, R74, R2.reuse, 0x1, P3 ;  /* 0x000000024a477211 */ /* 0x080fe400018f0eff */
[C---:B------:R-:W-:Y:S01]  /*fc50*/  IADD3 R72, P3, PT, R75.reuse, R3, RZ ;  /* 0x000000034b487210 */ /* 0x040fe20007f7e0ff */
[----:B------:R-:W-:Y:S01]  /*fc60*/  IMAD.MOV.U32 R74, RZ, RZ, R73 ;  /* 0x000000ffff4a7224 */ /* 0x000fe200078e0049 */
[----:B-1----:R-:W-:Y:S01]  /*fc70*/  ISETP.LT.AND P6, PT, R76, UR7, !P0 ;  /* 0x000000074c007c0c */ /* 0x002fe2000c7c1270 */
[----:B------:R-:W1:Y:S01]  /*fc80*/  LDCU UR7, c[0x0][0x39c] ;  /* 0x00007380ff0777ac */ /* 0x000e620008000800 */
[C---:B------:R-:W-:Y:S01]  /*fc90*/  LEA.HI.X.SX32 R73, R75.reuse, R2, 0x1, P3 ;  /* 0x000000024b497211 */ /* 0x040fe200018f0eff */
[----:B------:R-:W-:Y:S01]  /*fca0*/  VIADD R75, R75, UR5 ;  /* 0x000000054b4b7c36 */ /* 0x000fe20008000000 */
[----:B---3--:R-:W-:Y:S01]  /*fcb0*/  SHF.R.S32.HI R77, RZ, 0x8, R74 ;  /* 0x00000008ff4d7819 */ /* 0x008fe2000001144a */
[----:B------:R2:W-:Y:S01]  /*fcc0*/  @P1 STG.E.U8 desc[UR16][R70.64], R83 ;  /* 0x0000005346001986 */ /* 0x0005e2000c101110 */
[----:B------:R-:W-:-:S02]  /*fcd0*/  VIADD R69, R0, 0x94 ;  /* 0x0000009400457836 */ /* 0x000fc40000000000 */
[C---:B------:R-:W-:Y:S01]  /*fce0*/  VIADD R76, R0.reuse, 0x93 ;  /* 0x00000093004c7836 */ /* 0x040fe20000000000 */
[----:B------:R3:W-:Y:S01]  /*fcf0*/  @P5 STG.E.U8 desc[UR16][R72.64], R77 ;  /* 0x0000004d48005986 */ /* 0x0007e2000c101110 */
[-C--:B------:R-:W-:Y:S02]  /*fd00*/  IADD3 R68, P5, PT, R75, R3.reuse, RZ ;  /* 0x000000034b447210 */ /* 0x080fe40007fbe0ff */
[----:B------:R-:W-:Y:S02]  /*fd10*/  F2FP.SATFINITE.E5M2.F32.PACK_AB_MERGE_C R85, R85, R84, RZ ;  /* 0x000000545555723e */ /* 0x000fe400048060ff */
[----:B0-----:R-:W-:Y:S01]  /*fd20*/  ISETP.LT.AND P3, PT, R69, UR6, !P0 ;  /* 0x0000000645007c0c */ /* 0x001fe2000c761270 */
[----:B------:R-:W-:Y:S01]  /*fd30*/  VIADD R74, R0, 0x95 ;  /* 0x00000095004a7836 */ /* 0x000fe20000000000 */
[----:B----4-:R-:W-:Y:S01]  /*fd40*/  ISETP.LT.AND P1, PT, R76, UR4, !P0 ;  /* 0x000000044c007c0c */ /* 0x010fe2000c721270 */
[----:B------:R-:W0:Y:S01]  /*fd50*/  LDCU UR4, c[0x0][0x39c] ;  /* 0x00007380ff0477ac */ /* 0x000e220008000800 */
[C---:B------:R-:W-:Y:S01]  /*fd60*/  LEA.HI.X.SX32 R69, R75.reuse, R2, 0x1, P5 ;  /* 0x000000024b457211 */ /* 0x040fe200028f0eff */
[----:B------:R-:W-:Y:S01]  /*fd70*/  VIADD R75, R75, UR5 ;  /* 0x000000054b4b7c36 */ /* 0x000fe20008000000 */
[----:B--2---:R-:W-:Y:S01]  /*fd80*/  PRMT R71, R85, 0x9910, RZ ;  /* 0x0000991055477816 */ /* 0x004fe200000000ff */
[----:B------:R-:W2:Y:S01]  /*fd90*/  LDCU UR6, c[0x0][0x39c] ;  /* 0x00007380ff0677ac */ /* 0x000ea20008000800 */
[----:B-1----:R-:W-:Y:S01]  /*fda0*/  ISETP.LT.AND P5, PT, R74, UR7, !P0 ;  /* 0x000000074a007c0c */ /* 0x002fe2000c7a1270 */
        /* <DEDUP_REMOVED lines=13> */
[----:B0-----:R-:W-:Y:S01]  /*fe80*/  ISETP.LT.AND P2, PT, R76, UR4, !P0 ;  /* 0x000000044c007c0c */ /* 0x001fe2000c741270 */
[----:B------:R-:W0:Y:S01]  /*fe90*/  LDCU UR4, c[0x0][0x39c] ;  /* 0x00007380ff0477ac */ /* 0x000e220008000800 */
[----:B------:R-:W-:Y:S02]  /*fea0*/  PRMT R77, R87, 0x9910, RZ ;  /* 0x00009910574d7816 */ /* 0x000fe400000000ff */
[C---:B-1----:R-:W-:Y:S02]  /*feb0*/  IADD3 R68, P4, PT, R74.reuse, R3, RZ ;  /* 0x000000034a447210 */ /* 0x042fe40007f9e0ff */
        /* <DEDUP_REMOVED lines=9> */
[----:B--2---:R-:W-:Y:S01]  /*ff50*/  ISETP.LT.AND P4, PT, R76, UR6, !P0 ;  /* 0x000000064c007c0c */ /* 0x004fe2000c781270 */
[----:B------:R-:W2:Y:S01]  /*ff60*/  LDCU UR6, c[0x0][0x39c] ;  /* 0x00007380ff0677ac */ /* 0x000ea20008000800 */
[----:B------:R-:W-:Y:S01]  /*ff70*/  PRMT R76, R89, 0x9910, RZ ;  /* 0x00009910594c7816 */ /* 0x000fe200000000ff */
[----:B-1----:R-:W-:Y:S01]  /*ff80*/  VIADD R72, R0, 0x98 ;  /* 0x0000009800487836 */ /* 0x002fe20000000000 */
[----:B------:R-:W-:Y:S01]  /*ff90*/  LEA.HI.X.SX32 R71, R74, R2, 0x1, P1 ;  /* 0x000000024a477211 */ /* 0x000fe200008f0eff */
[----:B------:R-:W-:-:S03]  /*ffa0*/  VIADD R73, R0, 0x99 ;  /* 0x0000009900497836 */ /* 0x000fc60000000000 */
[----:B0-----:R-:W-:Y:S01]  /*ffb0*/  ISETP.LT.AND P1, PT, R72, UR4, !P0 ;  /* 0x0000000448007c0c */ /* 0x001fe2000c721270 */
[----:B------:R-:W-:Y:S01]  /*ffc0*/  IMAD.MOV.U32 R74, RZ, RZ, R76 ;  /* 0x000000ffff4a7224 */ /* 0x000fe200078e004c */
[-C--:B------:R-:W-:Y:S01]  /*ffd0*/  IADD3 R72, P6, PT, R75, R3.reuse, RZ ;  /* 0x000000034b487210 */ /* 0x080fe20007fde0ff */
[----:B------:R0:W-:Y:S01]  /*ffe0*/  @P3 STG.E.U8 desc[UR16][R70.64], R89 ;  /* 0x0000005946003986 */ /* 0x0001e2000c101110 */
[----:B---3--:R-:W-:Y:S01]  /*fff0*/  ISETP.LT.AND P3, PT, R73, UR7, !P0 ;  /* 0x0000000749007c0c */ /* 0x008fe2000c761270 */
[----:B------:R-:W1:Y:S01]  /*10000*/  LDCU UR4, c[0x0][0x39c] ;  /* 0x00007380ff0477ac */ /* 0x000e620008000800 */
        /* <DEDUP_REMOVED lines=8> */
[----:B--2---:R-:W-:Y:S01]  /*10090*/  ISETP.LT.AND P5, PT, R69, UR6, !P0 ;  /* 0x0000000645007c0c */ /* 0x004fe2000c7a1270 */
[C---:B0-----:R-:W-:Y:S01]  /*100a0*/  VIADD R71, R0.reuse, 0x9b ;  /* 0x0000009b00477836 */ /* 0x041fe20000000000 */
[CC--:B------:R-:W-:Y:S01]  /*100b0*/  LEA.HI.X.SX32 R69, R75.reuse, R2.reuse, 0x1, P6 ;  /* 0x000000024b457211 */ /* 0x0c0fe200030f0eff */
[----:B------:R-:W-:Y:S01]  /*100c0*/  VIADD R75, R75, UR5 ;  /* 0x000000054b4b7c36 */ /* 0x000fe20008000000 */
[----:B------:R-:W-:Y:S01]  /*100d0*/  PRMT R74, R91, 0x9910, RZ ;  /* 0x000099105b4a7816 */ /* 0x000fe200000000ff */
[----:B------:R-:W0:Y:S03]  /*100e0*/  LDCU UR6, c[0x0][0x39c] ;  /* 0x00007380ff0677ac */ /* 0x000e260008000800 */
[-C--:B------:R-:W-:Y:S01]  /*100f0*/  IADD3 R70, P6, PT, R75, R3.reuse, RZ ;  /* 0x000000034b467210 */ /* 0x080fe20007fde0ff */
[----:B------:R2:W-:Y:S01]  /*10100*/  @P2 STG.E.U8 desc[UR16][R68.64], R91 ;  /* 0x0000005b44002986 */ /* 0x0005e2000c101110 */
[----:B----4-:R-:W-:Y:S01]  /*10110*/  IMAD.MOV.U32 R72, RZ, RZ, R74 ;  /* 0x000000ffff487224 */ /* 0x010fe200078e004a */
[----:B-1----:R-:W-:Y:S01]  /*10120*/  ISETP.LT.AND P2, PT, R71, UR4, !P0 ;  /* 0x0000000447007c0c */ /* 0x002fe2000c741270 */
[C---:B------:R-:W-:Y:S01]  /*10130*/  VIADD R74, R75.reuse, UR5 ;  /* 0x000000054b4a7c36 */ /* 0x040fe20008000000 */
[----:B------:R-:W-:Y:S01]  /*10140*/  LEA.HI.X.SX32 R71, R75, R2, 0x1, P6 ;  /* 0x000000024b477211 */ /* 0x000fe200030f0eff */
[----:B------:R-:W-:Y:S01]  /*10150*/  VIADD R73, R0, 0x9c ;  /* 0x0000009c00497836 */ /* 0x000fe20000000000 */
[----:B------:R-:W-:Y:S01]  /*10160*/  SHF.R.S32.HI R75, RZ, 0x8, R72 ;  /* 0x00000008ff4b7819 */ /* 0x000fe20000011448 */
[----:B------:R-:W1:Y:S01]  /*10170*/  LDCU UR4, c[0x0][0x39c] ;  /* 0x00007380ff0477ac */ /* 0x000e620008000800 */
        /* <DEDUP_REMOVED lines=9> */
[C---:B--2---:R-:W-:Y:S01]  /*10210*/  IADD3 R68, P1, PT, R74.reuse, R3, RZ ;  /* 0x000000034a447210 */ /* 0x044fe20007f3e0ff */
        /* <DEDUP_REMOVED lines=8> */
[----:B-1----:R-:W-:Y:S01]  /*102a0*/  ISETP.LT.AND P1, PT, R74, UR4, !P0 ;  /* 0x000000044a007c0c */ /* 0x002fe2000c721270 */
        /* <DEDUP_REMOVED lines=235> */
[-C--:B------:R-:W-:Y:S01]  /*11160*/  IADD3 R70, P4, PT, R75, R3.reuse, RZ ;  /* 0x000000034b467210 */ /* 0x080fe20007f9e0ff */
[----:B--2---:R-:W-:Y:S01]  /*11170*/  IMAD.MOV.U32 R72, RZ, RZ, R71 ;  /* 0x000000ffff487224 */ /* 0x004fe200078e0047 */
[----:B------:R-:W-:Y:S01]  /*11180*/  F2FP.SATFINITE.E5M2.F32.PACK_AB_MERGE_C R123, R123, R122, RZ ;  /* 0x0000007a7b7b723e */ /* 0x000fe200048060ff */
[C---:B------:R-:W-:Y:S01]  /*11190*/  VIADD R74, R75.reuse, UR5 ;  /* 0x000000054b4a7c36 */ /* 0x040fe20008000000 */
[----:B------:R-:W-:Y:S01]  /*111a0*/  LEA.HI.X.SX32 R71, R75, R2, 0x1, P4 ;  /* 0x000000024b477211 */ /* 0x000fe200020f0eff */
[----:B------:R-:W-:Y:S01]  /*111b0*/  VIADD R76, R0, 0xba ;  /* 0x000000ba004c7836 */ /* 0x000fe20000000000 */
[----:B------:R-:W-:Y:S01]  /*111c0*/  SHF.R.S32.HI R75, RZ, 0x8, R72 ;  /* 0x00000008ff4b7819 */ /* 0x000fe20000011448 */
[----:B------:R-:W2:Y:S01]  /*111d0*/  LDCU UR7, c[0x0][0x39c] ;  /* 0x00007380ff0777ac */ /* 0x000ea20008000800 */
[----:B------:R-:W-:-:S04]  /*111e0*/  IADD3 R72, P4, PT, R74, R3, RZ ;  /* 0x000000034a487210 */ /* 0x000fc80007f9e0ff */
[CC--:B------:R-:W-:Y:S01]  /*111f0*/  LEA.HI.X.SX32 R73, R74.reuse, R2.reuse, 0x1, P4 ;  /* 0x000000024a497211 */ /* 0x0c0fe200020f0eff */
[----:B------:R-:W-:Y:S01]  /*11200*/  VIADD R74, R74, UR5 ;  /* 0x000000054a4a7c36 */ /* 0x000fe20008000000 */
[----:B------:R4:W-:Y:S01]  /*11210*/  @P2 STG.E.U8 desc[UR16][R70.64], R75 ;  /* 0x0000004b46002986 */ /* 0x0009e2000c101110 */
[----:B---3--:R-:W-:Y:S01]  /*11220*/  ISETP.LT.AND P2, PT, R76, UR4, !P0 ;  /* 0x000000044c007c0c */ /* 0x008fe2000c741270 */
[----:B------:R-:W3:Y:S01]  /*11230*/  LDCU UR4, c[0x0][0x39c] ;  /* 0x00007380ff0477ac */ /* 0x000ee20008000800 */
        /* <DEDUP_REMOVED lines=14> */
[----:B-1----:R-:W-:Y:S01]  /*11320*/  VIADD R72, R0, 0xbc ;  /* 0x000000bc00487836 */ /* 0x002fe20000000000 */
[----:B------:R-:W-:Y:S01]  /*11330*/  LEA.HI.X.SX32 R71, R74, R2, 0x1, P1 ;  /* 0x000000024a477211 */ /* 0x000fe200008f0eff */
[----:B------:R-:W-:-:S03]  /*11340*/  VIADD R73, R0, 0xbd ;  /* 0x000000bd00497836 */ /* 0x000fc60000000000 */
[----:B---3--:R-:W-:Y:S01]  /*11350*/  ISETP.LT.AND P1, PT, R72, UR4, !P0 ;  /* 0x0000000448007c0c */ /* 0x008fe2000c721270 */
[----:B------:R-:W-:Y:S01]  /*11360*/  IMAD.MOV.U32 R74, RZ, RZ, R76 ;  /* 0x000000ffff4a7224 */ /* 0x000fe200078e004c */
[-C--:B------:R-:W-:Y:S01]  /*11370*/  IADD3 R72, P6, PT, R75, R3.reuse, RZ ;  /* 0x000000034b487210 */ /* 0x080fe20007fde0ff */
[----:B------:R1:W-:Y:S01]  /*11380*/  @P3 STG.E.U8 desc[UR16][R70.64], R125 ;  /* 0x0000007d46003986 */ /* 0x0003e2000c101110 */
[----:B--2---:R-:W-:Y:S01]  /*11390*/  ISETP.LT.AND P3, PT, R73, UR7, !P0 ;  /* 0x0000000749007c0c */ /* 0x004fe2000c761270 */
        /* <DEDUP_REMOVED lines=66> */
[----:B------:R-:W-:Y:S01]  /*117c0*/  PRMT R5, R77, 0x9910, RZ ;  /* 0x000099104d057816 */ /* 0x000fe200000000ff */
[----:B------:R4:W-:Y:S01]  /*117d0*/  @P4 STG.E.U8 desc[UR16][R68.64], R77 ;  /* 0x0000004d44004986 */ /* 0x0009e2000c101110 */
[----:B0-----:R-:W-:Y:S01]  /*117e0*/  ISETP.LT.AND P3, PT, R78, UR6, !P0 ;  /* 0x000000064e007c0c */ /* 0x001fe2000c761270 */
[----:B------:R-:W0:Y:S01]  /*117f0*/  LDCU UR6, c[0x0][0x39c] ;  /* 0x00007380ff0677ac */ /* 0x000e220008000800 */
[C---:B------:R-:W-:Y:S01]  /*11800*/  IADD3 R4, P4, PT, R74.reuse, R3, RZ ;  /* 0x000000034a047210 */ /* 0x040fe20007f9e0ff */
[C---:B--2---:R-:W-:Y:S02]  /*11810*/  VIADD R72, R74.reuse, UR5 ;  /* 0x000000054a487c36 */ /* 0x044fe40008000000 */
[----:B------:R-:W-:Y:S01]  /*11820*/  IMAD.MOV.U32 R73, RZ, RZ, R5 ;  /* 0x000000ffff497224 */ /* 0x000fe200078e0005 */
[----:B------:R-:W-:-:S02]  /*11830*/  LEA.HI.X.SX32 R5, R74, R2, 0x1, P4 ;  /* 0x000000024a057211 */ /* 0x000fc400020f0eff */
[-C--:B------:R-:W-:Y:S02]  /*11840*/  IADD3 R70, P4, PT, R72, R3.reuse, RZ ;  /* 0x0000000348467210 */ /* 0x080fe40007f9e0ff */
[----:B------:R-:W-:Y:S01]  /*11850*/  F2FP.SATFINITE.E5M2.F32.PACK_AB_MERGE_C R75, R7, R6, RZ ;  /* 0x00000006074b723e */ /* 0x000fe200048060ff */
[----:B------:R-:W-:Y:S01]  /*11860*/  VIADD R6, R0, 0xc6 ;  /* 0x000000c600067836 */ /* 0x000fe20000000000 */
[----:B------:R-:W-:Y:S02]  /*11870*/  SHF.R.S32.HI R73, RZ, 0x8, R73 ;  /* 0x00000008ff497819 */ /* 0x000fe40000011449 */
[CC--:B------:R-:W-:Y:S01]  /*11880*/  LEA.HI.X.SX32 R71, R72.reuse, R2.reuse, 0x1, P4 ;  /* 0x0000000248477211 */ /* 0x0c0fe200020f0eff */
[----:B------:R-:W-:Y:S01]  /*11890*/  VIADD R72, R72, UR5 ;  /* 0x0000000548487c36 */ /* 0x000fe20008000000 */
[----:B-1----:R-:W-:Y:S01]  /*118a0*/  ISETP.LT.AND P4, PT, R6, UR4, !P0 ;  /* 0x0000000406007c0c */ /* 0x002fe2000c781270 */
[C---:B------:R-:W-:Y:S01]  /*118b0*/  VIADD R7, R0.reuse, 0xc7 ;  /* 0x000000c700077836 */ /* 0x040fe20000000000 */
[----:B------:R1:W-:Y:S01]  /*118c0*/  @P6 STG.E.U8 desc[UR16][R4.64], R73 ;  /* 0x0000004904006986 */ /* 0x0003e2000c101110 */
[----:B----4-:R-:W-:Y:S01]  /*118d0*/  PRMT R69, R75, 0x9910, RZ ;  /* 0x000099104b457816 */ /* 0x010fe200000000ff */
[----:B------:R-:W-:Y:S01]  /*118e0*/  VIADD R68, R0, 0xc8 ;  /* 0x000000c800447836 */ /* 0x000fe20000000000 */
[C---:B------:R-:W-:Y:S01]  /*118f0*/  IADD3 R6, P6, PT, R72.reuse, R3, RZ ;  /* 0x0000000348067210 */ /* 0x040fe20007fde0ff */
[----:B------:R2:W-:Y:S01]  /*11900*/  @P1 STG.E.U8 desc[UR16][R70.64], R75 ;  /* 0x0000004b46001986 */ /* 0x0005e2000c101110 */
[----:B0-----:R-:W-:Y:S01]  /*11910*/  ISETP.LT.AND P1, PT, R7, UR6, !P0 ;  /* 0x0000000607007c0c */ /* 0x001fe2000c721270 */
[----:B------:R-:W0:Y:S01]  /*11920*/  LDCU UR4, c[0x0][0x39c] ;  /* 0x00007380ff0477ac */ /* 0x000e220008000800 */
[C---:B------:R-:W-:Y:S01]  /*11930*/  LEA.HI.X.SX32 R7, R72.reuse, R2, 0x1, P6 ;  /* 0x0000000248077211 */ /* 0x040fe200030f0eff */
[----:B------:R-:W-:Y:S01]  /*11940*/  VIADD R72, R72, UR5 ;  /* 0x0000000548487c36 */ /* 0x000fe20008000000 */
[----:B------:R-:W-:Y:S01]  /*11950*/  SHF.R.S32.HI R69, RZ, 0x8, R69 ;  /* 0x00000008ff457819 */ /* 0x000fe20000011445 */
[----:B------:R-:W4:Y:S01]  /*11960*/  LDCU UR6, c[0x0][0x39c] ;  /* 0x00007380ff0677ac */ /* 0x000f220008000800 */
[----:B---3--:R-:W-:Y:S01]  /*11970*/  ISETP.LT.AND P6, PT, R68, UR7, !P0 ;  /* 0x0000000744007c0c */ /* 0x008fe2000c7c1270 */
[----:B------:R-:W-:-:S02]  /*11980*/  VIADD R68, R72, UR5 ;  /* 0x0000000548447c36 */ /* 0x000fc40008000000 */
[----:B------:R3:W-:Y:S01]  /*11990*/  @P3 STG.E.U8 desc[UR16][R6.64], R69 ;  /* 0x0000004506003986 */ /* 0x0007e2000c101110 */
[CC--:B-1----:R-:W-:Y:S01]  /*119a0*/  IADD3 R4, P3, PT, R72.reuse, R3.reuse, RZ ;  /* 0x0000000348047210 */ /* 0x0c2fe20007f7e0ff */
[----:B------:R-:W1:Y:S01]  /*119b0*/  LDCU UR7, c[0x0][0x39c] ;  /* 0x00007380ff0777ac */ /* 0x000e620008000800 */
[----:B--2---:R-:W-:Y:S02]  /*119c0*/  F2FP.SATFINITE.E5M2.F32.PACK_AB_MERGE_C R71, R9, R8, RZ ;  /* 0x000000080947723e */ /* 0x004fe400048060ff */
[----:B------:R-:W-:Y:S02]  /*119d0*/  LEA.HI.X.SX32 R5, R72, R2, 0x1, P3 ;  /* 0x0000000248057211 */ /* 0x000fe400018f0eff */
[----:B------:R-:W-:Y:S02]  /*119e0*/  PRMT R70, R71, 0x9910, RZ ;  /* 0x0000991047467816 */ /* 0x000fe400000000ff */
[----:B------:R-:W-:Y:S02]  /*119f0*/  IADD3 R8, P3, PT, R68, R3, RZ ;  /* 0x0000000344087210 */ /* 0x000fe40007f7e0ff */
[----:B---3--:R-:W-:-:S02]  /*11a00*/  SHF.R.S32.HI R69, RZ, 0x8, R70 ;  /* 0x00000008ff457819 */ /* 0x008fc40000011446 */
[C---:B------:R-:W-:Y:S01]  /*11a10*/  LEA.HI.X.SX32 R9, R68.reuse, R2, 0x1, P3 ;  /* 0x0000000244097211 */ /* 0x040fe200018f0eff */
[----:B------:R-:W-:Y:S01]  /*11a20*/  VIADD R68, R68, UR5 ;  /* 0x0000000544447c36 */ /* 0x000fe20008000000 */
[----:B------:R2:W-:Y:S01]  /*11a30*/  @P2 STG.E.U8 desc[UR16][R4.64], R71 ;  /* 0x0000004704002986 */ /* 0x0005e2000c101110 */
[C---:B------:R-:W-:Y:S02]  /*11a40*/  VIADD R72, R0.reuse, 0xc9 ;  /* 0x000000c900487836 */ /* 0x040fe40000000000 */
[----:B------:R-:W-:Y:S01]  /*11a50*/  VIADD R7, R0, 0xca ;  /* 0x000000ca00077836 */ /* 0x000fe20000000000 */
[----:B------:R3:W-:Y:S01]  /*11a60*/  @P5 STG.E.U8 desc[UR16][R8.64], R69 ;  /* 0x0000004508005986 */ /* 0x0007e2000c101110 */
[----:B------:R-:W-:Y:S02]  /*11a70*/  IADD3 R6, P5, PT, R68, R3, RZ ;  /* 0x0000000344067210 */ /* 0x000fe40007fbe0ff */
[----:B0-----:R-:W-:Y:S01]  /*11a80*/  ISETP.LT.AND P2, PT, R72, UR4, !P0 ;  /* 0x0000000448007c0c */ /* 0x001fe2000c741270 */
[----:B------:R-:W0:Y:S01]  /*11a90*/  LDCU UR4, c[0x0][0x39c] ;  /* 0x00007380ff0477ac */ /* 0x000e220008000800 */
[----:B----4-:R-:W-:-:S02]  /*11aa0*/  ISETP.LT.AND P3, PT, R7, UR6, !P0 ;  /* 0x0000000607007c0c */ /* 0x010fc4000c761270 */
[----:B------:R-:W-:Y:S01]  /*11ab0*/  F2FP.SATFINITE.E5M2.F32.PACK_AB_MERGE_C R73, R11, R10, RZ ;  /* 0x0000000a0b49723e */ /* 0x000fe200048060ff */
[----:B------:R-:W4:Y:S01]  /*11ac0*/  LDCU UR6, c[0x0][0x39c] ;  /* 0x00007380ff0677ac */ /* 0x000f220008000800 */
[C---:B------:R-:W-:Y:S01]  /*11ad0*/  LEA.HI.X.SX32 R7, R68.reuse, R2, 0x1, P5 ;  /* 0x0000000244077211 */ /* 0x040fe200028f0eff */
[----:B------:R-:W-:Y:S01]  /*11ae0*/  VIADD R68, R68, UR5 ;  /* 0x0000000544447c36 */ /* 0x000fe20008000000 */
[----:B------:R-:W-:-:S03]  /*11af0*/  PRMT R11, R73, 0x9910, RZ ;  /* 0x00009910490b7816 */ /* 0x000fc600000000ff */
[----:B------:R5:W-:Y:S01]  /*11b00*/  @P4 STG.E.U8 desc[UR16][R6.64], R73 ;  /* 0x0000004906004986 */ /* 0x000be2000c101110 */
[CC--:B--2---:R-:W-:Y:S01]  /*11b10*/  IADD3 R4, P4, PT, R68.reuse, R3.reuse, RZ ;  /* 0x0000000344047210 */ /* 0x0c4fe20007f9e0ff */
[C---:B------:R-:W-:Y:S01]  /*11b20*/  VIADD R10, R68.reuse, UR5 ;  /* 0x00000005440a7c36 */ /* 0x040fe20008000000 */
[----:B------:R-:W-:Y:S02]  /*11b30*/  SHF.R.S32.HI R11, RZ, 0x8, R11 ;  /* 0x00000008ff0b7819 */ /* 0x000fe4000001140b */
[----:B------:R-:W-:Y:S02]  /*11b40*/  LEA.HI.X.SX32 R5, R68, R2, 0x1, P4 ;  /* 0x0000000244057211 */ /* 0x000fe400020f0eff */
[----:B---3--:R-:W-:Y:S02]  /*11b50*/  IADD3 R8, P4, PT, R10, R3, RZ ;  /* 0x000000030a087210 */ /* 0x008fe40007f9e0ff */
[----:B------:R-:W-:Y:S01]  /*11b60*/  F2FP.SATFINITE.E5M2.F32.PACK_AB_MERGE_C R69, R13, R12, RZ ;  /* 0x0000000c0d45723e */ /* 0x000fe200048060ff */
[----:B------:R-:W-:Y:S01]  /*11b70*/  VIADD R12, R0, 0xcc ;  /* 0x000000cc000c7836 */ /* 0x000fe20000000000 */
[C---:B------:R-:W-:Y:S01]  /*11b80*/  LEA.HI.X.SX32 R9, R10.reuse, R2, 0x1, P4 ;  /* 0x000000020a097211 */ /* 0x040fe200020f0eff */
[----:B------:R-:W-:Y:S01]  /*11b90*/  VIADD R10, R10, UR5 ;  /* 0x000000050a0a7c36 */ /* 0x000fe20008000000 */
[----:B------:R2:W-:Y:S01]  /*11ba0*/  @P1 STG.E.U8 desc[UR16][R4.64], R11 ;  /* 0x0000000b04001986 */ /* 0x0005e2000c101110 */
[----:B------:R-:W-:Y:S01]  /*11bb0*/  VIADD R70, R0, 0xcb ;  /* 0x000000cb00467836 */ /* 0x000fe20000000000 */
[----:B0-----:R-:W-:Y:S01]  /*11bc0*/  ISETP.LT.AND P1, PT, R12, UR4, !P0 ;  /* 0x000000040c007c0c */ /* 0x001fe2000c721270 */
[----:B------:R-:W0:Y:S01]  /*11bd0*/  LDCU UR4, c[0x0][0x39c] ;  /* 0x00007380ff0477ac */ /* 0x000e220008000800 */
[----:B------:R-:W-:-:S02]  /*11be0*/  PRMT R13, R69, 0x9910, RZ ;  /* 0x00009910450d7816 */ /* 0x000fc400000000ff */
[----:B-----5:R-:W-:Y:S02]  /*11bf0*/  IADD3 R6, P4, PT, R10, R3, RZ ;  /* 0x000000030a067210 */ /* 0x020fe40007f9e0ff */
[----:B-1----:R-:W-:Y:S01]  /*11c00*/  ISETP.LT.AND P5, PT, R70, UR7, !P0 ;  /* 0x0000000746007c0c */ /* 0x002fe2000c7a1270 */
[----:B------:R-:W1:Y:S01]  /*11c10*/  LDCU UR7, c[0x0][0x39c] ;  /* 0x00007380ff0777ac */ /* 0x000e620008000800 */
[C---:B------:R-:W-:Y:S01]  /*11c20*/  LEA.HI.X.SX32 R7, R10.reuse, R2, 0x1, P4 ;  /* 0x000000020a077211 */ /* 0x040fe200020f0eff */
[----:B------:R-:W-:Y:S01]  /*11c30*/  VIADD R10, R10, UR5 ;  /* 0x000000050a0a7c36 */ /* 0x000fe20008000000 */
[----:B------:R-:W-:Y:S01]  /*11c40*/  SHF.R.S32.HI R13, RZ, 0x8, R13 ;  /* 0x00000008ff0d7819 */ /* 0x000fe2000001140d */
[----:B------:R-:W-:Y:S01]  /*11c50*/  VIADD R12, R0, 0xcd ;  /* 0x000000cd000c7836 */ /* 0x000fe20000000000 */
[----:B------:R3:W-:Y:S01]  /*11c60*/  @P6 STG.E.U8 desc[UR16][R8.64], R69 ;  /* 0x0000004508006986 */ /* 0x0007e2000c101110 */
[----:B------:R-:W-:-:S03]  /*11c70*/  F2FP.SATFINITE.E5M2.F32.PACK_AB_MERGE_C R15, R15, R14, RZ ;  /* 0x0000000e0f0f723e */ /* 0x000fc600048060ff */
[----:B------:R5:W-:Y:S01]  /*11c80*/  @P2 STG.E.U8 desc[UR16][R6.64], R13 ;  /* 0x0000000d06002986 */ /* 0x000be2000c101110 */
[C---:B--2---:R-:W-:Y:S01]  /*11c90*/  IADD3 R4, P2, PT, R10.reuse, R3, RZ ;  /* 0x000000030a047210 */ /* 0x044fe20007f5e0ff */
[----:B------:R-:W-:Y:S01]  /*11ca0*/  VIADD R11, R10, UR5 ;  /* 0x000000050a0b7c36 */ /* 0x000fe20008000000 */
[----:B----4-:R-:W-:Y:S01]  /*11cb0*/  ISETP.LT.AND P4, PT, R12, UR6, !P0 ;  /* 0x000000060c007c0c */ /* 0x010fe2000c781270 */
[----:B------:R-:W2:Y:S01]  /*11cc0*/  LDCU UR6, c[0x0][0x39c] ;  /* 0x00007380ff0677ac */ /* 0x000ea20008000800 */
[----:B------:R-:W-:Y:S01]  /*11cd0*/  PRMT R12, R15, 0x9910, RZ ;  /* 0x000099100f0c7816 */ /* 0x000fe200000000ff */
[----:B---3--:R-:W-:Y:S01]  /*11ce0*/  VIADD R8, R0, 0xce ;  /* 0x000000ce00087836 */ /* 0x008fe20000000000 */
[----:B------:R-:W-:Y:S01]  /*11cf0*/  LEA.HI.X.SX32 R5, R10, R2, 0x1, P2 ;  /* 0x000000020a057211 */ /* 0x000fe200010f0eff */
[----:B------:R-:W-:-:S03]  /*11d00*/  VIADD R9, R0, 0xcf ;  /* 0x000000cf00097836 */ /* 0x000fc60000000000 */
[----:B0-----:R-:W-:Y:S01]  /*11d10*/  ISETP.LT.AND P2, PT, R8, UR4, !P0 ;  /* 0x0000000408007c0c */ /* 0x001fe2000c741270 */
[----:B------:R-:W-:Y:S01]  /*11d20*/  IMAD.MOV.U32 R10, RZ, RZ, R12 ;  /* 0x000000ffff0a7224 */ /* 0x000fe200078e000c */
[-C--:B------:R-:W-:Y:S01]  /*11d30*/  IADD3 R8, P6, PT, R11, R3.reuse, RZ ;  /* 0x000000030b087210 */ /* 0x080fe20007fde0ff */
[----:B------:R0:W-:Y:S01]  /*11d40*/  @P3 STG.E.U8 desc[UR16][R4.64], R15 ;  /* 0x0000000f04003986 */ /* 0x0001e2000c101110 */
[----:B-1----:R-:W-:Y:S01]  /*11d50*/  ISETP.LT.AND P3, PT, R9, UR7, !P0 ;  /* 0x0000000709007c0c */ /* 0x002fe2000c761270 */
        /* <DEDUP_REMOVED lines=341> */
[----:B------:R-:W-:Y:S02]  /*132b0*/  F2FP.SATFINITE.E5M2.F32.PACK_AB_MERGE_C R55, R55, R54, RZ ;  /* 0x000000363737723e */ /* 0x000fe400048060ff */
[----:B------:R-:W-:Y:S01]  /*132c0*/  F2FP.SATFINITE.E5M2.F32.PACK_AB_MERGE_C R57, R57, R56, RZ ;  /* 0x000000383939723e */ /* 0x000fe200048060ff */
[----:B------:R-:W-:Y:S01]  /*132d0*/  VIADD R12, R0, 0xf7 ;  /* 0x000000f7000c7836 */ /* 0x000fe20000000000 */
[C---:B------:R-:W-:Y:S01]  /*132e0*/  LEA.HI.X.SX32 R9, R10.reuse, R2, 0x1, P6 ;  /* 0x000000020a097211 */ /* 0x040fe200030f0eff */
[----:B------:R-:W-:Y:S01]  /*132f0*/  VIADD R10, R10, UR5 ;  /* 0x000000050a0a7c36 */ /* 0x000fe20008000000 */
[----:B------:R-:W-:Y:S01]  /*13300*/  F2FP.SATFINITE.E5M2.F32.PACK_AB_MERGE_C R59, R59, R58, RZ ;  /* 0x0000003a3b3b723e */ /* 0x000fe200048060ff */
[----:B------:R-:W3:Y:S02]  /*13310*/  LDCU UR7, c[0x0][0x39c] ;  /* 0x00007380ff0777ac */ /* 0x000ee40008000800 */
[----:B------:R5:W-:Y:S01]  /*13320*/  @P2 STG.E.U8 desc[UR16][R8.64], R55 ;  /* 0x0000003708002986 */ /* 0x000be2000c101110 */
[C---:B-1----:R-:W-:Y:S01]  /*13330*/  IADD3 R6, P2, PT, R10.reuse, R3, RZ ;  /* 0x000000030a067210 */ /* 0x042fe20007f5e0ff */
[----:B----4-:R-:W-:Y:S01]  /*13340*/  VIADD R11, R10, UR5 ;  /* 0x000000050a0b7c36 */ /* 0x010fe20008000000 */
[----:B------:R-:W-:-:S02]  /*13350*/  PRMT R13, R55, 0x9910, RZ ;  /* 0x00009910370d7816 */ /* 0x000fc400000000ff */
[-C--:B------:R-:W-:Y:S02]  /*13360*/  LEA.HI.X.SX32 R7, R10, R2.reuse, 0x1, P2 ;  /* 0x000000020a077211 */ /* 0x080fe400010f0eff */
[C---:B------:R-:W-:Y:S01]  /*13370*/  IADD3 R4, P2, PT, R11.reuse, R3, RZ ;  /* 0x000000030b047210 */ /* 0x040fe20007f5e0ff */
[----:B------:R-:W-:Y:S01]  /*13380*/  VIADD R10, R0, 0xf8 ;  /* 0x000000f8000a7836 */ /* 0x000fe20000000000 */
[----:B------:R-:W-:Y:S02]  /*13390*/  SHF.R.S32.HI R13, RZ, 0x8, R13 ;  /* 0x00000008ff0d7819 */ /* 0x000fe4000001140d */
[C---:B------:R-:W-:Y:S01]  /*133a0*/  LEA.HI.X.SX32 R5, R11.reuse, R2, 0x1, P2 ;  /* 0x000000020b057211 */ /* 0x040fe200010f0eff */
[----:B------:R-:W-:Y:S01]  /*133b0*/  VIADD R11, R11, UR5 ;  /* 0x000000050b0b7c36 */ /* 0x000fe20008000000 */
[----:B--2---:R-:W-:Y:S01]  /*133c0*/  ISETP.LT.AND P2, PT, R10, UR4, !P0 ;  /* 0x000000040a007c0c */ /* 0x004fe2000c741270 */
[----:B------:R-:W1:Y:S01]  /*133d0*/  LDCU UR4, c[0x0][0x39c] ;  /* 0x00007380ff0477ac */ /* 0x000e620008000800 */
[----:B------:R2:W-:Y:S01]  /*133e0*/  @P3 STG.E.U8 desc[UR16][R6.64], R13 ;  /* 0x0000000d06003986 */ /* 0x0005e2000c101110 */
[----:B------:R-:W-:-:S02]  /*133f0*/  PRMT R10, R57, 0x9910, RZ ;  /* 0x00009910390a7816 */ /* 0x000fc400000000ff */
[C---:B-----5:R-:W-:Y:S02]  /*13400*/  IADD3 R8, P3, PT, R11.reuse, R3, RZ ;  /* 0x000000030b087210 */ /* 0x060fe40007f7e0ff */
[----:B0-----:R-:W-:Y:S01]  /*13410*/  ISETP.LT.AND P6, PT, R12, UR6, !P0 ;  /* 0x000000060c007c0c */ /* 0x001fe2000c7c1270 */
[----:B------:R-:W0:Y:S01]  /*13420*/  LDCU UR6, c[0x0][0x39c] ;  /* 0x00007380ff0677ac */ /* 0x000e220008000800 */
[C---:B------:R-:W-:Y:S01]  /*13430*/  LEA.HI.X.SX32 R9, R11.reuse, R2, 0x1, P3 ;  /* 0x000000020b097211 */ /* 0x040fe200018f0eff */
[----:B------:R-:W-:Y:S01]  /*13440*/  VIADD R11, R11, UR5 ;  /* 0x000000050b0b7c36 */ /* 0x000fe20008000000 */
[----:B--2---:R-:W-:Y:S01]  /*13450*/  SHF.R.S32.HI R7, RZ, 0x8, R10 ;  /* 0x00000008ff077819 */ /* 0x004fe2000001140a */
[----:B------:R2:W-:Y:S01]  /*13460*/  @P5 STG.E.U8 desc[UR16][R4.64], R57 ;  /* 0x0000003904005986 */ /* 0x0005e2000c101110 */
[----:B------:R-:W-:-:S03]  /*13470*/  VIADD R6, R0, 0xfb ;  /* 0x000000fb00067836 */ /* 0x000fc60000000000 */
[----:B------:R4:W-:Y:S01]  /*13480*/  @P1 STG.E.U8 desc[UR16][R8.64], R7 ;  /* 0x0000000708001986 */ /* 0x0009e2000c101110 */
[----:B--2---:R-:W-:-:S04]  /*13490*/  IADD3 R4, P1, PT, R11, R3, RZ ;  /* 0x000000030b047210 */ /* 0x004fc80007f3e0ff */
[CC--:B------:R-:W-:Y:S01]  /*134a0*/  LEA.HI.X.SX32 R5, R11.reuse, R2.reuse, 0x1, P1 ;  /* 0x000000020b057211 */ /* 0x0c0fe200008f0eff */
[----:B------:R-:W-:Y:S01]  /*134b0*/  VIADD R11, R11, UR5 ;  /* 0x000000050b0b7c36 */ /* 0x000fe20008000000 */
[----:B-1----:R-:W-:Y:S01]  /*134c0*/  ISETP.LT.AND P1, PT, R6, UR4, !P0 ;  /* 0x0000000406007c0c */ /* 0x002fe2000c721270 */
[----:B------:R-:W1:Y:S01]  /*134d0*/  LDCU UR4, c[0x0][0x39c] ;  /* 0x00007380ff0477ac */ /* 0x000e620008000800 */
[----:B------:R-:W-:Y:S01]  /*134e0*/  VIADD R14, R0, 0xf9 ;  /* 0x000000f9000e7836 */ /* 0x000fe20000000000 */
[----:B------:R2:W-:Y:S01]  /*134f0*/  @P4 STG.E.U8 desc[UR16][R4.64], R59 ;  /* 0x0000003b04004986 */ /* 0x0005e2000c101110 */
[C---:B------:R-:W-:Y:S01]  /*13500*/  IADD3 R6, P4, PT, R11.reuse, R3, RZ ;  /* 0x000000030b067210 */ /* 0x040fe20007f9e0ff */
[----:B------:R-:W-:Y:S01]  /*13510*/  VIADD R10, R11, UR5 ;  /* 0x000000050b0a7c36 */ /* 0x000fe20008000000 */
[----:B------:R-:W-:Y:S02]  /*13520*/  PRMT R13, R59, 0x9910, RZ ;  /* 0x000099103b0d7816 */ /* 0x000fe400000000ff */
[----:B0-----:R-:W-:Y:S01]  /*13530*/  ISETP.LT.AND P5, PT, R14, UR6, !P0 ;  /* 0x000000060e007c0c */ /* 0x001fe2000c7a1270 */
[----:B------:R-:W0:Y:S01]  /*13540*/  LDCU UR6, c[0x0][0x39c] ;  /* 0x00007380ff0677ac */ /* 0x000e220008000800 */
[----:B----4-:R-:W-:-:S02]  /*13550*/  LEA.HI.X.SX32 R7, R11, R2, 0x1, P4 ;  /* 0x000000020b077211 */ /* 0x010fc400020f0eff */
[-C--:B------:R-:W-:Y:S02]  /*13560*/  IADD3 R8, P4, PT, R10, R3.reuse, RZ ;  /* 0x000000030a087210 */ /* 0x080fe40007f9e0ff */
[----:B------:R-:W-:Y:S01]  /*13570*/  SHF.R.S32.HI R13, RZ, 0x8, R13 ;  /* 0x00000008ff0d7819 */ /* 0x000fe2000001140d */
[----:B------:R-:W-:Y:S01]  /*13580*/  VIADD R11, R0, 0xfd ;  /* 0x000000fd000b7836 */ /* 0x000fe20000000000 */
[----:B------:R-:W-:Y:S02]  /*13590*/  F2FP.SATFINITE.E5M2.F32.PACK_AB_MERGE_C R61, R61, R60, RZ ;  /* 0x0000003c3d3d723e */ /* 0x000fe400048060ff */
[CC--:B------:R-:W-:Y:S01]  /*135a0*/  LEA.HI.X.SX32 R9, R10.reuse, R2.reuse, 0x1, P4 ;  /* 0x000000020a097211 */ /* 0x0c0fe200020f0eff */
[----:B------:R-:W-:Y:S02]  /*135b0*/  VIADD R10, R10, UR5 ;  /* 0x000000050a0a7c36 */ /* 0x000fe40008000000 */
[----:B------:R-:W-:Y:S01]  /*135c0*/  VIADD R12, R0, 0xfa ;  /* 0x000000fa000c7836 */ /* 0x000fe20000000000 */
[----:B------:R4:W-:Y:S01]  /*135d0*/  @P6 STG.E.U8 desc[UR16][R6.64], R13 ;  /* 0x0000000d06006986 */ /* 0x0009e2000c101110 */
[----:B-1----:R-:W-:Y:S01]  /*135e0*/  ISETP.LT.AND P4, PT, R11, UR4, !P0 ;  /* 0x000000040b007c0c */ /* 0x002fe2000c781270 */
[C---:B------:R-:W-:Y:S01]  /*135f0*/  VIADD R11, R10.reuse, UR5 ;  /* 0x000000050a0b7c36 */ /* 0x040fe20008000000 */
[----:B------:R-:W-:Y:S01]  /*13600*/  PRMT R17, R61, 0x9910, RZ ;  /* 0x000099103d117816 */ /* 0x000fe200000000ff */
[----:B------:R1:W-:Y:S01]  /*13610*/  @P2 STG.E.U8 desc[UR16][R8.64], R61 ;  /* 0x0000003d08002986 */ /* 0x0003e2000c101110 */
[----:B--2---:R-:W-:Y:S01]  /*13620*/  IADD3 R4, P2, PT, R10, R3, RZ ;  /* 0x000000030a047210 */ /* 0x004fe20007f5e0ff */
[----:B------:R-:W2:Y:S01]  /*13630*/  LDCU UR4, c[0x0][0x39c] ;  /* 0x00007380ff0477ac */ /* 0x000ea20008000800 */
[----:B---3--:R-:W-:Y:S01]  /*13640*/  ISETP.LT.AND P3, PT, R12, UR7, !P0 ;  /* 0x000000070c007c0c */ /* 0x008fe2000c761270 */
[----:B------:R-:W-:Y:S01]  /*13650*/  VIADD R12, R0, 0xfc ;  /* 0x000000fc000c7836 */ /* 0x000fe20000000000 */
[----:B------:R-:W-:Y:S01]  /*13660*/  LEA.HI.X.SX32 R5, R10, R2, 0x1, P2 ;  /* 0x000000020a057211 */ /* 0x000fe200010f0eff */
[----:B------:R-:W-:Y:S01]  /*13670*/  VIADD R10, R11, UR5 ;  /* 0x000000050b0a7c36 */ /* 0x000fe20008000000 */
[----:B------:R-:W-:-:S02]  /*13680*/  SHF.R.S32.HI R17, RZ, 0x8, R17 ;  /* 0x00000008ff117819 */ /* 0x000fc40000011411 */
[----:B0-----:R-:W-:Y:S01]  /*13690*/  ISETP.LT.AND P6, PT, R12, UR6, !P0 ;  /* 0x000000060c007c0c */ /* 0x001fe2000c7c1270 */
[----:B------:R-:W0:Y:S01]  /*136a0*/  LDCU UR6, c[0x0][0x39c] ;  /* 0x00007380ff0677ac */ /* 0x000e220008000800 */
[C---:B----4-:R-:W-:Y:S01]  /*136b0*/  VIADD R13, R10.reuse, UR5 ;  /* 0x000000050a0d7c36 */ /* 0x050fe20008000000 */
[----:B------:R3:W-:Y:S01]  /*136c0*/  @P5 STG.E.U8 desc[UR16][R4.64], R17 ;  /* 0x0000001104005986 */ /* 0x0007e2000c101110 */
[-C--:B------:R-:W-:Y:S02]  /*136d0*/  IADD3 R6, P2, PT, R11, R3.reuse, RZ ;  /* 0x000000030b067210 */ /* 0x080fe40007f5e0ff */
[----:B------:R-:W-:Y:S01]  /*136e0*/  VIADD R14, R13, UR5 ;  /* 0x000000050d0e7c36 */ /* 0x000fe20008000000 */
[----:B-1----:R-:W-:-:S03]  /*136f0*/  IADD3 R8, P5, PT, R10, R3, RZ ;  /* 0x000000030a087210 */ /* 0x002fc60007fbe0ff */
[----:B------:R-:W-:Y:S01]  /*13700*/  VIADD R16, R14, UR5 ;  /* 0x000000050e107c36 */ /* 0x000fe20008000000 */
[-C--:B------:R-:W-:Y:S01]  /*13710*/  LEA.HI.X.SX32 R7, R11, R2.reuse, 0x1, P2 ;  /* 0x000000020b077211 */ /* 0x080fe200010f0eff */
[----:B------:R-:W-:Y:S01]  /*13720*/  VIADD R18, R0, 0xfe ;  /* 0x000000fe00127836 */ /* 0x000fe20000000000 */
[----:B------:R-:W-:Y:S01]  /*13730*/  LEA.HI.X.SX32 R9, R10, R2, 0x1, P5 ;  /* 0x000000020a097211 */ /* 0x000fe200028f0eff */
[----:B------:R-:W-:Y:S01]  /*13740*/  VIADD R15, R16, UR5 ;  /* 0x00000005100f7c36 */ /* 0x000fe20008000000 */
[-C--:B------:R-:W-:Y:S01]  /*13750*/  IADD3 R10, P2, PT, R13, R3.reuse, RZ ;  /* 0x000000030d0a7210 */ /* 0x080fe20007f5e0ff */
[----:B------:R-:W-:Y:S01]  /*13760*/  VIADD R0, R0, 0xff ;  /* 0x000000ff00007836 */ /* 0x000fe20000000000 */
[----:B------:R-:W-:Y:S02]  /*13770*/  IADD3 R12, P5, PT, R14, R3, RZ ;  /* 0x000000030e0c7210 */ /* 0x000fe40007fbe0ff */
[----:B------:R-:W-:Y:S02]  /*13780*/  F2FP.SATFINITE.E5M2.F32.PACK_AB_MERGE_C R63, R63, R62, RZ ;  /* 0x0000003e3f3f723e */ /* 0x000fe400048060ff */
[----:B------:R-:W-:-:S02]  /*13790*/  LEA.HI.X.SX32 R11, R13, R2, 0x1, P2 ;  /* 0x000000020d0b7211 */ /* 0x000fc400010f0eff */
[-C--:B------:R-:W-:Y:S02]  /*137a0*/  LEA.HI.X.SX32 R13, R14, R2.reuse, 0x1, P5 ;  /* 0x000000020e0d7211 */ /* 0x080fe400028f0eff */
[----:B--2---:R-:W-:Y:S02]  /*137b0*/  ISETP.LT.AND P2, PT, R18, UR4, !P0 ;  /* 0x0000000412007c0c */ /* 0x004fe4000c741270 */
[----:B------:R-:W-:Y:S02]  /*137c0*/  IADD3 R14, P5, PT, R15, R3, RZ ;  /* 0x000000030f0e7210 */ /* 0x000fe40007fbe0ff */
[----:B0-----:R-:W-:Y:S02]  /*137d0*/  ISETP.LT.AND P0, PT, R0, UR6, !P0 ;  /* 0x0000000600007c0c */ /* 0x001fe4000c701270 */
[----:B------:R-:W-:Y:S02]  /*137e0*/  PRMT R0, R63, 0x9910, RZ ;  /* 0x000099103f007816 */ /* 0x000fe400000000ff */
[----:B------:R-:W-:-:S02]  /*137f0*/  LEA.HI.X.SX32 R15, R15, R2, 0x1, P5 ;  /* 0x000000020f0f7211 */ /* 0x000fc400028f0eff */
[----:B---3--:R-:W-:Y:S01]  /*13800*/  IADD3 R4, P5, PT, R16, R3, RZ ;  /* 0x0000000310047210 */ /* 0x008fe20007fbe0ff */
[----:B------:R-:W-:Y:S01]  /*13810*/  IMAD.MOV.U32 R3, RZ, RZ, R0 ;  /* 0x000000ffff037224 */ /* 0x000fe200078e0000 */
[----:B------:R-:W-:Y:S02]  /*13820*/  F2FP.SATFINITE.E5M2.F32.PACK_AB_MERGE_C R65, R65, R64, RZ ;  /* 0x000000404141723e */ /* 0x000fe400048060ff */
[----:B------:R-:W-:Y:S02]  /*13830*/  F2FP.SATFINITE.E5M2.F32.PACK_AB_MERGE_C R67, R67, R66, RZ ;  /* 0x000000424343723e */ /* 0x000fe400048060ff */
[----:B------:R-:W-:Y:S02]  /*13840*/  PRMT R17, R65, 0x9910, RZ ;  /* 0x0000991041117816 */ /* 0x000fe400000000ff */
[----:B------:R-:W-:Y:S02]  /*13850*/  SHF.R.S32.HI R3, RZ, 0x8, R3 ;  /* 0x00000008ff037819 */ /* 0x000fe40000011403 */
[----:B------:R-:W-:-:S02]  /*13860*/  PRMT R19, R67, 0x9910, RZ ;  /* 0x0000991043137816 */ /* 0x000fc400000000ff */
[----:B------:R-:W-:Y:S01]  /*13870*/  SHF.R.S32.HI R17, RZ, 0x8, R17 ;  /* 0x00000008ff117819 */ /* 0x000fe20000011411 */
[----:B------:R0:W-:Y:S01]  /*13880*/  @P3 STG.E.U8 desc[UR16][R6.64], R63 ;  /* 0x0000003f06003986 */ /* 0x0001e2000c101110 */
[----:B------:R-:W-:Y:S02]  /*13890*/  LEA.HI.X.SX32 R5, R16, R2, 0x1, P5 ;  /* 0x0000000210057211 */ /* 0x000fe400028f0eff */
[----:B------:R-:W-:Y:S01]  /*138a0*/  SHF.R.S32.HI R19, RZ, 0x8, R19 ;  /* 0x00000008ff137819 */ /* 0x000fe20000011413 */
[----:B------:R0:W-:Y:S04]  /*138b0*/  @P1 STG.E.U8 desc[UR16][R8.64], R3 ;  /* 0x0000000308001986 */ /* 0x0001e8000c101110 */
[----:B------:R0:W-:Y:S04]  /*138c0*/  @P6 STG.E.U8 desc[UR16][R10.64], R65 ;  /* 0x000000410a006986 */ /* 0x0001e8000c101110 */
[----:B------:R0:W-:Y:S04]  /*138d0*/  @P4 STG.E.U8 desc[UR16][R12.64], R17 ;  /* 0x000000110c004986 */ /* 0x0001e8000c101110 */
[----:B------:R0:W-:Y:S04]  /*138e0*/  @P2 STG.E.U8 desc[UR16][R4.64], R67 ;  /* 0x0000004304002986 */ /* 0x0001e8000c101110 */
[----:B------:R0:W-:Y:S01]  /*138f0*/  @P0 STG.E.U8 desc[UR16][R14.64], R19 ;  /* 0x000000130e000986 */ /* 0x0001e2000c101110 */
[----:B------:R-:W-:Y:S06]  /*13900*/  BAR.SYNC.DEFER_BLOCKING 0x0 ;  /* 0x0000000000007b1d */ /* 0x000fec0000010000 */
[----:B------:R-:W-:Y:S05]  /*13910*/  BRA.U UP0, `(.L_x_13) ;  /* 0x0000000100a07547 */ /* 0x000fea000b800000 */
[----:B------:R-:W1:Y:S01]  /*13920*/  S2UR UR5, SR_CgaCtaId ;  /* 0x00000000000579c3 */ /* 0x000e620000008800 */
[----:B------:R-:W-:Y:S01]  /*13930*/  NOP ;  /* 0x0000000000007918 */ /* 0x000fe20000000000 */
[----:B------:R-:W-:Y:S01]  /*13940*/  UMOV UR4, 0x50 ;  /* 0x0000005000047882 */ /* 0x000fe20000000000 */
[----:B------:R-:W-:Y:S02]  /*13950*/  IMAD.U32 R0, RZ, RZ, UR19 ;  /* 0x00000013ff007e24 */ /* 0x000fe4000f8e00ff */
[----:B0-----:R-:W-:Y:S02]  /*13960*/  IMAD.MOV.U32 R3, RZ, RZ, 0xff ;  /* 0x000000ffff037424 */ /* 0x001fe400078e00ff */
[----:B------:R-:W-:Y:S01]  /*13970*/  IMAD.MOV.U32 R7, RZ, RZ, 0x1 ;  /* 0x00000001ff077424 */ /* 0x000fe200078e00ff */
[----:B------:R-:W-:-:S04]  /*13980*/  LOP3.LUT R0, R0, 0xffff, RZ, 0xc0, !PT ;  /* 0x0000ffff00007812 */ /* 0x000fc800078ec0ff */
[----:B------:R-:W-:-:S05]  /*13990*/  SHF.R.U32.HI R0, RZ, 0x5, R0 ;  /* 0x00000005ff007819 */ /* 0x000fca0000011600 */
[----:B------:R-:W-:Y:S01]  /*139a0*/  VIADD R2, R0, 0x10 ;  /* 0x0000001000027836 */ /* 0x000fe20000000000 */
[----:B------:R-:W-:Y:S01]  /*139b0*/  SHF.L.U32 R0, R3, R0, RZ ;  /* 0x0000000003007219 */ /* 0x000fe200000006ff */
[----:B-1----:R-:W-:-:S03]  /*139c0*/  ULEA UR6, UR5, UR4, 0x18 ;  /* 0x0000000405067291 */ /* 0x002fc6000f8ec0ff */
[----:B------:R-:W-:-:S04]  /*139d0*/  SHF.L.U32 R3, R7, R2, RZ ;  /* 0x0000000207037219 */ /* 0x000fc800000006ff */
[----:B------:R-:W-:Y:S02]  /*139e0*/  LOP3.LUT R0, R3, R0, RZ, 0xfc, !PT ;  /* 0x0000000003007212 */ /* 0x000fe400078efcff */
[----:B------:R-:W0:Y:S02]  /*139f0*/  LDS R5, [UR6] ;  /* 0x00000006ff057984 */ /* 0x000e240008000800 */
[C---:B------:R-:W-:Y:S02]  /*13a00*/  LOP3.LUT R2, R0.reuse, 0xffff, RZ, 0xc0, !PT ;  /* 0x0000ffff00027812 */ /* 0x040fe400078ec0ff */
[----:B0-----:R-:W-:-:S04]  /*13a10*/  LOP3.LUT R3, R0, 0xffff, R5, 0x80, !PT ;  /* 0x0000ffff00037812 */ /* 0x001fc800078e8005 */
[----:B------:R-:W-:-:S13]  /*13a20*/  ISETP.NE.AND P0, PT, R3, R2, PT ;  /* 0x000000020300720c */ /* 0x000fda0003f05270 */
[----:B------:R-:W-:Y:S05]  /*13a30*/  @P0 BRA `(.L_x_14) ;  /* 0x0000000000500947 */ /* 0x000fea0003800000 */
[----:B------:R-:W-:Y:S02]  /*13a40*/  SHF.R.U32.HI R5, RZ, 0x10, R5 ;  /* 0x00000010ff057819 */ /* 0x000fe40000011605 */
[----:B------:R-:W-:-:S04]  /*13a50*/  SHF.R.U32.HI R2, RZ, 0x10, R0 ;  /* 0x00000010ff027819 */ /* 0x000fc80000011600 */
[----:B------:R-:W-:-:S04]  /*13a60*/  LOP3.LUT R5, R5, R2, RZ, 0xc0, !PT ;  /* 0x0000000205057212 */ /* 0x000fc800078ec0ff */
[----:B------:R-:W-:-:S13]  /*13a70*/  ISETP.NE.AND P0, PT, R5, R2, PT ;  /* 0x000000020500720c */ /* 0x000fda0003f05270 */
[----:B------:R-:W-:Y:S05]  /*13a80*/  @P0 BRA `(.L_x_15) ;  /* 0x0000000000300947 */ /* 0x000fea0003800000 */
[----:B------:R-:W-:Y:S01]  /*13a90*/  R2UR UR4, R0 ;  /* 0x00000000000472ca */ /* 0x000fe200000e0000 */
[----:B------:R-:W-:Y:S01]  /*13aa0*/  VOTEU.ANY UR5, UPT, PT ;  /* 0x0000000000057886 */ /* 0x000fe200038e0100 */
[----:B------:R-:W0:Y:S01]  /*13ab0*/  S2R R0, SR_LANEID ;  /* 0x0000000000007919 */ /* 0x000e220000000000 */
[----:B------:R-:W-:-:S10]  /*13ac0*/  UFLO.U32 UR5, UR5 ;  /* 0x00000005000572bd */ /* 0x000fd400080e0000 */
[----:B------:R-:W-:-:S06]  /*13ad0*/  ULOP3.LUT UR4, URZ, UR4, URZ, 0x33, !UPT ;  /* 0x00000004ff047292 */ /* 0x000fcc000f8e33ff */
[----:B------:R-:W-:-:S04]  /*13ae0*/  IMAD.U32 R2, RZ, RZ, UR4 ;  /* 0x00000004ff027e24 */ /* 0x000fc8000f8e00ff */
[----:B------:R-:W1:Y:S02]  /*13af0*/  REDUX UR7, R2 ;  /* 0x00000000020773c4 */ /* 0x000e640000000000 */
[----:B------:R2:W-:Y:S01]  /*13b00*/  UTCATOMSWS.AND URZ, UR4 ;  /* 0x0000000400ff79e3 */ /* 0x0005e20008000000 */
[----:B0-----:R-:W-:Y:S01]  /*13b10*/  ISETP.EQ.U32.AND P0, PT, R0, UR5, PT ;  /* 0x0000000500007c0c */ /* 0x001fe2000bf02070 */
[----:B-1----:R-:W-:-:S12]  /*13b20*/  IMAD.U32 R0, RZ, RZ, UR7 ;  /* 0x00000007ff007e24 */ /* 0x002fd8000f8e00ff */
[----:B------:R2:W-:Y:S01]  /*13b30*/  @P0 ATOMS.AND RZ, [UR6], R0 ;  /* 0x00000000ffff098c */ /* 0x0005e2000a800006 */
[----:B------:R-:W-:Y:S05]  /*13b40*/  BRA `(.L_x_13) ;  /* 0x0000000000147947 */ /* 0x000fea0003800000 */
.L_x_15:
[----:B------:R-:W-:-:S07]  /*13b50*/  MOV R2, 0x13b70 ;  /* 0x00013b7000027802 */ /* 0x000fce0000000f00 */
[----:B------:R-:W-:Y:S05]  /*13b60*/  CALL.REL.NOINC `($__internal_0_$__cuda_sm10x_tcgen05_guardrail_trap_col_being_dealloced_not_returned_by_alloc) ;  /* 0x00000000002c7944 */ /* 0x000fea0003c00000 */
[----:B------:R-:W-:Y:S05]  /*13b70*/  BRA `(.L_x_13) ;  /* 0x0000000000087947 */ /* 0x000fea0003800000 */
.L_x_14:
[----:B------:R-:W-:-:S07]  /*13b80*/  MOV R2, 0x13ba0 ;  /* 0x00013ba000027802 */ /* 0x000fce0000000f00 */
[----:B------:R-:W-:Y:S05]  /*13b90*/  CALL.REL.NOINC `($__internal_2_$__cuda_sm10x_tcgen05_guardrail_trap_unallocated_columns_being_dealloced) ;  /* 0x0000000000387944 */ /* 0x000fea0003c00000 */
.L_x_13:
[----:B------:R-:W-:Y:S01]  /*13ba0*/  NOP ;  /* 0x0000000000007918 */ /* 0x000fe20000000000 */
[----:B--2---:R-:W-:Y:S05]  /*13bb0*/  EXIT ;  /* 0x000000000000794d */ /* 0x004fea0003800000 */
.L_x_8:
[----:B------:R-:W0:Y:S02]  /*13bc0*/  SYNCS.PHASECHK.TRANS64.TRYWAIT P4, [UR13], R109 ;  /* 0x0000006dff0075a7 */ /* 0x000e24000808110d */
[----:B0-----:R-:W-:Y:S05]  /*13bd0*/  @!P4 BRA `(.L_x_8) ;  /* 0xfffffffc00f8c947 */ /* 0x001fea000383ffff */
[----:B------:R-:W-:Y:S05]  /*13be0*/  BRA `(.L_x_16) ;  /* 0xffffff3c00447947 */ /* 0x000fea000383ffff */
.L_x_12:
[----:B------:R-:W0:Y:S02]  /*13bf0*/  SYNCS.PHASECHK.TRANS64.TRYWAIT P4, [UR13], R10 ;  /* 0x0000000aff0075a7 */ /* 0x000e24000808110d */
[----:B0-----:R-:W-:Y:S05]  /*13c00*/  @!P4 BRA `(.L_x_12) ;  /* 0xfffffffc00f8c947 */ /* 0x001fea000383ffff */
[----:B------:R-:W-:Y:S05]  /*13c10*/  BRA `(.L_x_11) ;  /* 0xffffff6800c07947 */ /* 0x000fea000383ffff */
        .weak           $__internal_0_$__cuda_sm10x_tcgen05_guardrail_trap_col_being_dealloced_not_returned_by_alloc
        .type           $__internal_0_$__cuda_sm10x_tcgen05_guardrail_trap_col_being_dealloced_not_returned_by_alloc,@function
        .size           $__internal_0_$__cuda_sm10x_tcgen05_guardrail_trap_col_being_dealloced_not_returned_by_alloc,($__internal_1_$__cuda_sm10x_tcgen05_guardrail_trap_phase_invalid_during_alloc - $__internal_0_$__cuda_sm10x_tcgen05_guardrail_trap_col_being_dealloced_not_returned_by_alloc)
$__internal_0_$__cuda_sm10x_tcgen05_guardrail_trap_col_being_dealloced_not_returned_by_alloc:
[----:B------:R-:W-:Y:S05]  /*13c20*/  BPT.TRAP 0x1 ;  /* 0x000000040000795c */ /* 0x000fea0000300000 */
[----:B------:R-:W-:-:S04]  /*13c30*/  IMAD.MOV.U32 R3, RZ, RZ, 0x0 ;  /* 0x00000000ff037424 */ /* 0x000fc800078e00ff */
[----:B------:R-:W-:Y:S05]  /*13c40*/  RET.REL.NODEC R2 `(matmul_kernel) ;  /* 0xfffffec002ec7950 */ /* 0x000fea0003c3ffff */
        .weak           $__internal_1_$__cuda_sm10x_tcgen05_guardrail_trap_phase_invalid_during_alloc
        .type           $__internal_1_$__cuda_sm10x_tcgen05_guardrail_trap_phase_invalid_during_alloc,@function
        .size           $__internal_1_$__cuda_sm10x_tcgen05_guardrail_trap_phase_invalid_during_alloc,($__internal_2_$__cuda_sm10x_tcgen05_guardrail_trap_unallocated_columns_being_dealloced - $__internal_1_$__cuda_sm10x_tcgen05_guardrail_trap_phase_invalid_during_alloc)
$__internal_1_$__cuda_sm10x_tcgen05_guardrail_trap_phase_invalid_during_alloc:
[----:B------:R-:W-:Y:S05]  /*13c50*/  BPT.TRAP 0x1 ;  /* 0x000000040000795c */ /* 0x000fea0000300000 */
[----:B------:R-:W-:-:S04]  /*13c60*/  IMAD.MOV.U32 R3, RZ, RZ, 0x0 ;  /* 0x00000000ff037424 */ /* 0x000fc800078e00ff */
[----:B------:R-:W-:Y:S05]  /*13c70*/  RET.REL.NODEC R2 `(matmul_kernel) ;  /* 0xfffffec002e07950 */ /* 0x000fea0003c3ffff */
        .weak           $__internal_2_$__cuda_sm10x_tcgen05_guardrail_trap_unallocated_columns_being_dealloced
        .type           $__internal_2_$__cuda_sm10x_tcgen05_guardrail_trap_unallocated_columns_being_dealloced,@function
        .size           $__internal_2_$__cuda_sm10x_tcgen05_guardrail_trap_unallocated_columns_being_dealloced,(.L_x_20 - $__internal_2_$__cuda_sm10x_tcgen05_guardrail_trap_unallocated_columns_being_dealloced)
$__internal_2_$__cuda_sm10x_tcgen05_guardrail_trap_unallocated_columns_being_dealloced:
[----:B------:R-:W-:Y:S05]  /*13c80*/  BPT.TRAP 0x1 ;  /* 0x000000040000795c */ /* 0x000fea0000300000 */
[----:B------:R-:W-:-:S04]  /*13c90*/  IMAD.MOV.U32 R3, RZ, RZ, 0x0 ;  /* 0x00000000ff037424 */ /* 0x000fc800078e00ff */
[----:B------:R-:W-:Y:S05]  /*13ca0*/  RET.REL.NODEC R2 `(matmul_kernel) ;  /* 0xfffffec002d47950 */ /* 0x000fea0003c3ffff */
.L_x_17:
[----:B------:R-:W-:-:S00]  /*13cb0*/  BRA `(.L_x_17) ;  /* 0xfffffffc00fc7947 */ /* 0x000fc0000383ffff */
[----:B------:R-:W-:-:S00]  /*13cc0*/  NOP ;  /* 0x0000000000007918 */ /* 0x000fc00000000000 */
        /* <DEDUP_REMOVED lines=11> */
.L_x_20:


//--------------------- .nv.shared.matmul_kernel  --------------------------
	.section	.nv.shared.matmul_kernel,"aw",@nobits
	.sectionflags	@""
	.align	16
	.zero		1024


//--------------------- .nv.shared.reserved.0     --------------------------
	.section	.nv.shared.reserved.0,"aw",@nobits
	.align	8
	.weak		__nv_reservedSMEM_offset_0_alias
	.size		__nv_reservedSMEM_offset_0_alias, 0, 64
	.other		__nv_reservedSMEM_offset_0_alias,@"STO_CUDA_RESERVED_SHARED STV_DEFAULT"
__nv_reservedSMEM_offset_0_alias:
	.zero		0
.nv.shared.reserved.0:
	.zero		64
	.weak		__nv_reservedSMEM_allocation_phase
	.type		__nv_reservedSMEM_allocation_phase,@object
	.size		__nv_reservedSMEM_allocation_phase,(.L_0 - __nv_reservedSMEM_allocation_phase)
__nv_reservedSMEM_allocation_phase:
	.zero		1
.L_0:
	.zero		7
	.weak		__nv_reservedSMEM_devtool_atexit_pc
	.type		__nv_reservedSMEM_devtool_atexit_pc,@object
	.size		__nv_reservedSMEM_devtool_atexit_pc,(__nv_reservedSMEM_allocation_mask - __nv_reservedSMEM_devtool_atexit_pc)
__nv_reservedSMEM_devtool_atexit_pc:
	.zero		8
	.weak		__nv_reservedSMEM_allocation_mask
	.type		__nv_reservedSMEM_allocation_mask,@object
	.size		__nv_reservedSMEM_allocation_mask,(.L_2 - __nv_reservedSMEM_allocation_mask)
__nv_reservedSMEM_allocation_mask:
	.zero		4
.L_2:


//--------------------- .nv.constant0.matmul_kernel --------------------------
	.section	.nv.constant0.matmul_kernel,"a",@progbits
	.sectionflags	@""
	.align	4
.nv.constant0.matmul_kernel:
	.zero		976


//--------------------- SYMBOLS --------------------------

	.type		.nv.reservedSmem.offset0,@object
	.size		.nv.reservedSmem.offset0,0x4
	.type		.nv.reservedSmem.cap,@object
	.size		.nv.reservedSmem.cap,0x4
